//
// Generated by NVIDIA NVVM Compiler
//
// Compiler Build ID: CL-36424714
// Cuda compilation tools, release 13.0, V13.0.88
// Based on NVVM 20.0.0
//

.version 9.0
.target sm_100
.address_size 64

	// .globl	_Z9init_maskPbi
.extern .func  (.param .b32 func_retval0) vprintf
(
	.param .b64 vprintf_param_0,
	.param .b64 vprintf_param_1
)
;
.global .align 1 .b8 $str[8] = {37, 108, 117, 32, 37, 100, 10};

.visible .entry _Z9init_maskPbi(
	.param .u64 .ptr .align 1 _Z9init_maskPbi_param_0,
	.param .u32 _Z9init_maskPbi_param_1
)
{
	.reg .pred 	%p<2>;
	.reg .b16 	%rs<2>;
	.reg .b32 	%r<18>;
	.reg .b64 	%rd<5>;

	ld.param.u64 	%rd1, [_Z9init_maskPbi_param_0];
	ld.param.u32 	%r2, [_Z9init_maskPbi_param_1];
	mov.u32 	%r3, %ctaid.z;
	mov.u32 	%r4, %nctaid.x;
	mov.u32 	%r5, %nctaid.y;
	mov.u32 	%r6, %ctaid.y;
	mov.u32 	%r7, %ctaid.x;
	mad.lo.s32 	%r8, %r3, %r5, %r6;
	mad.lo.s32 	%r9, %r8, %r4, %r7;
	mov.u32 	%r10, %tid.z;
	mov.u32 	%r11, %ntid.x;
	mov.u32 	%r12, %ntid.y;
	mov.u32 	%r13, %tid.y;
	mov.u32 	%r14, %tid.x;
	mov.u32 	%r15, %ntid.z;
	mad.lo.s32 	%r16, %r9, %r15, %r10;
	mad.lo.s32 	%r17, %r16, %r12, %r13;
	mad.lo.s32 	%r1, %r17, %r11, %r14;
	setp.ge.s32 	%p1, %r1, %r2;
	@%p1 bra 	$L__BB0_2;
	cvta.to.global.u64 	%rd2, %rd1;
	cvt.s64.s32 	%rd3, %r1;
	add.s64 	%rd4, %rd2, %rd3;
	mov.b16 	%rs1, 0;
	st.global.u8 	[%rd4], %rs1;
$L__BB0_2:
	ret;

}
	// .globl	_Z9init_bitsPbi
.visible .entry _Z9init_bitsPbi(
	.param .u64 .ptr .align 1 _Z9init_bitsPbi_param_0,
	.param .u32 _Z9init_bitsPbi_param_1
)
{
	.reg .pred 	%p<2>;
	.reg .b16 	%rs<2>;
	.reg .b32 	%r<6>;
	.reg .b64 	%rd<5>;

	ld.param.u64 	%rd1, [_Z9init_bitsPbi_param_0];
	ld.param.u32 	%r2, [_Z9init_bitsPbi_param_1];
	mov.u32 	%r3, %tid.x;
	mov.u32 	%r4, %ntid.x;
	mov.u32 	%r5, %ctaid.x;
	mad.lo.s32 	%r1, %r4, %r5, %r3;
	setp.ge.s32 	%p1, %r1, %r2;
	@%p1 bra 	$L__BB1_2;
	cvta.to.global.u64 	%rd2, %rd1;
	cvt.s64.s32 	%rd3, %r1;
	add.s64 	%rd4, %rd2, %rd3;
	mov.b16 	%rs1, 0;
	st.global.u8 	[%rd4], %rs1;
$L__BB1_2:
	ret;

}
	// .globl	_Z8get_maskPiS_Pbiilli
.visible .entry _Z8get_maskPiS_Pbiilli(
	.param .u64 .ptr .align 1 _Z8get_maskPiS_Pbiilli_param_0,
	.param .u64 .ptr .align 1 _Z8get_maskPiS_Pbiilli_param_1,
	.param .u64 .ptr .align 1 _Z8get_maskPiS_Pbiilli_param_2,
	.param .u32 _Z8get_maskPiS_Pbiilli_param_3,
	.param .u32 _Z8get_maskPiS_Pbiilli_param_4,
	.param .u64 _Z8get_maskPiS_Pbiilli_param_5,
	.param .u64 _Z8get_maskPiS_Pbiilli_param_6,
	.param .u32 _Z8get_maskPiS_Pbiilli_param_7
)
{
	.reg .pred 	%p<14>;
	.reg .b16 	%rs<9>;
	.reg .b32 	%r<114>;
	.reg .b32 	%f<8>;
	.reg .b64 	%rd<65>;

	ld.param.u64 	%rd14, [_Z8get_maskPiS_Pbiilli_param_0];
	ld.param.u64 	%rd15, [_Z8get_maskPiS_Pbiilli_param_1];
	ld.param.u64 	%rd17, [_Z8get_maskPiS_Pbiilli_param_2];
	ld.param.u32 	%r30, [_Z8get_maskPiS_Pbiilli_param_3];
	ld.param.s32 	%rd18, [_Z8get_maskPiS_Pbiilli_param_4];
	ld.param.u64 	%rd16, [_Z8get_maskPiS_Pbiilli_param_5];
	ld.param.u64 	%rd19, [_Z8get_maskPiS_Pbiilli_param_6];
	ld.param.s32 	%rd20, [_Z8get_maskPiS_Pbiilli_param_7];
	cvta.to.global.u64 	%rd1, %rd17;
	mov.u32 	%r31, %ctaid.z;
	mov.u32 	%r32, %nctaid.x;
	mov.u32 	%r33, %nctaid.y;
	mov.u32 	%r34, %ctaid.y;
	mov.u32 	%r35, %ctaid.x;
	mad.lo.s32 	%r36, %r31, %r33, %r34;
	mad.lo.s32 	%r37, %r36, %r32, %r35;
	mov.u32 	%r38, %tid.z;
	mov.u32 	%r39, %ntid.x;
	mov.u32 	%r40, %ntid.y;
	mov.u32 	%r41, %tid.y;
	mov.u32 	%r42, %tid.x;
	mov.u32 	%r43, %ntid.z;
	mad.lo.s32 	%r44, %r37, %r43, %r38;
	mad.lo.s32 	%r45, %r44, %r40, %r41;
	mad.lo.s32 	%r46, %r45, %r39, %r42;
	cvt.s64.s32 	%rd2, %r46;
	mad.lo.s64 	%rd21, %rd19, %rd20, %rd2;
	setp.ge.s64 	%p1, %rd21, %rd18;
	@%p1 bra 	$L__BB2_21;
	cvta.to.global.u64 	%rd22, %rd14;
	cvta.to.global.u64 	%rd23, %rd15;
	shl.b64 	%rd24, %rd2, 2;
	add.s64 	%rd3, %rd22, %rd24;
	ld.global.u32 	%r47, [%rd3];
	add.s32 	%r48, %r30, -1;
	add.s32 	%r49, %r48, %r47;
	st.global.u32 	[%rd3], %r49;
	add.s64 	%rd4, %rd23, %rd24;
	ld.global.u32 	%r50, [%rd4];
	add.s32 	%r51, %r48, %r50;
	st.global.u32 	[%rd4], %r51;
	ld.global.s32 	%rd5, [%rd3];
	cvt.s64.s32 	%rd6, %r51;
	max.s64 	%rd25, %rd5, %rd6;
	setp.lt.s64 	%p2, %rd25, %rd16;
	@%p2 bra 	$L__BB2_12;
	min.s64 	%rd27, %rd5, %rd6;
	setp.ge.s64 	%p3, %rd27, %rd16;
	@%p3 bra 	$L__BB2_12;
	cvt.u32.u64 	%r52, %rd5;
	cvt.u32.u64 	%r53, %rd6;
	setp.le.s32 	%p4, %r52, %r53;
	@%p4 bra 	$L__BB2_8;
	add.s32 	%r73, %r52, 1;
	shr.s32 	%r74, %r73, 1;
	add.s32 	%r2, %r74, -1;
	mul.lo.s32 	%r3, %r2, %r30;
	sub.s32 	%r75, %r52, %r30;
	add.s32 	%r76, %r75, %r3;
	shl.b32 	%r77, %r76, 1;
	cvt.s64.s32 	%rd32, %r77;
	add.s64 	%rd33, %rd1, %rd32;
	mov.b16 	%rs3, 1;
	st.global.u8 	[%rd33+2], %rs3;
	ld.global.u32 	%r78, [%rd3];
	shl.b32 	%r79, %r2, 1;
	or.b32  	%r80, %r79, 1;
	setp.ne.s32 	%p6, %r78, %r80;
	@%p6 bra 	$L__BB2_6;
	ld.global.u32 	%r86, [%rd4];
	sub.s32 	%r87, %r3, %r30;
	add.s32 	%r106, %r87, %r86;
	mov.b32 	%r105, 2;
	bra.uni 	$L__BB2_7;
$L__BB2_6:
	ld.global.u32 	%r82, [%rd4];
	sub.s32 	%r83, %r3, %r30;
	add.s32 	%r84, %r83, %r82;
	add.s32 	%r106, %r84, 1;
	mov.b32 	%r105, 1;
$L__BB2_7:
	shl.b32 	%r88, %r106, 1;
	add.s32 	%r89, %r88, %r105;
	cvt.s64.s32 	%rd34, %r89;
	add.s64 	%rd35, %rd1, %rd34;
	mov.b16 	%rs4, 1;
	st.global.u8 	[%rd35], %rs4;
	st.global.u32 	[%rd3], %r2;
	bra.uni 	$L__BB2_12;
$L__BB2_8:
	add.s32 	%r55, %r30, %r50;
	shr.s32 	%r56, %r55, 1;
	add.s32 	%r8, %r56, -1;
	mul.lo.s32 	%r9, %r8, %r30;
	sub.s32 	%r57, %r53, %r30;
	add.s32 	%r58, %r57, %r9;
	shl.b32 	%r59, %r58, 1;
	cvt.s64.s32 	%rd28, %r59;
	add.s64 	%rd29, %rd1, %rd28;
	mov.b16 	%rs1, 1;
	st.global.u8 	[%rd29+2], %rs1;
	ld.global.u32 	%r60, [%rd4];
	shl.b32 	%r61, %r8, 1;
	or.b32  	%r62, %r61, 1;
	setp.ne.s32 	%p5, %r60, %r62;
	@%p5 bra 	$L__BB2_10;
	ld.global.u32 	%r68, [%rd3];
	sub.s32 	%r69, %r9, %r30;
	add.s32 	%r108, %r69, %r68;
	mov.b32 	%r107, 2;
	bra.uni 	$L__BB2_11;
$L__BB2_10:
	ld.global.u32 	%r64, [%rd3];
	sub.s32 	%r65, %r9, %r30;
	add.s32 	%r66, %r65, %r64;
	add.s32 	%r108, %r66, 1;
	mov.b32 	%r107, 1;
$L__BB2_11:
	shl.b32 	%r70, %r108, 1;
	add.s32 	%r71, %r70, %r107;
	cvt.s64.s32 	%rd30, %r71;
	add.s64 	%rd31, %rd1, %rd30;
	mov.b16 	%rs2, 1;
	st.global.u8 	[%rd31], %rs2;
	st.global.u32 	[%rd4], %r8;
$L__BB2_12:
	bar.sync 	0;
	ld.global.u32 	%r111, [%rd3];
	ld.global.u32 	%r91, [%rd4];
	add.s32 	%r15, %r111, 1;
	cvt.rn.f32.s32 	%f1, %r15;
	add.s32 	%r92, %r91, 1;
	cvt.rn.f32.s32 	%f2, %r92;
	mov.b32 	%r109, 1;
$L__BB2_13:
	mov.b32 	%r93, 1;
	shl.b32 	%r94, %r93, %r109;
	cvt.rn.f32.s32 	%f3, %r94;
	div.rn.f32 	%f4, %f1, %f3;
	cvt.rmi.f32.f32 	%f5, %f4;
	cvt.rzi.s32.f32 	%r17, %f5;
	div.rn.f32 	%f6, %f2, %f3;
	cvt.rmi.f32.f32 	%f7, %f6;
	cvt.rzi.s32.f32 	%r95, %f7;
	add.s32 	%r109, %r109, 1;
	setp.ne.s32 	%p7, %r17, %r95;
	@%p7 bra 	$L__BB2_13;
	shr.s32 	%r110, %r15, 1;
	setp.eq.s32 	%p8, %r17, %r110;
	@%p8 bra 	$L__BB2_17;
	cvt.s64.s32 	%rd36, %r30;
	sub.s64 	%rd7, %rd5, %rd36;
	sub.s64 	%rd8, %rd6, %rd36;
$L__BB2_16:
	add.s32 	%r22, %r110, -1;
	mul.lo.s32 	%r96, %r22, %r30;
	cvt.s64.s32 	%rd37, %r96;
	add.s64 	%rd38, %rd7, %rd37;
	shl.b64 	%rd39, %rd38, 1;
	add.s64 	%rd40, %rd1, %rd39;
	mov.b16 	%rs5, 1;
	st.global.u8 	[%rd40+2], %rs5;
	shl.b32 	%r97, %r22, 1;
	or.b32  	%r98, %r97, 1;
	setp.ne.s32 	%p9, %r111, %r98;
	selp.b64 	%rd41, 1, 2, %p9;
	selp.u64 	%rd42, 1, 0, %p9;
	add.s64 	%rd43, %rd8, %rd42;
	add.s64 	%rd44, %rd43, %rd37;
	shl.b64 	%rd45, %rd44, 1;
	add.s64 	%rd46, %rd45, %rd41;
	add.s64 	%rd47, %rd1, %rd46;
	st.global.u8 	[%rd47], %rs5;
	shr.s32 	%r110, %r110, 1;
	setp.ne.s32 	%p10, %r17, %r110;
	mov.u32 	%r111, %r22;
	@%p10 bra 	$L__BB2_16;
$L__BB2_17:
	add.s32 	%r99, %r17, -1;
	mul.lo.s32 	%r100, %r99, %r30;
	cvt.s64.s32 	%rd9, %r100;
	cvt.s64.s32 	%rd10, %r30;
	sub.s64 	%rd11, %rd5, %rd10;
	add.s64 	%rd12, %rd11, 1;
	add.s64 	%rd48, %rd12, %rd9;
	shl.b64 	%rd49, %rd48, 1;
	add.s64 	%rd50, %rd1, %rd49;
	mov.b16 	%rs6, 1;
	st.global.u8 	[%rd50+1], %rs6;
	ld.global.u32 	%r113, [%rd4];
	add.s32 	%r101, %r113, 1;
	shr.s32 	%r112, %r101, 1;
	setp.eq.s32 	%p11, %r17, %r112;
	@%p11 bra 	$L__BB2_20;
	sub.s64 	%rd13, %rd6, %rd10;
$L__BB2_19:
	add.s32 	%r28, %r112, -1;
	mul.lo.s32 	%r102, %r28, %r30;
	cvt.s64.s32 	%rd51, %r102;
	add.s64 	%rd52, %rd13, %rd51;
	shl.b64 	%rd53, %rd52, 1;
	add.s64 	%rd54, %rd1, %rd53;
	mov.b16 	%rs7, 1;
	st.global.u8 	[%rd54+2], %rs7;
	shl.b32 	%r103, %r28, 1;
	or.b32  	%r104, %r103, 1;
	setp.eq.s32 	%p12, %r113, %r104;
	selp.b64 	%rd55, 2, 1, %p12;
	selp.b64 	%rd56, %rd11, %rd12, %p12;
	add.s64 	%rd57, %rd56, %rd51;
	shl.b64 	%rd58, %rd57, 1;
	add.s64 	%rd59, %rd58, %rd55;
	add.s64 	%rd60, %rd1, %rd59;
	st.global.u8 	[%rd60], %rs7;
	shr.s32 	%r112, %r112, 1;
	setp.ne.s32 	%p13, %r17, %r112;
	mov.u32 	%r113, %r28;
	@%p13 bra 	$L__BB2_19;
$L__BB2_20:
	sub.s64 	%rd61, %rd6, %rd10;
	add.s64 	%rd62, %rd61, %rd9;
	shl.b64 	%rd63, %rd62, 1;
	add.s64 	%rd64, %rd63, %rd1;
	mov.b16 	%rs8, 1;
	st.global.u8 	[%rd64+3], %rs8;
$L__BB2_21:
	ret;

}
	// .globl	_Z8SetBloomPbPmS_iili
.visible .entry _Z8SetBloomPbPmS_iili(
	.param .u64 .ptr .align 1 _Z8SetBloomPbPmS_iili_param_0,
	.param .u64 .ptr .align 1 _Z8SetBloomPbPmS_iili_param_1,
	.param .u64 .ptr .align 1 _Z8SetBloomPbPmS_iili_param_2,
	.param .u32 _Z8SetBloomPbPmS_iili_param_3,
	.param .u32 _Z8SetBloomPbPmS_iili_param_4,
	.param .u64 _Z8SetBloomPbPmS_iili_param_5,
	.param .u32 _Z8SetBloomPbPmS_iili_param_6
)
{
	.local .align 16 .b8 	__local_depot3[160];
	.reg .b64 	%SP;
	.reg .b64 	%SPL;
	.reg .pred 	%p<59>;
	.reg .b16 	%rs<26>;
	.reg .b32 	%r<255>;
	.reg .b64 	%rd<552>;

	mov.u64 	%SPL, __local_depot3;
	ld.param.u64 	%rd160, [_Z8SetBloomPbPmS_iili_param_0];
	ld.param.u64 	%rd161, [_Z8SetBloomPbPmS_iili_param_2];
	ld.param.u32 	%r51, [_Z8SetBloomPbPmS_iili_param_3];
	ld.param.u32 	%r52, [_Z8SetBloomPbPmS_iili_param_4];
	ld.param.u32 	%r53, [_Z8SetBloomPbPmS_iili_param_6];
	cvta.to.global.u64 	%rd1, %rd161;
	cvta.to.global.u64 	%rd162, %rd160;
	add.u64 	%rd2, %SPL, 0;
	add.u64 	%rd3, %SPL, 32;
	add.u64 	%rd4, %SPL, 16;
	mov.u32 	%r54, %ctaid.z;
	mov.u32 	%r55, %nctaid.x;
	mov.u32 	%r56, %nctaid.y;
	mov.u32 	%r57, %ctaid.y;
	mov.u32 	%r58, %ctaid.x;
	mad.lo.s32 	%r59, %r54, %r56, %r57;
	mad.lo.s32 	%r60, %r59, %r55, %r58;
	mov.u32 	%r61, %tid.z;
	mov.u32 	%r62, %ntid.x;
	mov.u32 	%r63, %ntid.y;
	mov.u32 	%r64, %tid.y;
	mov.u32 	%r65, %tid.x;
	mov.u32 	%r66, %ntid.z;
	mad.lo.s32 	%r67, %r60, %r66, %r61;
	mad.lo.s32 	%r68, %r67, %r63, %r64;
	mad.lo.s32 	%r69, %r68, %r62, %r65;
	cvt.s64.s32 	%rd5, %r69;
	add.s64 	%rd166, %rd162, %rd5;
	ld.global.u8 	%rs3, [%rd166];
	setp.ne.s16 	%p1, %rs3, 1;
	@%p1 bra 	$L__BB3_115;
	ld.param.u64 	%rd489, [_Z8SetBloomPbPmS_iili_param_5];
	cvt.s64.s32 	%rd167, %r53;
	mad.lo.s64 	%rd491, %rd489, %rd167, %rd5;
	mov.b32 	%r238, 0;
	mov.b16 	%rs25, 1;
	mov.b32 	%r237, 1;
	mov.u64 	%rd490, %rd491;
$L__BB3_2:
	mov.u32 	%r2, %r238;
	mov.u16 	%rs1, %rs25;
	mov.u32 	%r1, %r237;
	add.s32 	%r238, %r2, 1;
	mul.hi.s64 	%rd168, %rd490, 7378697629483820647;
	shr.u64 	%rd169, %rd168, 63;
	shr.s64 	%rd170, %rd168, 2;
	add.s64 	%rd8, %rd170, %rd169;
	add.s64 	%rd171, %rd490, 9;
	setp.gt.u64 	%p2, %rd171, 18;
	add.s16 	%rs25, %rs1, 1;
	add.s32 	%r237, %r1, 1;
	mov.u64 	%rd490, %rd8;
	@%p2 bra 	$L__BB3_2;
	mov.b32 	%r239, 0;
$L__BB3_4:
	mov.u32 	%r5, %r239;
	mul.hi.s64 	%rd172, %rd491, 7378697629483820647;
	shr.u64 	%rd173, %rd172, 63;
	shr.s64 	%rd174, %rd172, 2;
	add.s64 	%rd10, %rd174, %rd173;
	mul.lo.s64 	%rd175, %rd10, 10;
	sub.s64 	%rd176, %rd491, %rd175;
	cvt.u16.u64 	%rs5, %rd176;
	add.s16 	%rs6, %rs5, 48;
	sub.s32 	%r73, %r2, %r5;
	cvt.s64.s32 	%rd177, %r73;
	add.s64 	%rd178, %rd4, %rd177;
	st.local.u8 	[%rd178], %rs6;
	add.s32 	%r239, %r5, 1;
	add.s64 	%rd179, %rd491, 9;
	setp.gt.u64 	%p3, %rd179, 18;
	mov.u64 	%rd491, %rd10;
	@%p3 bra 	$L__BB3_4;
	ld.param.u64 	%rd488, [_Z8SetBloomPbPmS_iili_param_1];
	cvta.to.global.u64 	%rd11, %rd488;
	cvt.u32.u64 	%r75, %rd5;
	cvt.u64.u32 	%rd180, %r5;
	add.s64 	%rd181, %rd4, %rd180;
	mov.b16 	%rs7, 48;
	st.local.u8 	[%rd181+1], %rs7;
	shl.b32 	%r7, %r75, 1;
	and.b32  	%r8, %r238, 3;
	setp.lt.u32 	%p4, %r2, 3;
	mov.b32 	%r241, 0;
	@%p4 bra 	$L__BB3_8;
	and.b32  	%r241, %r238, -4;
	and.b32  	%r76, %r1, -4;
	neg.s32 	%r240, %r76;
	mov.u64 	%rd492, %rd4;
	mov.u64 	%rd493, %rd2;
$L__BB3_7:
	ld.local.u32 	%r77, [%rd492];
	st.local.u32 	[%rd493], %r77;
	add.s32 	%r240, %r240, 4;
	add.s64 	%rd493, %rd493, 4;
	add.s64 	%rd492, %rd492, 4;
	setp.ne.s32 	%p5, %r240, 0;
	@%p5 bra 	$L__BB3_7;
$L__BB3_8:
	setp.eq.s32 	%p6, %r8, 0;
	@%p6 bra 	$L__BB3_11;
	cvt.u64.u32 	%rd182, %r241;
	add.s64 	%rd495, %rd2, %rd182;
	add.s64 	%rd494, %rd4, %rd182;
	and.b32  	%r78, %r1, 3;
	neg.s32 	%r242, %r78;
$L__BB3_10:
	.pragma "nounroll";
	ld.local.u8 	%rs8, [%rd494];
	st.local.u8 	[%rd495], %rs8;
	add.s64 	%rd495, %rd495, 1;
	add.s64 	%rd494, %rd494, 1;
	add.s32 	%r242, %r242, 1;
	setp.ne.s32 	%p7, %r242, 0;
	@%p7 bra 	$L__BB3_10;
$L__BB3_11:
	setp.lt.u32 	%p8, %r2, 3;
	mov.b32 	%r243, 0;
	@%p8 bra 	$L__BB3_14;
	and.b32  	%r80, %r1, -4;
	neg.s32 	%r245, %r80;
	add.s64 	%rd499, %rd3, 16;
	and.b32  	%r243, %r238, -4;
	mov.u64 	%rd498, %rd2;
$L__BB3_13:
	ld.local.u32 	%r81, [%rd498];
	bfe.u32 	%r82, %r81, 8, 8;
	cvt.u64.u32 	%rd183, %r82;
	and.b64  	%rd184, %rd183, 255;
	bfe.u32 	%r83, %r81, 0, 8;
	cvt.u64.u32 	%rd185, %r83;
	and.b64  	%rd186, %rd185, 255;
	st.local.v2.u64 	[%rd499+-16], {%rd186, %rd184};
	bfe.u32 	%r84, %r81, 24, 8;
	cvt.u64.u32 	%rd187, %r84;
	and.b64  	%rd188, %rd187, 255;
	bfe.u32 	%r85, %r81, 16, 8;
	cvt.u64.u32 	%rd189, %r85;
	and.b64  	%rd190, %rd189, 255;
	st.local.v2.u64 	[%rd499], {%rd190, %rd188};
	add.s32 	%r245, %r245, 4;
	add.s64 	%rd499, %rd499, 32;
	add.s64 	%rd498, %rd498, 4;
	setp.eq.s32 	%p9, %r245, 0;
	@%p9 bra 	$L__BB3_14;
	bra.uni 	$L__BB3_13;
$L__BB3_14:
	setp.eq.s32 	%p10, %r8, 0;
	@%p10 bra 	$L__BB3_17;
	cvt.u64.u32 	%rd191, %r243;
	mul.wide.u32 	%rd192, %r243, 8;
	add.s64 	%rd497, %rd3, %rd192;
	add.s64 	%rd496, %rd2, %rd191;
	and.b32  	%r87, %r1, 3;
	neg.s32 	%r244, %r87;
$L__BB3_16:
	.pragma "nounroll";
	ld.local.u8 	%rd193, [%rd496];
	st.local.u64 	[%rd497], %rd193;
	add.s64 	%rd497, %rd497, 8;
	add.s64 	%rd496, %rd496, 1;
	add.s32 	%r244, %r244, 1;
	setp.ne.s32 	%p11, %r244, 0;
	@%p11 bra 	$L__BB3_16;
$L__BB3_17:
	setp.lt.u32 	%p12, %r2, 15;
	mov.b64 	%rd508, 0;
	mov.u64 	%rd47, %rd508;
	@%p12 bra 	$L__BB3_26;
	shr.u32 	%r89, %r238, 4;
	max.u32 	%r22, %r89, 1;
	setp.lt.u32 	%p13, %r2, 63;
	mov.b32 	%r247, 0;
	mov.b64 	%rd47, 0;
	mov.u64 	%rd508, %rd47;
	@%p13 bra 	$L__BB3_21;
	shr.u32 	%r90, %r1, 4;
	max.u32 	%r91, %r90, 1;
	and.b32  	%r92, %r91, 268435452;
	neg.s32 	%r248, %r92;
	add.s64 	%rd510, %rd3, 32;
	mov.b64 	%rd47, 0;
$L__BB3_20:
	.pragma "nounroll";
	and.b32  	%r247, %r22, 268435452;
	ld.local.v2.u64 	{%rd198, %rd199}, [%rd510+-32];
	mul.lo.s64 	%rd200, %rd198, -8663945395140668459;
	mul.lo.s64 	%rd201, %rd198, -8601547726154366976;
	shr.u64 	%rd202, %rd200, 33;
	or.b64  	%rd203, %rd202, %rd201;
	mul.lo.s64 	%rd204, %rd203, 5545529020109919103;
	xor.b64  	%rd205, %rd204, %rd508;
	mov.b64 	{%r93, %r94}, %rd205;
	shf.l.wrap.b32 	%r95, %r93, %r94, 27;
	shf.l.wrap.b32 	%r96, %r94, %r93, 27;
	mov.b64 	%rd206, {%r96, %r95};
	add.s64 	%rd207, %rd206, %rd47;
	mad.lo.s64 	%rd208, %rd207, 5, 1390208809;
	mul.lo.s64 	%rd209, %rd199, 5545529020109919103;
	mul.lo.s64 	%rd210, %rd199, 5659660229084708864;
	shr.u64 	%rd211, %rd209, 31;
	or.b64  	%rd212, %rd211, %rd210;
	mul.lo.s64 	%rd213, %rd212, -8663945395140668459;
	xor.b64  	%rd214, %rd213, %rd47;
	mov.b64 	{%r97, %r98}, %rd214;
	shf.l.wrap.b32 	%r99, %r97, %r98, 31;
	shf.l.wrap.b32 	%r100, %r98, %r97, 31;
	mov.b64 	%rd215, {%r100, %r99};
	add.s64 	%rd216, %rd208, %rd215;
	mad.lo.s64 	%rd217, %rd216, 5, 944331445;
	ld.local.v2.u64 	{%rd218, %rd219}, [%rd510+-16];
	mul.lo.s64 	%rd220, %rd218, -8663945395140668459;
	mul.lo.s64 	%rd221, %rd218, -8601547726154366976;
	shr.u64 	%rd222, %rd220, 33;
	or.b64  	%rd223, %rd222, %rd221;
	mul.lo.s64 	%rd224, %rd223, 5545529020109919103;
	xor.b64  	%rd225, %rd224, %rd208;
	mov.b64 	{%r101, %r102}, %rd225;
	shf.l.wrap.b32 	%r103, %r101, %r102, 27;
	shf.l.wrap.b32 	%r104, %r102, %r101, 27;
	mov.b64 	%rd226, {%r104, %r103};
	add.s64 	%rd227, %rd226, %rd217;
	mad.lo.s64 	%rd228, %rd227, 5, 1390208809;
	mul.lo.s64 	%rd229, %rd219, 5545529020109919103;
	mul.lo.s64 	%rd230, %rd219, 5659660229084708864;
	shr.u64 	%rd231, %rd229, 31;
	or.b64  	%rd232, %rd231, %rd230;
	mul.lo.s64 	%rd233, %rd232, -8663945395140668459;
	xor.b64  	%rd234, %rd233, %rd217;
	mov.b64 	{%r105, %r106}, %rd234;
	shf.l.wrap.b32 	%r107, %r105, %r106, 31;
	shf.l.wrap.b32 	%r108, %r106, %r105, 31;
	mov.b64 	%rd235, {%r108, %r107};
	add.s64 	%rd236, %rd228, %rd235;
	mad.lo.s64 	%rd237, %rd236, 5, 944331445;
	ld.local.v2.u64 	{%rd238, %rd239}, [%rd510];
	mul.lo.s64 	%rd240, %rd238, -8663945395140668459;
	mul.lo.s64 	%rd241, %rd238, -8601547726154366976;
	shr.u64 	%rd242, %rd240, 33;
	or.b64  	%rd243, %rd242, %rd241;
	mul.lo.s64 	%rd244, %rd243, 5545529020109919103;
	xor.b64  	%rd245, %rd244, %rd228;
	mov.b64 	{%r109, %r110}, %rd245;
	shf.l.wrap.b32 	%r111, %r109, %r110, 27;
	shf.l.wrap.b32 	%r112, %r110, %r109, 27;
	mov.b64 	%rd246, {%r112, %r111};
	add.s64 	%rd247, %rd246, %rd237;
	mad.lo.s64 	%rd248, %rd247, 5, 1390208809;
	mul.lo.s64 	%rd249, %rd239, 5545529020109919103;
	mul.lo.s64 	%rd250, %rd239, 5659660229084708864;
	shr.u64 	%rd251, %rd249, 31;
	or.b64  	%rd252, %rd251, %rd250;
	mul.lo.s64 	%rd253, %rd252, -8663945395140668459;
	xor.b64  	%rd254, %rd253, %rd237;
	mov.b64 	{%r113, %r114}, %rd254;
	shf.l.wrap.b32 	%r115, %r113, %r114, 31;
	shf.l.wrap.b32 	%r116, %r114, %r113, 31;
	mov.b64 	%rd255, {%r116, %r115};
	add.s64 	%rd256, %rd248, %rd255;
	mad.lo.s64 	%rd257, %rd256, 5, 944331445;
	ld.local.v2.u64 	{%rd258, %rd259}, [%rd510+16];
	mul.lo.s64 	%rd260, %rd258, -8663945395140668459;
	mul.lo.s64 	%rd261, %rd258, -8601547726154366976;
	shr.u64 	%rd262, %rd260, 33;
	or.b64  	%rd263, %rd262, %rd261;
	mul.lo.s64 	%rd264, %rd263, 5545529020109919103;
	xor.b64  	%rd265, %rd264, %rd248;
	mov.b64 	{%r117, %r118}, %rd265;
	shf.l.wrap.b32 	%r119, %r117, %r118, 27;
	shf.l.wrap.b32 	%r120, %r118, %r117, 27;
	mov.b64 	%rd266, {%r120, %r119};
	add.s64 	%rd267, %rd266, %rd257;
	mad.lo.s64 	%rd508, %rd267, 5, 1390208809;
	mul.lo.s64 	%rd268, %rd259, 5545529020109919103;
	mul.lo.s64 	%rd269, %rd259, 5659660229084708864;
	shr.u64 	%rd270, %rd268, 31;
	or.b64  	%rd271, %rd270, %rd269;
	mul.lo.s64 	%rd272, %rd271, -8663945395140668459;
	xor.b64  	%rd273, %rd272, %rd257;
	mov.b64 	{%r121, %r122}, %rd273;
	shf.l.wrap.b32 	%r123, %r121, %r122, 31;
	shf.l.wrap.b32 	%r124, %r122, %r121, 31;
	mov.b64 	%rd274, {%r124, %r123};
	add.s64 	%rd275, %rd508, %rd274;
	mad.lo.s64 	%rd47, %rd275, 5, 944331445;
	add.s32 	%r248, %r248, 4;
	add.s64 	%rd510, %rd510, 64;
	setp.eq.s32 	%p14, %r248, 0;
	@%p14 bra 	$L__BB3_21;
	bra.uni 	$L__BB3_20;
$L__BB3_21:
	and.b32  	%r28, %r22, 3;
	setp.eq.s32 	%p15, %r28, 0;
	@%p15 bra 	$L__BB3_26;
	setp.eq.s32 	%p16, %r28, 1;
	@%p16 bra 	$L__BB3_24;
	shl.b32 	%r125, %r247, 1;
	mul.wide.u32 	%rd277, %r125, 8;
	add.s64 	%rd278, %rd3, %rd277;
	ld.local.v2.u64 	{%rd279, %rd280}, [%rd278];
	mul.lo.s64 	%rd281, %rd279, -8663945395140668459;
	mul.lo.s64 	%rd282, %rd279, -8601547726154366976;
	shr.u64 	%rd283, %rd281, 33;
	or.b64  	%rd284, %rd283, %rd282;
	mul.lo.s64 	%rd285, %rd284, 5545529020109919103;
	xor.b64  	%rd286, %rd285, %rd508;
	mov.b64 	{%r126, %r127}, %rd286;
	shf.l.wrap.b32 	%r128, %r126, %r127, 27;
	shf.l.wrap.b32 	%r129, %r127, %r126, 27;
	mov.b64 	%rd287, {%r129, %r128};
	add.s64 	%rd288, %rd287, %rd47;
	mad.lo.s64 	%rd289, %rd288, 5, 1390208809;
	mul.lo.s64 	%rd290, %rd280, 5545529020109919103;
	mul.lo.s64 	%rd291, %rd280, 5659660229084708864;
	shr.u64 	%rd292, %rd290, 31;
	or.b64  	%rd293, %rd292, %rd291;
	mul.lo.s64 	%rd294, %rd293, -8663945395140668459;
	xor.b64  	%rd295, %rd294, %rd47;
	mov.b64 	{%r130, %r131}, %rd295;
	shf.l.wrap.b32 	%r132, %r130, %r131, 31;
	shf.l.wrap.b32 	%r133, %r131, %r130, 31;
	mov.b64 	%rd296, {%r133, %r132};
	add.s64 	%rd297, %rd289, %rd296;
	mad.lo.s64 	%rd298, %rd297, 5, 944331445;
	ld.local.v2.u64 	{%rd299, %rd300}, [%rd278+16];
	mul.lo.s64 	%rd301, %rd299, -8663945395140668459;
	mul.lo.s64 	%rd302, %rd299, -8601547726154366976;
	shr.u64 	%rd303, %rd301, 33;
	or.b64  	%rd304, %rd303, %rd302;
	mul.lo.s64 	%rd305, %rd304, 5545529020109919103;
	xor.b64  	%rd306, %rd305, %rd289;
	mov.b64 	{%r134, %r135}, %rd306;
	shf.l.wrap.b32 	%r136, %r134, %r135, 27;
	shf.l.wrap.b32 	%r137, %r135, %r134, 27;
	mov.b64 	%rd307, {%r137, %r136};
	add.s64 	%rd308, %rd307, %rd298;
	mad.lo.s64 	%rd508, %rd308, 5, 1390208809;
	mul.lo.s64 	%rd309, %rd300, 5545529020109919103;
	mul.lo.s64 	%rd310, %rd300, 5659660229084708864;
	shr.u64 	%rd311, %rd309, 31;
	or.b64  	%rd312, %rd311, %rd310;
	mul.lo.s64 	%rd313, %rd312, -8663945395140668459;
	xor.b64  	%rd314, %rd313, %rd298;
	mov.b64 	{%r138, %r139}, %rd314;
	shf.l.wrap.b32 	%r140, %r138, %r139, 31;
	shf.l.wrap.b32 	%r141, %r139, %r138, 31;
	mov.b64 	%rd315, {%r141, %r140};
	add.s64 	%rd316, %rd508, %rd315;
	sub.s32 	%r142, %r125, %r247;
	add.s32 	%r247, %r142, 2;
	mad.lo.s64 	%rd47, %rd316, 5, 944331445;
$L__BB3_24:
	and.b32  	%r143, %r22, 1;
	setp.eq.b32 	%p17, %r143, 1;
	not.pred 	%p18, %p17;
	@%p18 bra 	$L__BB3_26;
	shl.b32 	%r144, %r247, 1;
	mul.wide.u32 	%rd317, %r144, 8;
	add.s64 	%rd318, %rd3, %rd317;
	ld.local.v2.u64 	{%rd319, %rd320}, [%rd318];
	mul.lo.s64 	%rd321, %rd319, -8663945395140668459;
	mul.lo.s64 	%rd322, %rd319, -8601547726154366976;
	shr.u64 	%rd323, %rd321, 33;
	or.b64  	%rd324, %rd323, %rd322;
	mul.lo.s64 	%rd325, %rd324, 5545529020109919103;
	xor.b64  	%rd326, %rd325, %rd508;
	mov.b64 	{%r145, %r146}, %rd326;
	shf.l.wrap.b32 	%r147, %r145, %r146, 27;
	shf.l.wrap.b32 	%r148, %r146, %r145, 27;
	mov.b64 	%rd327, {%r148, %r147};
	add.s64 	%rd328, %rd327, %rd47;
	mad.lo.s64 	%rd508, %rd328, 5, 1390208809;
	mul.lo.s64 	%rd329, %rd320, 5545529020109919103;
	mul.lo.s64 	%rd330, %rd320, 5659660229084708864;
	shr.u64 	%rd331, %rd329, 31;
	or.b64  	%rd332, %rd331, %rd330;
	mul.lo.s64 	%rd333, %rd332, -8663945395140668459;
	xor.b64  	%rd334, %rd333, %rd47;
	mov.b64 	{%r149, %r150}, %rd334;
	shf.l.wrap.b32 	%r151, %r149, %r150, 31;
	shf.l.wrap.b32 	%r152, %r150, %r149, 31;
	mov.b64 	%rd335, {%r152, %r151};
	add.s64 	%rd336, %rd508, %rd335;
	mad.lo.s64 	%rd47, %rd336, 5, 944331445;
$L__BB3_26:
	and.b32  	%r31, %r238, 15;
	setp.eq.s32 	%p19, %r31, 0;
	@%p19 bra 	$L__BB3_58;
	cvt.u32.u16 	%r153, %rs1;
	and.b32  	%r154, %r153, 15;
	neg.s32 	%r249, %r154;
	shr.u32 	%r155, %r238, 4;
	and.b32  	%r156, %r155, 134217727;
	mul.wide.u32 	%rd338, %r156, 16;
	add.s64 	%rd48, %rd2, %rd338;
	mov.b64 	%rd513, 0;
$L__BB3_28:
	add.s64 	%rd339, %rd48, %rd513;
	ld.local.u8 	%rs9, [%rd339];
	add.s64 	%rd340, %rd4, %rd513;
	st.local.u8 	[%rd340], %rs9;
	add.s32 	%r249, %r249, 1;
	setp.ne.s32 	%p20, %r249, 0;
	add.s64 	%rd513, %rd513, 1;
	@%p20 bra 	$L__BB3_28;
	mov.b64 	%rd341, 0;
	setp.gt.s32 	%p21, %r31, 7;
	@%p21 bra 	$L__BB3_36;
	setp.gt.s32 	%p29, %r31, 3;
	@%p29 bra 	$L__BB3_33;
	setp.eq.s32 	%p33, %r31, 1;
	@%p33 bra 	$L__BB3_57;
	setp.eq.s32 	%p34, %r31, 2;
	@%p34 bra 	$L__BB3_56;
	bra.uni 	$L__BB3_55;
$L__BB3_33:
	setp.gt.s32 	%p30, %r31, 5;
	@%p30 bra 	$L__BB3_35;
	setp.eq.s32 	%p32, %r31, 4;
	@%p32 bra 	$L__BB3_54;
	bra.uni 	$L__BB3_53;
$L__BB3_35:
	setp.eq.s32 	%p31, %r31, 6;
	@%p31 bra 	$L__BB3_52;
	bra.uni 	$L__BB3_51;
$L__BB3_36:
	setp.gt.s32 	%p22, %r31, 11;
	@%p22 bra 	$L__BB3_40;
	setp.gt.s32 	%p26, %r31, 9;
	@%p26 bra 	$L__BB3_39;
	setp.eq.s32 	%p28, %r31, 8;
	@%p28 bra 	$L__BB3_50;
	bra.uni 	$L__BB3_49;
$L__BB3_39:
	setp.eq.s32 	%p27, %r31, 10;
	@%p27 bra 	$L__BB3_48;
	bra.uni 	$L__BB3_47;
$L__BB3_40:
	setp.gt.s32 	%p23, %r31, 13;
	@%p23 bra 	$L__BB3_42;
	setp.eq.s32 	%p25, %r31, 12;
	@%p25 bra 	$L__BB3_46;
	bra.uni 	$L__BB3_45;
$L__BB3_42:
	setp.eq.s32 	%p24, %r31, 14;
	@%p24 bra 	$L__BB3_44;
	ld.local.u8 	%rd342, [%rd4+14];
	shl.b64 	%rd341, %rd342, 48;
$L__BB3_44:
	ld.local.u8 	%rd343, [%rd4+13];
	shl.b64 	%rd344, %rd343, 40;
	xor.b64  	%rd341, %rd344, %rd341;
$L__BB3_45:
	ld.local.u8 	%rd345, [%rd4+12];
	shl.b64 	%rd346, %rd345, 32;
	xor.b64  	%rd341, %rd346, %rd341;
$L__BB3_46:
	ld.local.u8 	%r157, [%rd4+11];
	mul.wide.u32 	%rd347, %r157, 16777216;
	xor.b64  	%rd341, %rd347, %rd341;
$L__BB3_47:
	ld.local.u8 	%r158, [%rd4+10];
	mul.wide.u32 	%rd348, %r158, 65536;
	xor.b64  	%rd341, %rd348, %rd341;
$L__BB3_48:
	ld.local.u8 	%r159, [%rd4+9];
	mul.wide.u32 	%rd349, %r159, 256;
	xor.b64  	%rd341, %rd349, %rd341;
$L__BB3_49:
	ld.local.u8 	%rd350, [%rd4+8];
	xor.b64  	%rd351, %rd341, %rd350;
	mul.lo.s64 	%rd352, %rd351, 5545529020109919103;
	mul.lo.s64 	%rd353, %rd351, 5659660229084708864;
	shr.u64 	%rd354, %rd352, 31;
	or.b64  	%rd355, %rd354, %rd353;
	mul.lo.s64 	%rd356, %rd355, -8663945395140668459;
	xor.b64  	%rd47, %rd356, %rd47;
$L__BB3_50:
	ld.local.u8 	%rd357, [%rd4+7];
	shl.b64 	%rd341, %rd357, 56;
$L__BB3_51:
	ld.local.u8 	%rd358, [%rd4+6];
	shl.b64 	%rd359, %rd358, 48;
	xor.b64  	%rd341, %rd359, %rd341;
$L__BB3_52:
	ld.local.u8 	%rd360, [%rd4+5];
	shl.b64 	%rd361, %rd360, 40;
	xor.b64  	%rd341, %rd361, %rd341;
$L__BB3_53:
	ld.local.u8 	%rd362, [%rd4+4];
	shl.b64 	%rd363, %rd362, 32;
	xor.b64  	%rd341, %rd363, %rd341;
$L__BB3_54:
	ld.local.u8 	%r160, [%rd4+3];
	mul.wide.u32 	%rd364, %r160, 16777216;
	xor.b64  	%rd341, %rd364, %rd341;
$L__BB3_55:
	ld.local.u8 	%r161, [%rd4+2];
	mul.wide.u32 	%rd365, %r161, 65536;
	xor.b64  	%rd341, %rd365, %rd341;
$L__BB3_56:
	ld.local.u8 	%r162, [%rd4+1];
	mul.wide.u32 	%rd366, %r162, 256;
	xor.b64  	%rd341, %rd366, %rd341;
$L__BB3_57:
	ld.local.u8 	%rd367, [%rd4];
	xor.b64  	%rd368, %rd341, %rd367;
	mul.lo.s64 	%rd369, %rd368, -8663945395140668459;
	mul.lo.s64 	%rd370, %rd368, -8601547726154366976;
	shr.u64 	%rd371, %rd369, 33;
	or.b64  	%rd372, %rd371, %rd370;
	mul.lo.s64 	%rd373, %rd372, 5545529020109919103;
	xor.b64  	%rd508, %rd373, %rd508;
$L__BB3_58:
	mul.wide.s32 	%rd374, %r7, 64;
	add.s64 	%rd95, %rd11, %rd374;
	add.s64 	%rd96, %rd95, 64;
	cvt.u64.u32 	%rd375, %r238;
	xor.b64  	%rd376, %rd508, %rd375;
	xor.b64  	%rd377, %rd47, %rd375;
	add.s64 	%rd378, %rd377, %rd376;
	add.s64 	%rd379, %rd378, %rd377;
	shr.u64 	%rd380, %rd378, 33;
	xor.b64  	%rd381, %rd380, %rd378;
	mul.lo.s64 	%rd382, %rd381, -49064778989728563;
	shr.u64 	%rd383, %rd382, 33;
	xor.b64  	%rd384, %rd383, %rd382;
	mul.lo.s64 	%rd385, %rd384, -4265267296055464877;
	shr.u64 	%rd386, %rd385, 33;
	xor.b64  	%rd387, %rd386, %rd385;
	shr.u64 	%rd388, %rd379, 33;
	xor.b64  	%rd389, %rd388, %rd379;
	mul.lo.s64 	%rd390, %rd389, -49064778989728563;
	shr.u64 	%rd391, %rd390, 33;
	xor.b64  	%rd392, %rd391, %rd390;
	mul.lo.s64 	%rd393, %rd392, -4265267296055464877;
	shr.u64 	%rd394, %rd393, 33;
	xor.b64  	%rd395, %rd394, %rd393;
	add.s64 	%rd396, %rd395, %rd387;
	add.s64 	%rd397, %rd396, %rd395;
	st.global.u64 	[%rd95], %rd396;
	st.global.u64 	[%rd95+64], %rd397;
	setp.lt.s32 	%p35, %r51, 1;
	@%p35 bra 	$L__BB3_115;
	cvt.s64.s32 	%rd97, %r52;
	and.b32  	%r38, %r51, 7;
	setp.lt.u32 	%p36, %r51, 8;
	mov.b32 	%r253, 0;
	@%p36 bra 	$L__BB3_86;
	and.b32  	%r253, %r51, 2147483640;
	neg.s32 	%r251, %r253;
	mov.b32 	%r250, 3;
$L__BB3_61:
	.pragma "nounroll";
	add.s32 	%r165, %r250, -3;
	ld.global.u64 	%rd398, [%rd95];
	ld.global.u64 	%rd399, [%rd96];
	and.b32  	%r166, %r165, 248;
	cvt.u64.u32 	%rd400, %r166;
	mad.lo.s64 	%rd98, %rd399, %rd400, %rd398;
	or.b64  	%rd401, %rd98, %rd97;
	and.b64  	%rd402, %rd401, -4294967296;
	setp.ne.s64 	%p37, %rd402, 0;
	@%p37 bra 	$L__BB3_63;
	cvt.u32.u64 	%r167, %rd97;
	cvt.u32.u64 	%r168, %rd98;
	rem.u32 	%r169, %r168, %r167;
	cvt.u64.u32 	%rd537, %r169;
	bra.uni 	$L__BB3_64;
$L__BB3_63:
	rem.u64 	%rd537, %rd98, %rd97;
$L__BB3_64:
	add.s64 	%rd403, %rd1, %rd537;
	mov.b16 	%rs10, 1;
	st.global.u8 	[%rd403], %rs10;
	add.s32 	%r170, %r250, -2;
	ld.global.u64 	%rd404, [%rd95];
	ld.global.u64 	%rd405, [%rd96];
	and.b32  	%r171, %r170, 249;
	cvt.u64.u32 	%rd406, %r171;
	mad.lo.s64 	%rd102, %rd405, %rd406, %rd404;
	or.b64  	%rd407, %rd102, %rd97;
	and.b64  	%rd408, %rd407, -4294967296;
	setp.ne.s64 	%p38, %rd408, 0;
	@%p38 bra 	$L__BB3_66;
	cvt.u32.u64 	%r172, %rd97;
	cvt.u32.u64 	%r173, %rd102;
	rem.u32 	%r174, %r173, %r172;
	cvt.u64.u32 	%rd538, %r174;
	bra.uni 	$L__BB3_67;
$L__BB3_66:
	rem.u64 	%rd538, %rd102, %rd97;
$L__BB3_67:
	add.s64 	%rd409, %rd1, %rd538;
	mov.b16 	%rs11, 1;
	st.global.u8 	[%rd409], %rs11;
	add.s32 	%r175, %r250, -1;
	ld.global.u64 	%rd410, [%rd95];
	ld.global.u64 	%rd411, [%rd96];
	and.b32  	%r176, %r175, 250;
	cvt.u64.u32 	%rd412, %r176;
	mad.lo.s64 	%rd106, %rd411, %rd412, %rd410;
	or.b64  	%rd413, %rd106, %rd97;
	and.b64  	%rd414, %rd413, -4294967296;
	setp.ne.s64 	%p39, %rd414, 0;
	@%p39 bra 	$L__BB3_69;
	cvt.u32.u64 	%r177, %rd97;
	cvt.u32.u64 	%r178, %rd106;
	rem.u32 	%r179, %r178, %r177;
	cvt.u64.u32 	%rd539, %r179;
	bra.uni 	$L__BB3_70;
$L__BB3_69:
	rem.u64 	%rd539, %rd106, %rd97;
$L__BB3_70:
	add.s64 	%rd415, %rd1, %rd539;
	mov.b16 	%rs12, 1;
	st.global.u8 	[%rd415], %rs12;
	ld.global.u64 	%rd416, [%rd95];
	ld.global.u64 	%rd417, [%rd96];
	and.b32  	%r180, %r250, 251;
	cvt.u64.u32 	%rd418, %r180;
	mad.lo.s64 	%rd110, %rd417, %rd418, %rd416;
	or.b64  	%rd419, %rd110, %rd97;
	and.b64  	%rd420, %rd419, -4294967296;
	setp.ne.s64 	%p40, %rd420, 0;
	@%p40 bra 	$L__BB3_72;
	cvt.u32.u64 	%r181, %rd97;
	cvt.u32.u64 	%r182, %rd110;
	rem.u32 	%r183, %r182, %r181;
	cvt.u64.u32 	%rd540, %r183;
	bra.uni 	$L__BB3_73;
$L__BB3_72:
	rem.u64 	%rd540, %rd110, %rd97;
$L__BB3_73:
	add.s64 	%rd421, %rd1, %rd540;
	mov.b16 	%rs13, 1;
	st.global.u8 	[%rd421], %rs13;
	add.s32 	%r184, %r250, 1;
	ld.global.u64 	%rd422, [%rd95];
	ld.global.u64 	%rd423, [%rd96];
	and.b32  	%r185, %r184, 252;
	cvt.u64.u32 	%rd424, %r185;
	mad.lo.s64 	%rd114, %rd423, %rd424, %rd422;
	or.b64  	%rd425, %rd114, %rd97;
	and.b64  	%rd426, %rd425, -4294967296;
	setp.ne.s64 	%p41, %rd426, 0;
	@%p41 bra 	$L__BB3_75;
	cvt.u32.u64 	%r186, %rd97;
	cvt.u32.u64 	%r187, %rd114;
	rem.u32 	%r188, %r187, %r186;
	cvt.u64.u32 	%rd541, %r188;
	bra.uni 	$L__BB3_76;
$L__BB3_75:
	rem.u64 	%rd541, %rd114, %rd97;
$L__BB3_76:
	add.s64 	%rd427, %rd1, %rd541;
	mov.b16 	%rs14, 1;
	st.global.u8 	[%rd427], %rs14;
	add.s32 	%r189, %r250, 2;
	ld.global.u64 	%rd428, [%rd95];
	ld.global.u64 	%rd429, [%rd96];
	and.b32  	%r190, %r189, 253;
	cvt.u64.u32 	%rd430, %r190;
	mad.lo.s64 	%rd118, %rd429, %rd430, %rd428;
	or.b64  	%rd431, %rd118, %rd97;
	and.b64  	%rd432, %rd431, -4294967296;
	setp.ne.s64 	%p42, %rd432, 0;
	@%p42 bra 	$L__BB3_78;
	cvt.u32.u64 	%r191, %rd97;
	cvt.u32.u64 	%r192, %rd118;
	rem.u32 	%r193, %r192, %r191;
	cvt.u64.u32 	%rd542, %r193;
	bra.uni 	$L__BB3_79;
$L__BB3_78:
	rem.u64 	%rd542, %rd118, %rd97;
$L__BB3_79:
	add.s64 	%rd433, %rd1, %rd542;
	mov.b16 	%rs15, 1;
	st.global.u8 	[%rd433], %rs15;
	add.s32 	%r194, %r250, 3;
	ld.global.u64 	%rd434, [%rd95];
	ld.global.u64 	%rd435, [%rd96];
	and.b32  	%r195, %r194, 254;
	cvt.u64.u32 	%rd436, %r195;
	mad.lo.s64 	%rd122, %rd435, %rd436, %rd434;
	or.b64  	%rd437, %rd122, %rd97;
	and.b64  	%rd438, %rd437, -4294967296;
	setp.ne.s64 	%p43, %rd438, 0;
	@%p43 bra 	$L__BB3_81;
	cvt.u32.u64 	%r196, %rd97;
	cvt.u32.u64 	%r197, %rd122;
	rem.u32 	%r198, %r197, %r196;
	cvt.u64.u32 	%rd543, %r198;
	bra.uni 	$L__BB3_82;
$L__BB3_81:
	rem.u64 	%rd543, %rd122, %rd97;
$L__BB3_82:
	add.s64 	%rd439, %rd1, %rd543;
	mov.b16 	%rs16, 1;
	st.global.u8 	[%rd439], %rs16;
	ld.global.u64 	%rd440, [%rd95];
	ld.global.u64 	%rd441, [%rd96];
	add.s32 	%r199, %r250, 4;
	and.b32  	%r200, %r199, 255;
	cvt.u64.u32 	%rd442, %r200;
	mad.lo.s64 	%rd126, %rd441, %rd442, %rd440;
	or.b64  	%rd443, %rd126, %rd97;
	and.b64  	%rd444, %rd443, -4294967296;
	setp.ne.s64 	%p44, %rd444, 0;
	@%p44 bra 	$L__BB3_84;
	cvt.u32.u64 	%r201, %rd97;
	cvt.u32.u64 	%r202, %rd126;
	rem.u32 	%r203, %r202, %r201;
	cvt.u64.u32 	%rd544, %r203;
	bra.uni 	$L__BB3_85;
$L__BB3_84:
	rem.u64 	%rd544, %rd126, %rd97;
$L__BB3_85:
	add.s64 	%rd445, %rd1, %rd544;
	mov.b16 	%rs17, 1;
	st.global.u8 	[%rd445], %rs17;
	add.s32 	%r251, %r251, 8;
	add.s32 	%r250, %r250, 8;
	setp.ne.s32 	%p45, %r251, 0;
	@%p45 bra 	$L__BB3_61;
$L__BB3_86:
	setp.eq.s32 	%p46, %r38, 0;
	@%p46 bra 	$L__BB3_115;
	and.b32  	%r46, %r51, 3;
	setp.lt.u32 	%p47, %r38, 4;
	@%p47 bra 	$L__BB3_101;
	ld.global.u64 	%rd446, [%rd95];
	ld.global.u64 	%rd447, [%rd96];
	and.b32  	%r204, %r253, 255;
	cvt.u64.u32 	%rd448, %r204;
	mad.lo.s64 	%rd130, %rd447, %rd448, %rd446;
	or.b64  	%rd449, %rd130, %rd97;
	and.b64  	%rd450, %rd449, -4294967296;
	setp.ne.s64 	%p48, %rd450, 0;
	@%p48 bra 	$L__BB3_90;
	cvt.u32.u64 	%r205, %rd97;
	cvt.u32.u64 	%r206, %rd130;
	rem.u32 	%r207, %r206, %r205;
	cvt.u64.u32 	%rd545, %r207;
	bra.uni 	$L__BB3_91;
$L__BB3_90:
	rem.u64 	%rd545, %rd130, %rd97;
$L__BB3_91:
	add.s64 	%rd451, %rd1, %rd545;
	mov.b16 	%rs18, 1;
	st.global.u8 	[%rd451], %rs18;
	add.s32 	%r208, %r253, 1;
	ld.global.u64 	%rd452, [%rd95];
	ld.global.u64 	%rd453, [%rd96];
	and.b32  	%r209, %r208, 255;
	cvt.u64.u32 	%rd454, %r209;
	mad.lo.s64 	%rd134, %rd453, %rd454, %rd452;
	or.b64  	%rd455, %rd134, %rd97;
	and.b64  	%rd456, %rd455, -4294967296;
	setp.ne.s64 	%p49, %rd456, 0;
	@%p49 bra 	$L__BB3_93;
	cvt.u32.u64 	%r210, %rd97;
	cvt.u32.u64 	%r211, %rd134;
	rem.u32 	%r212, %r211, %r210;
	cvt.u64.u32 	%rd546, %r212;
	bra.uni 	$L__BB3_94;
$L__BB3_93:
	rem.u64 	%rd546, %rd134, %rd97;
$L__BB3_94:
	add.s64 	%rd457, %rd1, %rd546;
	mov.b16 	%rs19, 1;
	st.global.u8 	[%rd457], %rs19;
	add.s32 	%r213, %r253, 2;
	ld.global.u64 	%rd458, [%rd95];
	ld.global.u64 	%rd459, [%rd96];
	and.b32  	%r214, %r213, 255;
	cvt.u64.u32 	%rd460, %r214;
	mad.lo.s64 	%rd138, %rd459, %rd460, %rd458;
	or.b64  	%rd461, %rd138, %rd97;
	and.b64  	%rd462, %rd461, -4294967296;
	setp.ne.s64 	%p50, %rd462, 0;
	@%p50 bra 	$L__BB3_96;
	cvt.u32.u64 	%r215, %rd97;
	cvt.u32.u64 	%r216, %rd138;
	rem.u32 	%r217, %r216, %r215;
	cvt.u64.u32 	%rd547, %r217;
	bra.uni 	$L__BB3_97;
$L__BB3_96:
	rem.u64 	%rd547, %rd138, %rd97;
$L__BB3_97:
	add.s64 	%rd463, %rd1, %rd547;
	mov.b16 	%rs20, 1;
	st.global.u8 	[%rd463], %rs20;
	add.s32 	%r218, %r253, 3;
	ld.global.u64 	%rd464, [%rd95];
	ld.global.u64 	%rd465, [%rd96];
	and.b32  	%r219, %r218, 255;
	cvt.u64.u32 	%rd466, %r219;
	mad.lo.s64 	%rd142, %rd465, %rd466, %rd464;
	or.b64  	%rd467, %rd142, %rd97;
	and.b64  	%rd468, %rd467, -4294967296;
	setp.ne.s64 	%p51, %rd468, 0;
	@%p51 bra 	$L__BB3_99;
	cvt.u32.u64 	%r220, %rd97;
	cvt.u32.u64 	%r221, %rd142;
	rem.u32 	%r222, %r221, %r220;
	cvt.u64.u32 	%rd548, %r222;
	bra.uni 	$L__BB3_100;
$L__BB3_99:
	rem.u64 	%rd548, %rd142, %rd97;
$L__BB3_100:
	add.s64 	%rd469, %rd1, %rd548;
	mov.b16 	%rs21, 1;
	st.global.u8 	[%rd469], %rs21;
	add.s32 	%r253, %r253, 4;
$L__BB3_101:
	setp.eq.s32 	%p52, %r46, 0;
	@%p52 bra 	$L__BB3_115;
	setp.eq.s32 	%p53, %r46, 1;
	@%p53 bra 	$L__BB3_110;
	ld.global.u64 	%rd470, [%rd95];
	ld.global.u64 	%rd471, [%rd96];
	and.b32  	%r223, %r253, 255;
	cvt.u64.u32 	%rd472, %r223;
	mad.lo.s64 	%rd146, %rd471, %rd472, %rd470;
	or.b64  	%rd473, %rd146, %rd97;
	and.b64  	%rd474, %rd473, -4294967296;
	setp.ne.s64 	%p54, %rd474, 0;
	@%p54 bra 	$L__BB3_105;
	cvt.u32.u64 	%r224, %rd97;
	cvt.u32.u64 	%r225, %rd146;
	rem.u32 	%r226, %r225, %r224;
	cvt.u64.u32 	%rd549, %r226;
	bra.uni 	$L__BB3_106;
$L__BB3_105:
	rem.u64 	%rd549, %rd146, %rd97;
$L__BB3_106:
	add.s64 	%rd475, %rd1, %rd549;
	mov.b16 	%rs22, 1;
	st.global.u8 	[%rd475], %rs22;
	add.s32 	%r227, %r253, 1;
	ld.global.u64 	%rd476, [%rd95];
	ld.global.u64 	%rd477, [%rd96];
	and.b32  	%r228, %r227, 255;
	cvt.u64.u32 	%rd478, %r228;
	mad.lo.s64 	%rd150, %rd477, %rd478, %rd476;
	or.b64  	%rd479, %rd150, %rd97;
	and.b64  	%rd480, %rd479, -4294967296;
	setp.ne.s64 	%p55, %rd480, 0;
	@%p55 bra 	$L__BB3_108;
	cvt.u32.u64 	%r229, %rd97;
	cvt.u32.u64 	%r230, %rd150;
	rem.u32 	%r231, %r230, %r229;
	cvt.u64.u32 	%rd550, %r231;
	bra.uni 	$L__BB3_109;
$L__BB3_108:
	rem.u64 	%rd550, %rd150, %rd97;
$L__BB3_109:
	add.s64 	%rd481, %rd1, %rd550;
	mov.b16 	%rs23, 1;
	st.global.u8 	[%rd481], %rs23;
	add.s32 	%r253, %r253, 2;
$L__BB3_110:
	and.b32  	%r232, %r51, 1;
	setp.eq.b32 	%p56, %r232, 1;
	not.pred 	%p57, %p56;
	@%p57 bra 	$L__BB3_115;
	ld.global.u64 	%rd482, [%rd95];
	ld.global.u64 	%rd483, [%rd96];
	and.b32  	%r233, %r253, 255;
	cvt.u64.u32 	%rd484, %r233;
	mad.lo.s64 	%rd154, %rd483, %rd484, %rd482;
	or.b64  	%rd485, %rd154, %rd97;
	and.b64  	%rd486, %rd485, -4294967296;
	setp.ne.s64 	%p58, %rd486, 0;
	@%p58 bra 	$L__BB3_113;
	cvt.u32.u64 	%r234, %rd97;
	cvt.u32.u64 	%r235, %rd154;
	rem.u32 	%r236, %r235, %r234;
	cvt.u64.u32 	%rd551, %r236;
	bra.uni 	$L__BB3_114;
$L__BB3_113:
	rem.u64 	%rd551, %rd154, %rd97;
$L__BB3_114:
	add.s64 	%rd487, %rd1, %rd551;
	mov.b16 	%rs24, 1;
	st.global.u8 	[%rd487], %rs24;
$L__BB3_115:
	ret;

}
	// .globl	_Z11check_bloomPiPbS0_Pmiii
.visible .entry _Z11check_bloomPiPbS0_Pmiii(
	.param .u64 .ptr .align 1 _Z11check_bloomPiPbS0_Pmiii_param_0,
	.param .u64 .ptr .align 1 _Z11check_bloomPiPbS0_Pmiii_param_1,
	.param .u64 .ptr .align 1 _Z11check_bloomPiPbS0_Pmiii_param_2,
	.param .u64 .ptr .align 1 _Z11check_bloomPiPbS0_Pmiii_param_3,
	.param .u32 _Z11check_bloomPiPbS0_Pmiii_param_4,
	.param .u32 _Z11check_bloomPiPbS0_Pmiii_param_5,
	.param .u32 _Z11check_bloomPiPbS0_Pmiii_param_6
)
{
	.reg .pred 	%p<8>;
	.reg .b16 	%rs<3>;
	.reg .b32 	%r<12>;
	.reg .b64 	%rd<25>;

	ld.param.u64 	%rd10, [_Z11check_bloomPiPbS0_Pmiii_param_0];
	ld.param.u64 	%rd7, [_Z11check_bloomPiPbS0_Pmiii_param_1];
	ld.param.u64 	%rd8, [_Z11check_bloomPiPbS0_Pmiii_param_2];
	ld.param.u64 	%rd9, [_Z11check_bloomPiPbS0_Pmiii_param_3];
	ld.param.s32 	%rd2, [_Z11check_bloomPiPbS0_Pmiii_param_4];
	ld.param.u32 	%r3, [_Z11check_bloomPiPbS0_Pmiii_param_5];
	ld.param.u32 	%r4, [_Z11check_bloomPiPbS0_Pmiii_param_6];
	cvta.to.global.u64 	%rd1, %rd10;
	mov.u32 	%r1, %ctaid.x;
	mov.u32 	%r2, %tid.x;
	setp.ge.s32 	%p1, %r1, %r4;
	@%p1 bra 	$L__BB4_8;
	ld.global.u32 	%r5, [%rd1];
	setp.ne.s32 	%p2, %r5, 0;
	@%p2 bra 	$L__BB4_8;
	cvt.u64.u32 	%rd11, %r1;
	cvta.to.global.u64 	%rd12, %rd8;
	add.s64 	%rd13, %rd12, %rd11;
	ld.global.u8 	%rs1, [%rd13];
	setp.ne.s16 	%p3, %rs1, 1;
	setp.ge.s32 	%p4, %r2, %r3;
	or.pred  	%p5, %p4, %p3;
	@%p5 bra 	$L__BB4_8;
	shl.b32 	%r6, %r1, 1;
	mul.wide.u32 	%rd14, %r6, 64;
	cvta.to.global.u64 	%rd15, %rd9;
	add.s64 	%rd16, %rd15, %rd14;
	ld.global.u64 	%rd17, [%rd16];
	ld.global.u64 	%rd18, [%rd16+64];
	and.b32  	%r7, %r2, 255;
	cvt.u64.u32 	%rd19, %r7;
	mad.lo.s64 	%rd3, %rd18, %rd19, %rd17;
	or.b64  	%rd20, %rd3, %rd2;
	and.b64  	%rd21, %rd20, -4294967296;
	setp.ne.s64 	%p6, %rd21, 0;
	@%p6 bra 	$L__BB4_5;
	cvt.u32.u64 	%r8, %rd2;
	cvt.u32.u64 	%r9, %rd3;
	rem.u32 	%r10, %r9, %r8;
	cvt.u64.u32 	%rd24, %r10;
	bra.uni 	$L__BB4_6;
$L__BB4_5:
	rem.u64 	%rd24, %rd3, %rd2;
$L__BB4_6:
	cvta.to.global.u64 	%rd22, %rd7;
	add.s64 	%rd23, %rd22, %rd24;
	ld.global.u8 	%rs2, [%rd23];
	setp.ne.s16 	%p7, %rs2, 0;
	@%p7 bra 	$L__BB4_8;
	atom.global.add.u32 	%r11, [%rd1], 1;
$L__BB4_8:
	ret;

}
	// .globl	_Z14get_neighboursiPbPmS_iiil
.visible .entry _Z14get_neighboursiPbPmS_iiil(
	.param .u32 _Z14get_neighboursiPbPmS_iiil_param_0,
	.param .u64 .ptr .align 1 _Z14get_neighboursiPbPmS_iiil_param_1,
	.param .u64 .ptr .align 1 _Z14get_neighboursiPbPmS_iiil_param_2,
	.param .u64 .ptr .align 1 _Z14get_neighboursiPbPmS_iiil_param_3,
	.param .u32 _Z14get_neighboursiPbPmS_iiil_param_4,
	.param .u32 _Z14get_neighboursiPbPmS_iiil_param_5,
	.param .u32 _Z14get_neighboursiPbPmS_iiil_param_6,
	.param .u64 _Z14get_neighboursiPbPmS_iiil_param_7
)
{
	.local .align 16 .b8 	__local_depot5[176];
	.reg .b64 	%SP;
	.reg .b64 	%SPL;
	.reg .pred 	%p<301>;
	.reg .b16 	%rs<104>;
	.reg .b32 	%r<1152>;
	.reg .b32 	%f<8>;
	.reg .b64 	%rd<2600>;

	mov.u64 	%SPL, __local_depot5;
	ld.param.u32 	%r266, [_Z14get_neighboursiPbPmS_iiil_param_0];
	ld.param.u32 	%r269, [_Z14get_neighboursiPbPmS_iiil_param_6];
	add.u64 	%rd1, %SPL, 16;
	add.u64 	%rd2, %SPL, 48;
	add.u64 	%rd3, %SPL, 0;
	add.u64 	%rd4, %SPL, 32;
	add.u64 	%rd5, %SPL, 0;
	add.u64 	%rd6, %SPL, 48;
	add.u64 	%rd7, %SPL, 32;
	add.u64 	%rd8, %SPL, 16;
	mov.u32 	%r270, %ctaid.z;
	mov.u32 	%r271, %nctaid.x;
	mov.u32 	%r272, %nctaid.y;
	mov.u32 	%r273, %ctaid.y;
	mov.u32 	%r274, %ctaid.x;
	mad.lo.s32 	%r275, %r270, %r272, %r273;
	mad.lo.s32 	%r276, %r275, %r271, %r274;
	mov.u32 	%r277, %tid.z;
	mov.u32 	%r278, %ntid.x;
	mov.u32 	%r279, %ntid.y;
	mov.u32 	%r280, %tid.y;
	mov.u32 	%r281, %tid.x;
	mov.u32 	%r282, %ntid.z;
	mad.lo.s32 	%r283, %r276, %r282, %r277;
	mad.lo.s32 	%r284, %r283, %r279, %r280;
	mad.lo.s32 	%r1, %r284, %r278, %r281;
	setp.ge.s32 	%p1, %r1, %r269;
	setp.eq.s32 	%p2, %r266, %r1;
	or.pred  	%p3, %p1, %p2;
	@%p3 bra 	$L__BB5_496;
	ld.param.u64 	%rd2330, [_Z14get_neighboursiPbPmS_iiil_param_7];
	ld.param.u64 	%rd2322, [_Z14get_neighboursiPbPmS_iiil_param_2];
	cvt.s64.s32 	%rd9, %r1;
	add.s32 	%r1096, %r269, %r266;
	add.s32 	%r285, %r1096, -1;
	cvt.s64.s32 	%rd10, %r269;
	add.s64 	%rd11, %rd9, %rd10;
	add.s64 	%rd2445, %rd11, -1;
	cvt.s64.s32 	%rd13, %r285;
	setp.gt.s64 	%p4, %rd2330, %rd13;
	setp.le.s64 	%p5, %rd11, %rd2330;
	xor.pred  	%p6, %p4, %p5;
	shl.b32 	%r286, %r1, 1;
	mul.wide.s32 	%rd534, %r286, 64;
	cvta.to.global.u64 	%rd535, %rd2322;
	add.s64 	%rd14, %rd535, %rd534;
	not.pred 	%p7, %p6;
	@%p7 bra 	$L__BB5_211;
	setp.gt.s64 	%p8, %rd11, %rd13;
	@%p8 bra 	$L__BB5_80;
	shr.s32 	%r1096, %r1096, 1;
	add.s32 	%r288, %r1096, -1;
	cvt.s64.s32 	%rd536, %r288;
	sub.s64 	%rd537, %rd13, %rd10;
	mad.lo.s64 	%rd538, %rd536, %rd10, %rd537;
	shl.b64 	%rd539, %rd538, 1;
	add.s64 	%rd2332, %rd539, 2;
	mov.b32 	%r1047, 0;
	mov.b16 	%rs97, 1;
	mov.u64 	%rd2331, %rd2332;
$L__BB5_4:
	mov.u32 	%r4, %r1047;
	mov.u16 	%rs1, %rs97;
	add.s32 	%r1047, %r4, 1;
	mul.hi.s64 	%rd540, %rd2331, 7378697629483820647;
	shr.u64 	%rd541, %rd540, 63;
	shr.s64 	%rd542, %rd540, 2;
	add.s64 	%rd17, %rd542, %rd541;
	add.s64 	%rd543, %rd2331, 9;
	setp.gt.u64 	%p9, %rd543, 18;
	add.s16 	%rs97, %rs1, 1;
	mov.u64 	%rd2331, %rd17;
	@%p9 bra 	$L__BB5_4;
	mov.b32 	%r1048, 0;
$L__BB5_6:
	mov.u32 	%r6, %r1048;
	mul.hi.s64 	%rd544, %rd2332, 7378697629483820647;
	shr.u64 	%rd545, %rd544, 63;
	shr.s64 	%rd546, %rd544, 2;
	add.s64 	%rd19, %rd546, %rd545;
	mul.lo.s64 	%rd547, %rd19, 10;
	sub.s64 	%rd548, %rd2332, %rd547;
	cvt.u16.u64 	%rs16, %rd548;
	add.s16 	%rs17, %rs16, 48;
	sub.s32 	%r290, %r4, %r6;
	cvt.s64.s32 	%rd549, %r290;
	add.s64 	%rd550, %rd1, %rd549;
	st.local.u8 	[%rd550], %rs17;
	add.s32 	%r1048, %r6, 1;
	add.s64 	%rd551, %rd2332, 9;
	setp.gt.u64 	%p10, %rd551, 18;
	mov.u64 	%rd2332, %rd19;
	@%p10 bra 	$L__BB5_6;
	cvt.u64.u32 	%rd552, %r6;
	add.s64 	%rd553, %rd1, %rd552;
	mov.b16 	%rs18, 48;
	st.local.u8 	[%rd553+1], %rs18;
	and.b32  	%r8, %r1047, 15;
	setp.lt.u32 	%p11, %r4, 15;
	mov.b32 	%r1051, 0;
	@%p11 bra 	$L__BB5_10;
	and.b32  	%r1051, %r1047, -16;
	mov.b32 	%r1049, 0;
$L__BB5_9:
	.pragma "nounroll";
	cvt.u64.u32 	%rd554, %r1049;
	add.s64 	%rd555, %rd1, %rd554;
	ld.local.v4.b32 	{%r293, %r294, %r295, %r296}, [%rd555];
	add.s64 	%rd556, %rd5, %rd554;
	st.local.v4.b32 	[%rd556], {%r293, %r294, %r295, %r296};
	add.s32 	%r1049, %r1049, 16;
	setp.ne.s32 	%p12, %r1049, %r1051;
	@%p12 bra 	$L__BB5_9;
$L__BB5_10:
	setp.eq.s32 	%p13, %r8, 0;
	@%p13 bra 	$L__BB5_19;
	and.b32  	%r13, %r1047, 7;
	setp.lt.u32 	%p14, %r8, 8;
	@%p14 bra 	$L__BB5_13;
	cvt.u64.u32 	%rd557, %r1051;
	add.s64 	%rd558, %rd1, %rd557;
	ld.local.u8 	%rs19, [%rd558];
	add.s64 	%rd559, %rd5, %rd557;
	st.local.u8 	[%rd559], %rs19;
	ld.local.u8 	%rs20, [%rd558+1];
	st.local.u8 	[%rd559+1], %rs20;
	ld.local.u8 	%rs21, [%rd558+2];
	st.local.u8 	[%rd559+2], %rs21;
	ld.local.u8 	%rs22, [%rd558+3];
	st.local.u8 	[%rd559+3], %rs22;
	ld.local.u8 	%rs23, [%rd558+4];
	st.local.u8 	[%rd559+4], %rs23;
	ld.local.u8 	%rs24, [%rd558+5];
	st.local.u8 	[%rd559+5], %rs24;
	ld.local.u8 	%rs25, [%rd558+6];
	st.local.u8 	[%rd559+6], %rs25;
	ld.local.u8 	%rs26, [%rd558+7];
	st.local.u8 	[%rd559+7], %rs26;
	add.s32 	%r1051, %r1051, 8;
$L__BB5_13:
	setp.eq.s32 	%p15, %r13, 0;
	@%p15 bra 	$L__BB5_19;
	and.b32  	%r16, %r1047, 3;
	setp.lt.u32 	%p16, %r13, 4;
	@%p16 bra 	$L__BB5_16;
	cvt.u64.u32 	%rd560, %r1051;
	add.s64 	%rd561, %rd1, %rd560;
	ld.local.u8 	%rs27, [%rd561];
	add.s64 	%rd562, %rd5, %rd560;
	st.local.u8 	[%rd562], %rs27;
	ld.local.u8 	%rs28, [%rd561+1];
	st.local.u8 	[%rd562+1], %rs28;
	ld.local.u8 	%rs29, [%rd561+2];
	st.local.u8 	[%rd562+2], %rs29;
	ld.local.u8 	%rs30, [%rd561+3];
	st.local.u8 	[%rd562+3], %rs30;
	add.s32 	%r1051, %r1051, 4;
$L__BB5_16:
	setp.eq.s32 	%p17, %r16, 0;
	@%p17 bra 	$L__BB5_19;
	mov.b32 	%r1054, 0;
$L__BB5_18:
	.pragma "nounroll";
	cvt.u64.u32 	%rd563, %r1051;
	add.s64 	%rd564, %rd1, %rd563;
	ld.local.u8 	%rs31, [%rd564];
	add.s64 	%rd565, %rd5, %rd563;
	st.local.u8 	[%rd565], %rs31;
	add.s32 	%r1051, %r1051, 1;
	add.s32 	%r1054, %r1054, 1;
	setp.ne.s32 	%p18, %r1054, %r16;
	@%p18 bra 	$L__BB5_18;
$L__BB5_19:
	setp.lt.u32 	%p19, %r4, 15;
	mov.b32 	%r1055, 0;
	@%p19 bra 	$L__BB5_22;
	mov.b32 	%r1060, 0;
	and.b32  	%r1055, %r1047, -16;
$L__BB5_21:
	.pragma "nounroll";
	cvt.u64.u32 	%rd566, %r1060;
	add.s64 	%rd567, %rd5, %rd566;
	ld.local.v4.b32 	{%r300, %r301, %r302, %r303}, [%rd567];
	bfe.u32 	%r304, %r303, 16, 8;
	bfe.u32 	%r305, %r303, 24, 8;
	bfe.u32 	%r306, %r303, 0, 8;
	bfe.u32 	%r307, %r303, 8, 8;
	bfe.u32 	%r308, %r302, 16, 8;
	bfe.u32 	%r309, %r302, 24, 8;
	bfe.u32 	%r310, %r302, 0, 8;
	bfe.u32 	%r311, %r302, 8, 8;
	bfe.u32 	%r312, %r301, 16, 8;
	bfe.u32 	%r313, %r301, 24, 8;
	bfe.u32 	%r314, %r301, 0, 8;
	bfe.u32 	%r315, %r301, 8, 8;
	bfe.u32 	%r316, %r300, 16, 8;
	bfe.u32 	%r317, %r300, 24, 8;
	bfe.u32 	%r318, %r300, 0, 8;
	bfe.u32 	%r319, %r300, 8, 8;
	mul.wide.u32 	%rd568, %r1060, 8;
	add.s64 	%rd569, %rd6, %rd568;
	cvt.u64.u32 	%rd570, %r319;
	and.b64  	%rd571, %rd570, 255;
	cvt.u64.u32 	%rd572, %r318;
	and.b64  	%rd573, %rd572, 255;
	st.local.v2.u64 	[%rd569], {%rd573, %rd571};
	cvt.u64.u32 	%rd574, %r317;
	and.b64  	%rd575, %rd574, 255;
	cvt.u64.u32 	%rd576, %r316;
	and.b64  	%rd577, %rd576, 255;
	st.local.v2.u64 	[%rd569+16], {%rd577, %rd575};
	cvt.u64.u32 	%rd578, %r315;
	and.b64  	%rd579, %rd578, 255;
	cvt.u64.u32 	%rd580, %r314;
	and.b64  	%rd581, %rd580, 255;
	st.local.v2.u64 	[%rd569+32], {%rd581, %rd579};
	cvt.u64.u32 	%rd582, %r313;
	and.b64  	%rd583, %rd582, 255;
	cvt.u64.u32 	%rd584, %r312;
	and.b64  	%rd585, %rd584, 255;
	st.local.v2.u64 	[%rd569+48], {%rd585, %rd583};
	cvt.u64.u32 	%rd586, %r311;
	and.b64  	%rd587, %rd586, 255;
	cvt.u64.u32 	%rd588, %r310;
	and.b64  	%rd589, %rd588, 255;
	st.local.v2.u64 	[%rd569+64], {%rd589, %rd587};
	cvt.u64.u32 	%rd590, %r309;
	and.b64  	%rd591, %rd590, 255;
	cvt.u64.u32 	%rd592, %r308;
	and.b64  	%rd593, %rd592, 255;
	st.local.v2.u64 	[%rd569+80], {%rd593, %rd591};
	cvt.u64.u32 	%rd594, %r307;
	and.b64  	%rd595, %rd594, 255;
	cvt.u64.u32 	%rd596, %r306;
	and.b64  	%rd597, %rd596, 255;
	st.local.v2.u64 	[%rd569+96], {%rd597, %rd595};
	cvt.u64.u32 	%rd598, %r305;
	and.b64  	%rd599, %rd598, 255;
	cvt.u64.u32 	%rd600, %r304;
	and.b64  	%rd601, %rd600, 255;
	st.local.v2.u64 	[%rd569+112], {%rd601, %rd599};
	add.s32 	%r1060, %r1060, 16;
	setp.eq.s32 	%p20, %r1060, %r1055;
	@%p20 bra 	$L__BB5_22;
	bra.uni 	$L__BB5_21;
$L__BB5_22:
	and.b32  	%r24, %r1047, 15;
	setp.eq.s32 	%p21, %r24, 0;
	@%p21 bra 	$L__BB5_31;
	and.b32  	%r25, %r1047, 7;
	setp.lt.u32 	%p22, %r24, 8;
	@%p22 bra 	$L__BB5_25;
	cvt.u64.u32 	%rd602, %r1055;
	add.s64 	%rd603, %rd5, %rd602;
	ld.local.u8 	%rd604, [%rd603];
	mul.wide.u32 	%rd605, %r1055, 8;
	add.s64 	%rd606, %rd6, %rd605;
	st.local.u64 	[%rd606], %rd604;
	ld.local.u8 	%rd607, [%rd603+1];
	st.local.u64 	[%rd606+8], %rd607;
	ld.local.u8 	%rd608, [%rd603+2];
	st.local.u64 	[%rd606+16], %rd608;
	ld.local.u8 	%rd609, [%rd603+3];
	st.local.u64 	[%rd606+24], %rd609;
	ld.local.u8 	%rd610, [%rd603+4];
	st.local.u64 	[%rd606+32], %rd610;
	ld.local.u8 	%rd611, [%rd603+5];
	st.local.u64 	[%rd606+40], %rd611;
	ld.local.u8 	%rd612, [%rd603+6];
	st.local.u64 	[%rd606+48], %rd612;
	ld.local.u8 	%rd613, [%rd603+7];
	st.local.u64 	[%rd606+56], %rd613;
	add.s32 	%r1055, %r1055, 8;
$L__BB5_25:
	setp.eq.s32 	%p23, %r25, 0;
	@%p23 bra 	$L__BB5_31;
	and.b32  	%r28, %r1047, 3;
	setp.lt.u32 	%p24, %r25, 4;
	@%p24 bra 	$L__BB5_28;
	cvt.u64.u32 	%rd614, %r1055;
	add.s64 	%rd615, %rd5, %rd614;
	ld.local.u8 	%rd616, [%rd615];
	mul.wide.u32 	%rd617, %r1055, 8;
	add.s64 	%rd618, %rd6, %rd617;
	st.local.u64 	[%rd618], %rd616;
	ld.local.u8 	%rd619, [%rd615+1];
	st.local.u64 	[%rd618+8], %rd619;
	ld.local.u8 	%rd620, [%rd615+2];
	st.local.u64 	[%rd618+16], %rd620;
	ld.local.u8 	%rd621, [%rd615+3];
	st.local.u64 	[%rd618+24], %rd621;
	add.s32 	%r1055, %r1055, 4;
$L__BB5_28:
	setp.eq.s32 	%p25, %r28, 0;
	@%p25 bra 	$L__BB5_31;
	mov.b32 	%r1059, 0;
$L__BB5_30:
	.pragma "nounroll";
	cvt.u64.u32 	%rd622, %r1055;
	add.s64 	%rd623, %rd5, %rd622;
	ld.local.u8 	%rd624, [%rd623];
	mul.wide.u32 	%rd625, %r1055, 8;
	add.s64 	%rd626, %rd6, %rd625;
	st.local.u64 	[%rd626], %rd624;
	add.s32 	%r1055, %r1055, 1;
	add.s32 	%r1059, %r1059, 1;
	setp.ne.s32 	%p26, %r1059, %r28;
	@%p26 bra 	$L__BB5_30;
$L__BB5_31:
	setp.lt.u32 	%p27, %r4, 15;
	mov.b64 	%rd2341, 0;
	mov.u64 	%rd33, %rd2341;
	@%p27 bra 	$L__BB5_40;
	shr.u32 	%r322, %r1047, 4;
	max.u32 	%r35, %r322, 1;
	setp.lt.u32 	%p28, %r4, 63;
	mov.b32 	%r1061, 0;
	mov.b64 	%rd33, 0;
	mov.u64 	%rd2341, %rd33;
	@%p28 bra 	$L__BB5_35;
	mov.b32 	%r1063, 0;
	mov.b64 	%rd33, 0;
	and.b32  	%r1061, %r35, 268435452;
$L__BB5_34:
	.pragma "nounroll";
	shl.b32 	%r324, %r1063, 1;
	mul.wide.u32 	%rd631, %r324, 8;
	add.s64 	%rd632, %rd6, %rd631;
	ld.local.v2.u64 	{%rd633, %rd634}, [%rd632];
	mul.lo.s64 	%rd635, %rd633, -8663945395140668459;
	mul.lo.s64 	%rd636, %rd633, -8601547726154366976;
	shr.u64 	%rd637, %rd635, 33;
	or.b64  	%rd638, %rd637, %rd636;
	mul.lo.s64 	%rd639, %rd638, 5545529020109919103;
	xor.b64  	%rd640, %rd639, %rd2341;
	mov.b64 	{%r325, %r326}, %rd640;
	shf.l.wrap.b32 	%r327, %r325, %r326, 27;
	shf.l.wrap.b32 	%r328, %r326, %r325, 27;
	mov.b64 	%rd641, {%r328, %r327};
	add.s64 	%rd642, %rd641, %rd33;
	mad.lo.s64 	%rd643, %rd642, 5, 1390208809;
	mul.lo.s64 	%rd644, %rd634, 5545529020109919103;
	mul.lo.s64 	%rd645, %rd634, 5659660229084708864;
	shr.u64 	%rd646, %rd644, 31;
	or.b64  	%rd647, %rd646, %rd645;
	mul.lo.s64 	%rd648, %rd647, -8663945395140668459;
	xor.b64  	%rd649, %rd648, %rd33;
	mov.b64 	{%r329, %r330}, %rd649;
	shf.l.wrap.b32 	%r331, %r329, %r330, 31;
	shf.l.wrap.b32 	%r332, %r330, %r329, 31;
	mov.b64 	%rd650, {%r332, %r331};
	add.s64 	%rd651, %rd643, %rd650;
	mad.lo.s64 	%rd652, %rd651, 5, 944331445;
	ld.local.v2.u64 	{%rd653, %rd654}, [%rd632+16];
	mul.lo.s64 	%rd655, %rd653, -8663945395140668459;
	mul.lo.s64 	%rd656, %rd653, -8601547726154366976;
	shr.u64 	%rd657, %rd655, 33;
	or.b64  	%rd658, %rd657, %rd656;
	mul.lo.s64 	%rd659, %rd658, 5545529020109919103;
	xor.b64  	%rd660, %rd659, %rd643;
	mov.b64 	{%r333, %r334}, %rd660;
	shf.l.wrap.b32 	%r335, %r333, %r334, 27;
	shf.l.wrap.b32 	%r336, %r334, %r333, 27;
	mov.b64 	%rd661, {%r336, %r335};
	add.s64 	%rd662, %rd661, %rd652;
	mad.lo.s64 	%rd663, %rd662, 5, 1390208809;
	mul.lo.s64 	%rd664, %rd654, 5545529020109919103;
	mul.lo.s64 	%rd665, %rd654, 5659660229084708864;
	shr.u64 	%rd666, %rd664, 31;
	or.b64  	%rd667, %rd666, %rd665;
	mul.lo.s64 	%rd668, %rd667, -8663945395140668459;
	xor.b64  	%rd669, %rd668, %rd652;
	mov.b64 	{%r337, %r338}, %rd669;
	shf.l.wrap.b32 	%r339, %r337, %r338, 31;
	shf.l.wrap.b32 	%r340, %r338, %r337, 31;
	mov.b64 	%rd670, {%r340, %r339};
	add.s64 	%rd671, %rd663, %rd670;
	mad.lo.s64 	%rd672, %rd671, 5, 944331445;
	ld.local.v2.u64 	{%rd673, %rd674}, [%rd632+32];
	mul.lo.s64 	%rd675, %rd673, -8663945395140668459;
	mul.lo.s64 	%rd676, %rd673, -8601547726154366976;
	shr.u64 	%rd677, %rd675, 33;
	or.b64  	%rd678, %rd677, %rd676;
	mul.lo.s64 	%rd679, %rd678, 5545529020109919103;
	xor.b64  	%rd680, %rd679, %rd663;
	mov.b64 	{%r341, %r342}, %rd680;
	shf.l.wrap.b32 	%r343, %r341, %r342, 27;
	shf.l.wrap.b32 	%r344, %r342, %r341, 27;
	mov.b64 	%rd681, {%r344, %r343};
	add.s64 	%rd682, %rd681, %rd672;
	mad.lo.s64 	%rd683, %rd682, 5, 1390208809;
	mul.lo.s64 	%rd684, %rd674, 5545529020109919103;
	mul.lo.s64 	%rd685, %rd674, 5659660229084708864;
	shr.u64 	%rd686, %rd684, 31;
	or.b64  	%rd687, %rd686, %rd685;
	mul.lo.s64 	%rd688, %rd687, -8663945395140668459;
	xor.b64  	%rd689, %rd688, %rd672;
	mov.b64 	{%r345, %r346}, %rd689;
	shf.l.wrap.b32 	%r347, %r345, %r346, 31;
	shf.l.wrap.b32 	%r348, %r346, %r345, 31;
	mov.b64 	%rd690, {%r348, %r347};
	add.s64 	%rd691, %rd683, %rd690;
	mad.lo.s64 	%rd692, %rd691, 5, 944331445;
	ld.local.v2.u64 	{%rd693, %rd694}, [%rd632+48];
	mul.lo.s64 	%rd695, %rd693, -8663945395140668459;
	mul.lo.s64 	%rd696, %rd693, -8601547726154366976;
	shr.u64 	%rd697, %rd695, 33;
	or.b64  	%rd698, %rd697, %rd696;
	mul.lo.s64 	%rd699, %rd698, 5545529020109919103;
	xor.b64  	%rd700, %rd699, %rd683;
	mov.b64 	{%r349, %r350}, %rd700;
	shf.l.wrap.b32 	%r351, %r349, %r350, 27;
	shf.l.wrap.b32 	%r352, %r350, %r349, 27;
	mov.b64 	%rd701, {%r352, %r351};
	add.s64 	%rd702, %rd701, %rd692;
	mad.lo.s64 	%rd2341, %rd702, 5, 1390208809;
	mul.lo.s64 	%rd703, %rd694, 5545529020109919103;
	mul.lo.s64 	%rd704, %rd694, 5659660229084708864;
	shr.u64 	%rd705, %rd703, 31;
	or.b64  	%rd706, %rd705, %rd704;
	mul.lo.s64 	%rd707, %rd706, -8663945395140668459;
	xor.b64  	%rd708, %rd707, %rd692;
	mov.b64 	{%r353, %r354}, %rd708;
	shf.l.wrap.b32 	%r355, %r353, %r354, 31;
	shf.l.wrap.b32 	%r356, %r354, %r353, 31;
	mov.b64 	%rd709, {%r356, %r355};
	add.s64 	%rd710, %rd2341, %rd709;
	mad.lo.s64 	%rd33, %rd710, 5, 944331445;
	add.s32 	%r1063, %r1063, 4;
	setp.eq.s32 	%p29, %r1063, %r1061;
	@%p29 bra 	$L__BB5_35;
	bra.uni 	$L__BB5_34;
$L__BB5_35:
	and.b32  	%r40, %r35, 3;
	setp.eq.s32 	%p30, %r40, 0;
	@%p30 bra 	$L__BB5_40;
	setp.eq.s32 	%p31, %r40, 1;
	@%p31 bra 	$L__BB5_38;
	shl.b32 	%r357, %r1061, 1;
	mul.wide.u32 	%rd712, %r357, 8;
	add.s64 	%rd713, %rd6, %rd712;
	ld.local.v2.u64 	{%rd714, %rd715}, [%rd713];
	mul.lo.s64 	%rd716, %rd714, -8663945395140668459;
	mul.lo.s64 	%rd717, %rd714, -8601547726154366976;
	shr.u64 	%rd718, %rd716, 33;
	or.b64  	%rd719, %rd718, %rd717;
	mul.lo.s64 	%rd720, %rd719, 5545529020109919103;
	xor.b64  	%rd721, %rd720, %rd2341;
	mov.b64 	{%r358, %r359}, %rd721;
	shf.l.wrap.b32 	%r360, %r358, %r359, 27;
	shf.l.wrap.b32 	%r361, %r359, %r358, 27;
	mov.b64 	%rd722, {%r361, %r360};
	add.s64 	%rd723, %rd722, %rd33;
	mad.lo.s64 	%rd724, %rd723, 5, 1390208809;
	mul.lo.s64 	%rd725, %rd715, 5545529020109919103;
	mul.lo.s64 	%rd726, %rd715, 5659660229084708864;
	shr.u64 	%rd727, %rd725, 31;
	or.b64  	%rd728, %rd727, %rd726;
	mul.lo.s64 	%rd729, %rd728, -8663945395140668459;
	xor.b64  	%rd730, %rd729, %rd33;
	mov.b64 	{%r362, %r363}, %rd730;
	shf.l.wrap.b32 	%r364, %r362, %r363, 31;
	shf.l.wrap.b32 	%r365, %r363, %r362, 31;
	mov.b64 	%rd731, {%r365, %r364};
	add.s64 	%rd732, %rd724, %rd731;
	mad.lo.s64 	%rd733, %rd732, 5, 944331445;
	ld.local.v2.u64 	{%rd734, %rd735}, [%rd713+16];
	mul.lo.s64 	%rd736, %rd734, -8663945395140668459;
	mul.lo.s64 	%rd737, %rd734, -8601547726154366976;
	shr.u64 	%rd738, %rd736, 33;
	or.b64  	%rd739, %rd738, %rd737;
	mul.lo.s64 	%rd740, %rd739, 5545529020109919103;
	xor.b64  	%rd741, %rd740, %rd724;
	mov.b64 	{%r366, %r367}, %rd741;
	shf.l.wrap.b32 	%r368, %r366, %r367, 27;
	shf.l.wrap.b32 	%r369, %r367, %r366, 27;
	mov.b64 	%rd742, {%r369, %r368};
	add.s64 	%rd743, %rd742, %rd733;
	mad.lo.s64 	%rd2341, %rd743, 5, 1390208809;
	mul.lo.s64 	%rd744, %rd735, 5545529020109919103;
	mul.lo.s64 	%rd745, %rd735, 5659660229084708864;
	shr.u64 	%rd746, %rd744, 31;
	or.b64  	%rd747, %rd746, %rd745;
	mul.lo.s64 	%rd748, %rd747, -8663945395140668459;
	xor.b64  	%rd749, %rd748, %rd733;
	mov.b64 	{%r370, %r371}, %rd749;
	shf.l.wrap.b32 	%r372, %r370, %r371, 31;
	shf.l.wrap.b32 	%r373, %r371, %r370, 31;
	mov.b64 	%rd750, {%r373, %r372};
	add.s64 	%rd751, %rd2341, %rd750;
	sub.s32 	%r374, %r357, %r1061;
	add.s32 	%r1061, %r374, 2;
	mad.lo.s64 	%rd33, %rd751, 5, 944331445;
$L__BB5_38:
	and.b32  	%r375, %r35, 1;
	setp.eq.b32 	%p32, %r375, 1;
	not.pred 	%p33, %p32;
	@%p33 bra 	$L__BB5_40;
	shl.b32 	%r376, %r1061, 1;
	mul.wide.u32 	%rd752, %r376, 8;
	add.s64 	%rd753, %rd6, %rd752;
	ld.local.v2.u64 	{%rd754, %rd755}, [%rd753];
	mul.lo.s64 	%rd756, %rd754, -8663945395140668459;
	mul.lo.s64 	%rd757, %rd754, -8601547726154366976;
	shr.u64 	%rd758, %rd756, 33;
	or.b64  	%rd759, %rd758, %rd757;
	mul.lo.s64 	%rd760, %rd759, 5545529020109919103;
	xor.b64  	%rd761, %rd760, %rd2341;
	mov.b64 	{%r377, %r378}, %rd761;
	shf.l.wrap.b32 	%r379, %r377, %r378, 27;
	shf.l.wrap.b32 	%r380, %r378, %r377, 27;
	mov.b64 	%rd762, {%r380, %r379};
	add.s64 	%rd763, %rd762, %rd33;
	mad.lo.s64 	%rd2341, %rd763, 5, 1390208809;
	mul.lo.s64 	%rd764, %rd755, 5545529020109919103;
	mul.lo.s64 	%rd765, %rd755, 5659660229084708864;
	shr.u64 	%rd766, %rd764, 31;
	or.b64  	%rd767, %rd766, %rd765;
	mul.lo.s64 	%rd768, %rd767, -8663945395140668459;
	xor.b64  	%rd769, %rd768, %rd33;
	mov.b64 	{%r381, %r382}, %rd769;
	shf.l.wrap.b32 	%r383, %r381, %r382, 31;
	shf.l.wrap.b32 	%r384, %r382, %r381, 31;
	mov.b64 	%rd770, {%r384, %r383};
	add.s64 	%rd771, %rd2341, %rd770;
	mad.lo.s64 	%rd33, %rd771, 5, 944331445;
$L__BB5_40:
	setp.eq.s32 	%p34, %r24, 0;
	@%p34 bra 	$L__BB5_72;
	and.b32  	%r44, %r1047, 2147483632;
	cvt.u32.u16 	%r386, %rs1;
	and.b32  	%r45, %r386, 15;
	mov.b32 	%r1064, 0;
$L__BB5_42:
	add.s32 	%r387, %r1064, %r44;
	cvt.u64.u32 	%rd772, %r387;
	add.s64 	%rd773, %rd5, %rd772;
	ld.local.u8 	%rs32, [%rd773];
	cvt.u64.u32 	%rd774, %r1064;
	add.s64 	%rd775, %rd1, %rd774;
	st.local.u8 	[%rd775], %rs32;
	add.s32 	%r1064, %r1064, 1;
	setp.ne.s32 	%p35, %r1064, %r45;
	@%p35 bra 	$L__BB5_42;
	mov.b64 	%rd776, 0;
	setp.gt.s32 	%p36, %r24, 7;
	@%p36 bra 	$L__BB5_50;
	setp.gt.s32 	%p44, %r24, 3;
	@%p44 bra 	$L__BB5_47;
	setp.eq.s32 	%p48, %r24, 1;
	@%p48 bra 	$L__BB5_71;
	setp.eq.s32 	%p49, %r24, 2;
	@%p49 bra 	$L__BB5_70;
	bra.uni 	$L__BB5_69;
$L__BB5_47:
	setp.gt.s32 	%p45, %r24, 5;
	@%p45 bra 	$L__BB5_49;
	setp.eq.s32 	%p47, %r24, 4;
	@%p47 bra 	$L__BB5_68;
	bra.uni 	$L__BB5_67;
$L__BB5_49:
	setp.eq.s32 	%p46, %r24, 6;
	@%p46 bra 	$L__BB5_66;
	bra.uni 	$L__BB5_65;
$L__BB5_50:
	setp.gt.s32 	%p37, %r24, 11;
	@%p37 bra 	$L__BB5_54;
	setp.gt.s32 	%p41, %r24, 9;
	@%p41 bra 	$L__BB5_53;
	setp.eq.s32 	%p43, %r24, 8;
	@%p43 bra 	$L__BB5_64;
	bra.uni 	$L__BB5_63;
$L__BB5_53:
	setp.eq.s32 	%p42, %r24, 10;
	@%p42 bra 	$L__BB5_62;
	bra.uni 	$L__BB5_61;
$L__BB5_54:
	setp.gt.s32 	%p38, %r24, 13;
	@%p38 bra 	$L__BB5_56;
	setp.eq.s32 	%p40, %r24, 12;
	@%p40 bra 	$L__BB5_60;
	bra.uni 	$L__BB5_59;
$L__BB5_56:
	setp.eq.s32 	%p39, %r24, 14;
	@%p39 bra 	$L__BB5_58;
	ld.local.u8 	%rd777, [%rd1+14];
	shl.b64 	%rd776, %rd777, 48;
$L__BB5_58:
	ld.local.u8 	%rd778, [%rd1+13];
	shl.b64 	%rd779, %rd778, 40;
	xor.b64  	%rd776, %rd779, %rd776;
$L__BB5_59:
	ld.local.u8 	%rd780, [%rd1+12];
	shl.b64 	%rd781, %rd780, 32;
	xor.b64  	%rd776, %rd781, %rd776;
$L__BB5_60:
	ld.local.u8 	%r388, [%rd1+11];
	mul.wide.u32 	%rd782, %r388, 16777216;
	xor.b64  	%rd776, %rd782, %rd776;
$L__BB5_61:
	ld.local.u8 	%r389, [%rd1+10];
	mul.wide.u32 	%rd783, %r389, 65536;
	xor.b64  	%rd776, %rd783, %rd776;
$L__BB5_62:
	ld.local.u8 	%r390, [%rd1+9];
	mul.wide.u32 	%rd784, %r390, 256;
	xor.b64  	%rd776, %rd784, %rd776;
$L__BB5_63:
	ld.local.u8 	%rd785, [%rd1+8];
	xor.b64  	%rd786, %rd776, %rd785;
	mul.lo.s64 	%rd787, %rd786, 5545529020109919103;
	mul.lo.s64 	%rd788, %rd786, 5659660229084708864;
	shr.u64 	%rd789, %rd787, 31;
	or.b64  	%rd790, %rd789, %rd788;
	mul.lo.s64 	%rd791, %rd790, -8663945395140668459;
	xor.b64  	%rd33, %rd791, %rd33;
$L__BB5_64:
	ld.local.u8 	%rd792, [%rd1+7];
	shl.b64 	%rd776, %rd792, 56;
$L__BB5_65:
	ld.local.u8 	%rd793, [%rd1+6];
	shl.b64 	%rd794, %rd793, 48;
	xor.b64  	%rd776, %rd794, %rd776;
$L__BB5_66:
	ld.local.u8 	%rd795, [%rd1+5];
	shl.b64 	%rd796, %rd795, 40;
	xor.b64  	%rd776, %rd796, %rd776;
$L__BB5_67:
	ld.local.u8 	%rd797, [%rd1+4];
	shl.b64 	%rd798, %rd797, 32;
	xor.b64  	%rd776, %rd798, %rd776;
$L__BB5_68:
	ld.local.u8 	%r391, [%rd1+3];
	mul.wide.u32 	%rd799, %r391, 16777216;
	xor.b64  	%rd776, %rd799, %rd776;
$L__BB5_69:
	ld.local.u8 	%r392, [%rd1+2];
	mul.wide.u32 	%rd800, %r392, 65536;
	xor.b64  	%rd776, %rd800, %rd776;
$L__BB5_70:
	ld.local.u8 	%r393, [%rd1+1];
	mul.wide.u32 	%rd801, %r393, 256;
	xor.b64  	%rd776, %rd801, %rd776;
$L__BB5_71:
	ld.local.u8 	%rd802, [%rd1];
	xor.b64  	%rd803, %rd776, %rd802;
	mul.lo.s64 	%rd804, %rd803, -8663945395140668459;
	mul.lo.s64 	%rd805, %rd803, -8601547726154366976;
	shr.u64 	%rd806, %rd804, 33;
	or.b64  	%rd807, %rd806, %rd805;
	mul.lo.s64 	%rd808, %rd807, 5545529020109919103;
	xor.b64  	%rd2341, %rd808, %rd2341;
$L__BB5_72:
	ld.param.u32 	%r1033, [_Z14get_neighboursiPbPmS_iiil_param_5];
	cvt.u64.u32 	%rd809, %r1047;
	xor.b64  	%rd810, %rd2341, %rd809;
	xor.b64  	%rd811, %rd33, %rd809;
	add.s64 	%rd812, %rd811, %rd810;
	add.s64 	%rd813, %rd812, %rd811;
	shr.u64 	%rd814, %rd812, 33;
	xor.b64  	%rd815, %rd814, %rd812;
	mul.lo.s64 	%rd816, %rd815, -49064778989728563;
	shr.u64 	%rd817, %rd816, 33;
	xor.b64  	%rd818, %rd817, %rd816;
	mul.lo.s64 	%rd819, %rd818, -4265267296055464877;
	shr.u64 	%rd820, %rd819, 33;
	xor.b64  	%rd821, %rd820, %rd819;
	shr.u64 	%rd822, %rd813, 33;
	xor.b64  	%rd823, %rd822, %rd813;
	mul.lo.s64 	%rd824, %rd823, -49064778989728563;
	shr.u64 	%rd825, %rd824, 33;
	xor.b64  	%rd826, %rd825, %rd824;
	mul.lo.s64 	%rd827, %rd826, -4265267296055464877;
	shr.u64 	%rd828, %rd827, 33;
	xor.b64  	%rd829, %rd828, %rd827;
	add.s64 	%rd76, %rd829, %rd821;
	add.s64 	%rd77, %rd76, %rd829;
	st.global.u64 	[%rd14], %rd76;
	st.global.u64 	[%rd14+64], %rd77;
	setp.lt.s32 	%p50, %r1033, 1;
	@%p50 bra 	$L__BB5_79;
	ld.param.u32 	%r1026, [_Z14get_neighboursiPbPmS_iiil_param_4];
	cvt.s64.s32 	%rd78, %r1026;
	mov.b32 	%r1065, 0;
	cvt.u32.u64 	%r396, %rd78;
	bra.uni 	$L__BB5_75;
$L__BB5_74:
	ld.param.u32 	%r1034, [_Z14get_neighboursiPbPmS_iiil_param_5];
	add.s32 	%r1065, %r1065, 1;
	setp.eq.s32 	%p53, %r1065, %r1034;
	@%p53 bra 	$L__BB5_79;
$L__BB5_75:
	and.b32  	%r395, %r1065, 255;
	cvt.u64.u32 	%rd830, %r395;
	mad.lo.s64 	%rd79, %rd77, %rd830, %rd76;
	or.b64  	%rd831, %rd79, %rd78;
	and.b64  	%rd832, %rd831, -4294967296;
	setp.ne.s64 	%p51, %rd832, 0;
	@%p51 bra 	$L__BB5_77;
	cvt.u32.u64 	%r397, %rd79;
	rem.u32 	%r398, %r397, %r396;
	cvt.u64.u32 	%rd2368, %r398;
	bra.uni 	$L__BB5_78;
$L__BB5_77:
	rem.u64 	%rd2368, %rd79, %rd78;
$L__BB5_78:
	ld.param.u64 	%rd2323, [_Z14get_neighboursiPbPmS_iiil_param_3];
	cvta.to.global.u64 	%rd833, %rd2323;
	add.s64 	%rd834, %rd833, %rd2368;
	ld.global.u8 	%rs33, [%rd834];
	setp.ne.s16 	%p52, %rs33, 0;
	@%p52 bra 	$L__BB5_74;
	bra.uni 	$L__BB5_496;
$L__BB5_79:
	cvt.s64.s32 	%rd835, %r269;
	add.s64 	%rd836, %rd9, %rd835;
	add.s64 	%rd2445, %rd836, -1;
	bra.uni 	$L__BB5_211;
$L__BB5_80:
	cvt.u32.u64 	%r399, %rd2445;
	add.s32 	%r400, %r399, 1;
	shr.s32 	%r401, %r400, 1;
	add.s32 	%r402, %r401, -1;
	cvt.s64.s32 	%rd84, %r402;
	shl.b32 	%r403, %r402, 1;
	or.b32  	%r404, %r403, 1;
	cvt.s64.s32 	%rd837, %r404;
	setp.ne.s64 	%p54, %rd2445, %rd837;
	@%p54 bra 	$L__BB5_145;
	sub.s64 	%rd1087, %rd13, %rd10;
	mad.lo.s64 	%rd1088, %rd84, %rd10, %rd1087;
	shl.b64 	%rd1089, %rd1088, 1;
	add.s64 	%rd2370, %rd1089, 2;
	mov.b32 	%r1066, 0;
	mov.b16 	%rs98, 1;
	mov.u64 	%rd2369, %rd2370;
$L__BB5_82:
	mov.u32 	%r53, %r1066;
	mov.u16 	%rs3, %rs98;
	add.s32 	%r1066, %r53, 1;
	mul.hi.s64 	%rd1090, %rd2369, 7378697629483820647;
	shr.u64 	%rd1091, %rd1090, 63;
	shr.s64 	%rd1092, %rd1090, 2;
	add.s64 	%rd87, %rd1092, %rd1091;
	add.s64 	%rd1093, %rd2369, 9;
	setp.gt.u64 	%p92, %rd1093, 18;
	add.s16 	%rs98, %rs3, 1;
	mov.u64 	%rd2369, %rd87;
	@%p92 bra 	$L__BB5_82;
	mov.b32 	%r1067, 0;
$L__BB5_84:
	mov.u32 	%r55, %r1067;
	mul.hi.s64 	%rd1094, %rd2370, 7378697629483820647;
	shr.u64 	%rd1095, %rd1094, 63;
	shr.s64 	%rd1096, %rd1094, 2;
	add.s64 	%rd89, %rd1096, %rd1095;
	mul.lo.s64 	%rd1097, %rd89, 10;
	sub.s64 	%rd1098, %rd2370, %rd1097;
	cvt.u16.u64 	%rs42, %rd1098;
	add.s16 	%rs43, %rs42, 48;
	sub.s32 	%r505, %r53, %r55;
	cvt.s64.s32 	%rd1099, %r505;
	add.s64 	%rd1100, %rd1, %rd1099;
	st.local.u8 	[%rd1100], %rs43;
	add.s32 	%r1067, %r55, 1;
	add.s64 	%rd1101, %rd2370, 9;
	setp.gt.u64 	%p93, %rd1101, 18;
	mov.u64 	%rd2370, %rd89;
	@%p93 bra 	$L__BB5_84;
	cvt.u64.u32 	%rd1102, %r55;
	add.s64 	%rd1103, %rd1, %rd1102;
	mov.b16 	%rs44, 48;
	st.local.u8 	[%rd1103+1], %rs44;
	and.b32  	%r57, %r1066, 3;
	setp.lt.u32 	%p94, %r53, 3;
	mov.b32 	%r1070, 0;
	@%p94 bra 	$L__BB5_88;
	and.b32  	%r1070, %r1066, -4;
	mov.b32 	%r1068, 0;
$L__BB5_87:
	cvt.u64.u32 	%rd1104, %r1068;
	add.s64 	%rd1105, %rd1, %rd1104;
	ld.local.u32 	%r508, [%rd1105];
	add.s64 	%rd1106, %rd5, %rd1104;
	st.local.u32 	[%rd1106], %r508;
	add.s32 	%r1068, %r1068, 4;
	setp.ne.s32 	%p95, %r1068, %r1070;
	@%p95 bra 	$L__BB5_87;
$L__BB5_88:
	setp.eq.s32 	%p96, %r57, 0;
	@%p96 bra 	$L__BB5_91;
	mov.b32 	%r1071, 0;
$L__BB5_90:
	.pragma "nounroll";
	cvt.u64.u32 	%rd1107, %r1070;
	add.s64 	%rd1108, %rd1, %rd1107;
	ld.local.u8 	%rs45, [%rd1108];
	add.s64 	%rd1109, %rd5, %rd1107;
	st.local.u8 	[%rd1109], %rs45;
	add.s32 	%r1070, %r1070, 1;
	add.s32 	%r1071, %r1071, 1;
	setp.ne.s32 	%p97, %r1071, %r57;
	@%p97 bra 	$L__BB5_90;
$L__BB5_91:
	setp.lt.u32 	%p98, %r53, 3;
	mov.b32 	%r1072, 0;
	@%p98 bra 	$L__BB5_94;
	and.b32  	%r1072, %r1066, -4;
	mov.b32 	%r1075, 0;
$L__BB5_93:
	cvt.u64.u32 	%rd1110, %r1075;
	add.s64 	%rd1111, %rd5, %rd1110;
	ld.local.u32 	%r512, [%rd1111];
	mul.wide.u32 	%rd1112, %r1075, 8;
	add.s64 	%rd1113, %rd6, %rd1112;
	bfe.u32 	%r513, %r512, 8, 8;
	cvt.u64.u32 	%rd1114, %r513;
	and.b64  	%rd1115, %rd1114, 255;
	bfe.u32 	%r514, %r512, 0, 8;
	cvt.u64.u32 	%rd1116, %r514;
	and.b64  	%rd1117, %rd1116, 255;
	st.local.v2.u64 	[%rd1113], {%rd1117, %rd1115};
	bfe.u32 	%r515, %r512, 24, 8;
	cvt.u64.u32 	%rd1118, %r515;
	and.b64  	%rd1119, %rd1118, 255;
	bfe.u32 	%r516, %r512, 16, 8;
	cvt.u64.u32 	%rd1120, %r516;
	and.b64  	%rd1121, %rd1120, 255;
	st.local.v2.u64 	[%rd1113+16], {%rd1121, %rd1119};
	add.s32 	%r1075, %r1075, 4;
	setp.eq.s32 	%p99, %r1075, %r1072;
	@%p99 bra 	$L__BB5_94;
	bra.uni 	$L__BB5_93;
$L__BB5_94:
	setp.eq.s32 	%p100, %r57, 0;
	@%p100 bra 	$L__BB5_97;
	mov.b32 	%r1074, 0;
$L__BB5_96:
	.pragma "nounroll";
	cvt.u64.u32 	%rd1122, %r1072;
	add.s64 	%rd1123, %rd5, %rd1122;
	ld.local.u8 	%rd1124, [%rd1123];
	mul.wide.u32 	%rd1125, %r1072, 8;
	add.s64 	%rd1126, %rd6, %rd1125;
	st.local.u64 	[%rd1126], %rd1124;
	add.s32 	%r1072, %r1072, 1;
	add.s32 	%r1074, %r1074, 1;
	setp.ne.s32 	%p101, %r1074, %r57;
	@%p101 bra 	$L__BB5_96;
$L__BB5_97:
	setp.lt.u32 	%p102, %r53, 15;
	mov.b64 	%rd2379, 0;
	mov.u64 	%rd103, %rd2379;
	@%p102 bra 	$L__BB5_106;
	shr.u32 	%r519, %r1066, 4;
	max.u32 	%r72, %r519, 1;
	setp.lt.u32 	%p103, %r53, 63;
	mov.b32 	%r1076, 0;
	mov.b64 	%rd103, 0;
	mov.u64 	%rd2379, %rd103;
	@%p103 bra 	$L__BB5_101;
	mov.b32 	%r1078, 0;
	mov.b64 	%rd103, 0;
	and.b32  	%r1076, %r72, 268435452;
$L__BB5_100:
	.pragma "nounroll";
	shl.b32 	%r521, %r1078, 1;
	mul.wide.u32 	%rd1131, %r521, 8;
	add.s64 	%rd1132, %rd6, %rd1131;
	ld.local.v2.u64 	{%rd1133, %rd1134}, [%rd1132];
	mul.lo.s64 	%rd1135, %rd1133, -8663945395140668459;
	mul.lo.s64 	%rd1136, %rd1133, -8601547726154366976;
	shr.u64 	%rd1137, %rd1135, 33;
	or.b64  	%rd1138, %rd1137, %rd1136;
	mul.lo.s64 	%rd1139, %rd1138, 5545529020109919103;
	xor.b64  	%rd1140, %rd1139, %rd2379;
	mov.b64 	{%r522, %r523}, %rd1140;
	shf.l.wrap.b32 	%r524, %r522, %r523, 27;
	shf.l.wrap.b32 	%r525, %r523, %r522, 27;
	mov.b64 	%rd1141, {%r525, %r524};
	add.s64 	%rd1142, %rd1141, %rd103;
	mad.lo.s64 	%rd1143, %rd1142, 5, 1390208809;
	mul.lo.s64 	%rd1144, %rd1134, 5545529020109919103;
	mul.lo.s64 	%rd1145, %rd1134, 5659660229084708864;
	shr.u64 	%rd1146, %rd1144, 31;
	or.b64  	%rd1147, %rd1146, %rd1145;
	mul.lo.s64 	%rd1148, %rd1147, -8663945395140668459;
	xor.b64  	%rd1149, %rd1148, %rd103;
	mov.b64 	{%r526, %r527}, %rd1149;
	shf.l.wrap.b32 	%r528, %r526, %r527, 31;
	shf.l.wrap.b32 	%r529, %r527, %r526, 31;
	mov.b64 	%rd1150, {%r529, %r528};
	add.s64 	%rd1151, %rd1143, %rd1150;
	mad.lo.s64 	%rd1152, %rd1151, 5, 944331445;
	ld.local.v2.u64 	{%rd1153, %rd1154}, [%rd1132+16];
	mul.lo.s64 	%rd1155, %rd1153, -8663945395140668459;
	mul.lo.s64 	%rd1156, %rd1153, -8601547726154366976;
	shr.u64 	%rd1157, %rd1155, 33;
	or.b64  	%rd1158, %rd1157, %rd1156;
	mul.lo.s64 	%rd1159, %rd1158, 5545529020109919103;
	xor.b64  	%rd1160, %rd1159, %rd1143;
	mov.b64 	{%r530, %r531}, %rd1160;
	shf.l.wrap.b32 	%r532, %r530, %r531, 27;
	shf.l.wrap.b32 	%r533, %r531, %r530, 27;
	mov.b64 	%rd1161, {%r533, %r532};
	add.s64 	%rd1162, %rd1161, %rd1152;
	mad.lo.s64 	%rd1163, %rd1162, 5, 1390208809;
	mul.lo.s64 	%rd1164, %rd1154, 5545529020109919103;
	mul.lo.s64 	%rd1165, %rd1154, 5659660229084708864;
	shr.u64 	%rd1166, %rd1164, 31;
	or.b64  	%rd1167, %rd1166, %rd1165;
	mul.lo.s64 	%rd1168, %rd1167, -8663945395140668459;
	xor.b64  	%rd1169, %rd1168, %rd1152;
	mov.b64 	{%r534, %r535}, %rd1169;
	shf.l.wrap.b32 	%r536, %r534, %r535, 31;
	shf.l.wrap.b32 	%r537, %r535, %r534, 31;
	mov.b64 	%rd1170, {%r537, %r536};
	add.s64 	%rd1171, %rd1163, %rd1170;
	mad.lo.s64 	%rd1172, %rd1171, 5, 944331445;
	ld.local.v2.u64 	{%rd1173, %rd1174}, [%rd1132+32];
	mul.lo.s64 	%rd1175, %rd1173, -8663945395140668459;
	mul.lo.s64 	%rd1176, %rd1173, -8601547726154366976;
	shr.u64 	%rd1177, %rd1175, 33;
	or.b64  	%rd1178, %rd1177, %rd1176;
	mul.lo.s64 	%rd1179, %rd1178, 5545529020109919103;
	xor.b64  	%rd1180, %rd1179, %rd1163;
	mov.b64 	{%r538, %r539}, %rd1180;
	shf.l.wrap.b32 	%r540, %r538, %r539, 27;
	shf.l.wrap.b32 	%r541, %r539, %r538, 27;
	mov.b64 	%rd1181, {%r541, %r540};
	add.s64 	%rd1182, %rd1181, %rd1172;
	mad.lo.s64 	%rd1183, %rd1182, 5, 1390208809;
	mul.lo.s64 	%rd1184, %rd1174, 5545529020109919103;
	mul.lo.s64 	%rd1185, %rd1174, 5659660229084708864;
	shr.u64 	%rd1186, %rd1184, 31;
	or.b64  	%rd1187, %rd1186, %rd1185;
	mul.lo.s64 	%rd1188, %rd1187, -8663945395140668459;
	xor.b64  	%rd1189, %rd1188, %rd1172;
	mov.b64 	{%r542, %r543}, %rd1189;
	shf.l.wrap.b32 	%r544, %r542, %r543, 31;
	shf.l.wrap.b32 	%r545, %r543, %r542, 31;
	mov.b64 	%rd1190, {%r545, %r544};
	add.s64 	%rd1191, %rd1183, %rd1190;
	mad.lo.s64 	%rd1192, %rd1191, 5, 944331445;
	ld.local.v2.u64 	{%rd1193, %rd1194}, [%rd1132+48];
	mul.lo.s64 	%rd1195, %rd1193, -8663945395140668459;
	mul.lo.s64 	%rd1196, %rd1193, -8601547726154366976;
	shr.u64 	%rd1197, %rd1195, 33;
	or.b64  	%rd1198, %rd1197, %rd1196;
	mul.lo.s64 	%rd1199, %rd1198, 5545529020109919103;
	xor.b64  	%rd1200, %rd1199, %rd1183;
	mov.b64 	{%r546, %r547}, %rd1200;
	shf.l.wrap.b32 	%r548, %r546, %r547, 27;
	shf.l.wrap.b32 	%r549, %r547, %r546, 27;
	mov.b64 	%rd1201, {%r549, %r548};
	add.s64 	%rd1202, %rd1201, %rd1192;
	mad.lo.s64 	%rd2379, %rd1202, 5, 1390208809;
	mul.lo.s64 	%rd1203, %rd1194, 5545529020109919103;
	mul.lo.s64 	%rd1204, %rd1194, 5659660229084708864;
	shr.u64 	%rd1205, %rd1203, 31;
	or.b64  	%rd1206, %rd1205, %rd1204;
	mul.lo.s64 	%rd1207, %rd1206, -8663945395140668459;
	xor.b64  	%rd1208, %rd1207, %rd1192;
	mov.b64 	{%r550, %r551}, %rd1208;
	shf.l.wrap.b32 	%r552, %r550, %r551, 31;
	shf.l.wrap.b32 	%r553, %r551, %r550, 31;
	mov.b64 	%rd1209, {%r553, %r552};
	add.s64 	%rd1210, %rd2379, %rd1209;
	mad.lo.s64 	%rd103, %rd1210, 5, 944331445;
	add.s32 	%r1078, %r1078, 4;
	setp.eq.s32 	%p104, %r1078, %r1076;
	@%p104 bra 	$L__BB5_101;
	bra.uni 	$L__BB5_100;
$L__BB5_101:
	and.b32  	%r76, %r72, 3;
	setp.eq.s32 	%p105, %r76, 0;
	@%p105 bra 	$L__BB5_106;
	setp.eq.s32 	%p106, %r76, 1;
	@%p106 bra 	$L__BB5_104;
	shl.b32 	%r554, %r1076, 1;
	mul.wide.u32 	%rd1212, %r554, 8;
	add.s64 	%rd1213, %rd6, %rd1212;
	ld.local.v2.u64 	{%rd1214, %rd1215}, [%rd1213];
	mul.lo.s64 	%rd1216, %rd1214, -8663945395140668459;
	mul.lo.s64 	%rd1217, %rd1214, -8601547726154366976;
	shr.u64 	%rd1218, %rd1216, 33;
	or.b64  	%rd1219, %rd1218, %rd1217;
	mul.lo.s64 	%rd1220, %rd1219, 5545529020109919103;
	xor.b64  	%rd1221, %rd1220, %rd2379;
	mov.b64 	{%r555, %r556}, %rd1221;
	shf.l.wrap.b32 	%r557, %r555, %r556, 27;
	shf.l.wrap.b32 	%r558, %r556, %r555, 27;
	mov.b64 	%rd1222, {%r558, %r557};
	add.s64 	%rd1223, %rd1222, %rd103;
	mad.lo.s64 	%rd1224, %rd1223, 5, 1390208809;
	mul.lo.s64 	%rd1225, %rd1215, 5545529020109919103;
	mul.lo.s64 	%rd1226, %rd1215, 5659660229084708864;
	shr.u64 	%rd1227, %rd1225, 31;
	or.b64  	%rd1228, %rd1227, %rd1226;
	mul.lo.s64 	%rd1229, %rd1228, -8663945395140668459;
	xor.b64  	%rd1230, %rd1229, %rd103;
	mov.b64 	{%r559, %r560}, %rd1230;
	shf.l.wrap.b32 	%r561, %r559, %r560, 31;
	shf.l.wrap.b32 	%r562, %r560, %r559, 31;
	mov.b64 	%rd1231, {%r562, %r561};
	add.s64 	%rd1232, %rd1224, %rd1231;
	mad.lo.s64 	%rd1233, %rd1232, 5, 944331445;
	ld.local.v2.u64 	{%rd1234, %rd1235}, [%rd1213+16];
	mul.lo.s64 	%rd1236, %rd1234, -8663945395140668459;
	mul.lo.s64 	%rd1237, %rd1234, -8601547726154366976;
	shr.u64 	%rd1238, %rd1236, 33;
	or.b64  	%rd1239, %rd1238, %rd1237;
	mul.lo.s64 	%rd1240, %rd1239, 5545529020109919103;
	xor.b64  	%rd1241, %rd1240, %rd1224;
	mov.b64 	{%r563, %r564}, %rd1241;
	shf.l.wrap.b32 	%r565, %r563, %r564, 27;
	shf.l.wrap.b32 	%r566, %r564, %r563, 27;
	mov.b64 	%rd1242, {%r566, %r565};
	add.s64 	%rd1243, %rd1242, %rd1233;
	mad.lo.s64 	%rd2379, %rd1243, 5, 1390208809;
	mul.lo.s64 	%rd1244, %rd1235, 5545529020109919103;
	mul.lo.s64 	%rd1245, %rd1235, 5659660229084708864;
	shr.u64 	%rd1246, %rd1244, 31;
	or.b64  	%rd1247, %rd1246, %rd1245;
	mul.lo.s64 	%rd1248, %rd1247, -8663945395140668459;
	xor.b64  	%rd1249, %rd1248, %rd1233;
	mov.b64 	{%r567, %r568}, %rd1249;
	shf.l.wrap.b32 	%r569, %r567, %r568, 31;
	shf.l.wrap.b32 	%r570, %r568, %r567, 31;
	mov.b64 	%rd1250, {%r570, %r569};
	add.s64 	%rd1251, %rd2379, %rd1250;
	sub.s32 	%r571, %r554, %r1076;
	add.s32 	%r1076, %r571, 2;
	mad.lo.s64 	%rd103, %rd1251, 5, 944331445;
$L__BB5_104:
	and.b32  	%r572, %r72, 1;
	setp.eq.b32 	%p107, %r572, 1;
	not.pred 	%p108, %p107;
	@%p108 bra 	$L__BB5_106;
	shl.b32 	%r573, %r1076, 1;
	mul.wide.u32 	%rd1252, %r573, 8;
	add.s64 	%rd1253, %rd6, %rd1252;
	ld.local.v2.u64 	{%rd1254, %rd1255}, [%rd1253];
	mul.lo.s64 	%rd1256, %rd1254, -8663945395140668459;
	mul.lo.s64 	%rd1257, %rd1254, -8601547726154366976;
	shr.u64 	%rd1258, %rd1256, 33;
	or.b64  	%rd1259, %rd1258, %rd1257;
	mul.lo.s64 	%rd1260, %rd1259, 5545529020109919103;
	xor.b64  	%rd1261, %rd1260, %rd2379;
	mov.b64 	{%r574, %r575}, %rd1261;
	shf.l.wrap.b32 	%r576, %r574, %r575, 27;
	shf.l.wrap.b32 	%r577, %r575, %r574, 27;
	mov.b64 	%rd1262, {%r577, %r576};
	add.s64 	%rd1263, %rd1262, %rd103;
	mad.lo.s64 	%rd2379, %rd1263, 5, 1390208809;
	mul.lo.s64 	%rd1264, %rd1255, 5545529020109919103;
	mul.lo.s64 	%rd1265, %rd1255, 5659660229084708864;
	shr.u64 	%rd1266, %rd1264, 31;
	or.b64  	%rd1267, %rd1266, %rd1265;
	mul.lo.s64 	%rd1268, %rd1267, -8663945395140668459;
	xor.b64  	%rd1269, %rd1268, %rd103;
	mov.b64 	{%r578, %r579}, %rd1269;
	shf.l.wrap.b32 	%r580, %r578, %r579, 31;
	shf.l.wrap.b32 	%r581, %r579, %r578, 31;
	mov.b64 	%rd1270, {%r581, %r580};
	add.s64 	%rd1271, %rd2379, %rd1270;
	mad.lo.s64 	%rd103, %rd1271, 5, 944331445;
$L__BB5_106:
	and.b32  	%r79, %r1066, 15;
	setp.eq.s32 	%p109, %r79, 0;
	@%p109 bra 	$L__BB5_138;
	and.b32  	%r80, %r1066, 2147483632;
	cvt.u32.u16 	%r583, %rs3;
	and.b32  	%r81, %r583, 15;
	mov.b32 	%r1079, 0;
$L__BB5_108:
	add.s32 	%r584, %r1079, %r80;
	cvt.u64.u32 	%rd1272, %r584;
	add.s64 	%rd1273, %rd5, %rd1272;
	ld.local.u8 	%rs46, [%rd1273];
	cvt.u64.u32 	%rd1274, %r1079;
	add.s64 	%rd1275, %rd1, %rd1274;
	st.local.u8 	[%rd1275], %rs46;
	add.s32 	%r1079, %r1079, 1;
	setp.ne.s32 	%p110, %r1079, %r81;
	@%p110 bra 	$L__BB5_108;
	mov.b64 	%rd1276, 0;
	setp.gt.s32 	%p111, %r79, 7;
	@%p111 bra 	$L__BB5_116;
	setp.gt.s32 	%p119, %r79, 3;
	@%p119 bra 	$L__BB5_113;
	setp.eq.s32 	%p123, %r79, 1;
	@%p123 bra 	$L__BB5_137;
	setp.eq.s32 	%p124, %r79, 2;
	@%p124 bra 	$L__BB5_136;
	bra.uni 	$L__BB5_135;
$L__BB5_113:
	setp.gt.s32 	%p120, %r79, 5;
	@%p120 bra 	$L__BB5_115;
	setp.eq.s32 	%p122, %r79, 4;
	@%p122 bra 	$L__BB5_134;
	bra.uni 	$L__BB5_133;
$L__BB5_115:
	setp.eq.s32 	%p121, %r79, 6;
	@%p121 bra 	$L__BB5_132;
	bra.uni 	$L__BB5_131;
$L__BB5_116:
	setp.gt.s32 	%p112, %r79, 11;
	@%p112 bra 	$L__BB5_120;
	setp.gt.s32 	%p116, %r79, 9;
	@%p116 bra 	$L__BB5_119;
	setp.eq.s32 	%p118, %r79, 8;
	@%p118 bra 	$L__BB5_130;
	bra.uni 	$L__BB5_129;
$L__BB5_119:
	setp.eq.s32 	%p117, %r79, 10;
	@%p117 bra 	$L__BB5_128;
	bra.uni 	$L__BB5_127;
$L__BB5_120:
	setp.gt.s32 	%p113, %r79, 13;
	@%p113 bra 	$L__BB5_122;
	setp.eq.s32 	%p115, %r79, 12;
	@%p115 bra 	$L__BB5_126;
	bra.uni 	$L__BB5_125;
$L__BB5_122:
	setp.eq.s32 	%p114, %r79, 14;
	@%p114 bra 	$L__BB5_124;
	ld.local.u8 	%rd1277, [%rd1+14];
	shl.b64 	%rd1276, %rd1277, 48;
$L__BB5_124:
	ld.local.u8 	%rd1278, [%rd1+13];
	shl.b64 	%rd1279, %rd1278, 40;
	xor.b64  	%rd1276, %rd1279, %rd1276;
$L__BB5_125:
	ld.local.u8 	%rd1280, [%rd1+12];
	shl.b64 	%rd1281, %rd1280, 32;
	xor.b64  	%rd1276, %rd1281, %rd1276;
$L__BB5_126:
	ld.local.u8 	%r585, [%rd1+11];
	mul.wide.u32 	%rd1282, %r585, 16777216;
	xor.b64  	%rd1276, %rd1282, %rd1276;
$L__BB5_127:
	ld.local.u8 	%r586, [%rd1+10];
	mul.wide.u32 	%rd1283, %r586, 65536;
	xor.b64  	%rd1276, %rd1283, %rd1276;
$L__BB5_128:
	ld.local.u8 	%r587, [%rd1+9];
	mul.wide.u32 	%rd1284, %r587, 256;
	xor.b64  	%rd1276, %rd1284, %rd1276;
$L__BB5_129:
	ld.local.u8 	%rd1285, [%rd1+8];
	xor.b64  	%rd1286, %rd1276, %rd1285;
	mul.lo.s64 	%rd1287, %rd1286, 5545529020109919103;
	mul.lo.s64 	%rd1288, %rd1286, 5659660229084708864;
	shr.u64 	%rd1289, %rd1287, 31;
	or.b64  	%rd1290, %rd1289, %rd1288;
	mul.lo.s64 	%rd1291, %rd1290, -8663945395140668459;
	xor.b64  	%rd103, %rd1291, %rd103;
$L__BB5_130:
	ld.local.u8 	%rd1292, [%rd1+7];
	shl.b64 	%rd1276, %rd1292, 56;
$L__BB5_131:
	ld.local.u8 	%rd1293, [%rd1+6];
	shl.b64 	%rd1294, %rd1293, 48;
	xor.b64  	%rd1276, %rd1294, %rd1276;
$L__BB5_132:
	ld.local.u8 	%rd1295, [%rd1+5];
	shl.b64 	%rd1296, %rd1295, 40;
	xor.b64  	%rd1276, %rd1296, %rd1276;
$L__BB5_133:
	ld.local.u8 	%rd1297, [%rd1+4];
	shl.b64 	%rd1298, %rd1297, 32;
	xor.b64  	%rd1276, %rd1298, %rd1276;
$L__BB5_134:
	ld.local.u8 	%r588, [%rd1+3];
	mul.wide.u32 	%rd1299, %r588, 16777216;
	xor.b64  	%rd1276, %rd1299, %rd1276;
$L__BB5_135:
	ld.local.u8 	%r589, [%rd1+2];
	mul.wide.u32 	%rd1300, %r589, 65536;
	xor.b64  	%rd1276, %rd1300, %rd1276;
$L__BB5_136:
	ld.local.u8 	%r590, [%rd1+1];
	mul.wide.u32 	%rd1301, %r590, 256;
	xor.b64  	%rd1276, %rd1301, %rd1276;
$L__BB5_137:
	ld.local.u8 	%rd1302, [%rd1];
	xor.b64  	%rd1303, %rd1276, %rd1302;
	mul.lo.s64 	%rd1304, %rd1303, -8663945395140668459;
	mul.lo.s64 	%rd1305, %rd1303, -8601547726154366976;
	shr.u64 	%rd1306, %rd1304, 33;
	or.b64  	%rd1307, %rd1306, %rd1305;
	mul.lo.s64 	%rd1308, %rd1307, 5545529020109919103;
	xor.b64  	%rd2379, %rd1308, %rd2379;
$L__BB5_138:
	ld.param.u32 	%r1037, [_Z14get_neighboursiPbPmS_iiil_param_5];
	cvt.u64.u32 	%rd1309, %r1066;
	xor.b64  	%rd1310, %rd2379, %rd1309;
	xor.b64  	%rd1311, %rd103, %rd1309;
	add.s64 	%rd1312, %rd1311, %rd1310;
	add.s64 	%rd1313, %rd1312, %rd1311;
	shr.u64 	%rd1314, %rd1312, 33;
	xor.b64  	%rd1315, %rd1314, %rd1312;
	mul.lo.s64 	%rd1316, %rd1315, -49064778989728563;
	shr.u64 	%rd1317, %rd1316, 33;
	xor.b64  	%rd1318, %rd1317, %rd1316;
	mul.lo.s64 	%rd1319, %rd1318, -4265267296055464877;
	shr.u64 	%rd1320, %rd1319, 33;
	xor.b64  	%rd1321, %rd1320, %rd1319;
	shr.u64 	%rd1322, %rd1313, 33;
	xor.b64  	%rd1323, %rd1322, %rd1313;
	mul.lo.s64 	%rd1324, %rd1323, -49064778989728563;
	shr.u64 	%rd1325, %rd1324, 33;
	xor.b64  	%rd1326, %rd1325, %rd1324;
	mul.lo.s64 	%rd1327, %rd1326, -4265267296055464877;
	shr.u64 	%rd1328, %rd1327, 33;
	xor.b64  	%rd1329, %rd1328, %rd1327;
	add.s64 	%rd146, %rd1329, %rd1321;
	add.s64 	%rd147, %rd146, %rd1329;
	st.global.u64 	[%rd14], %rd146;
	st.global.u64 	[%rd14+64], %rd147;
	setp.lt.s32 	%p125, %r1037, 1;
	@%p125 bra 	$L__BB5_209;
	ld.param.u32 	%r1028, [_Z14get_neighboursiPbPmS_iiil_param_4];
	cvt.s64.s32 	%rd148, %r1028;
	mov.b32 	%r1080, 0;
	cvt.u32.u64 	%r593, %rd148;
	bra.uni 	$L__BB5_141;
$L__BB5_140:
	ld.param.u32 	%r1038, [_Z14get_neighboursiPbPmS_iiil_param_5];
	add.s32 	%r1080, %r1080, 1;
	setp.eq.s32 	%p128, %r1080, %r1038;
	@%p128 bra 	$L__BB5_209;
$L__BB5_141:
	and.b32  	%r592, %r1080, 255;
	cvt.u64.u32 	%rd1330, %r592;
	mad.lo.s64 	%rd149, %rd147, %rd1330, %rd146;
	or.b64  	%rd1331, %rd149, %rd148;
	and.b64  	%rd1332, %rd1331, -4294967296;
	setp.ne.s64 	%p126, %rd1332, 0;
	@%p126 bra 	$L__BB5_143;
	cvt.u32.u64 	%r594, %rd149;
	rem.u32 	%r595, %r594, %r593;
	cvt.u64.u32 	%rd2406, %r595;
	bra.uni 	$L__BB5_144;
$L__BB5_143:
	rem.u64 	%rd2406, %rd149, %rd148;
$L__BB5_144:
	ld.param.u64 	%rd2325, [_Z14get_neighboursiPbPmS_iiil_param_3];
	cvta.to.global.u64 	%rd1333, %rd2325;
	add.s64 	%rd1334, %rd1333, %rd2406;
	ld.global.u8 	%rs47, [%rd1334];
	setp.ne.s16 	%p127, %rs47, 0;
	@%p127 bra 	$L__BB5_140;
	bra.uni 	$L__BB5_496;
$L__BB5_145:
	sub.s64 	%rd838, %rd13, %rd10;
	mad.lo.s64 	%rd839, %rd84, %rd10, %rd838;
	shl.b64 	%rd840, %rd839, 1;
	add.s64 	%rd2408, %rd840, 3;
	mov.b32 	%r1081, 0;
	mov.b16 	%rs99, 1;
	mov.u64 	%rd2407, %rd2408;
$L__BB5_146:
	mov.u32 	%r89, %r1081;
	mov.u16 	%rs5, %rs99;
	add.s32 	%r1081, %r89, 1;
	mul.hi.s64 	%rd841, %rd2407, 7378697629483820647;
	shr.u64 	%rd842, %rd841, 63;
	shr.s64 	%rd843, %rd841, 2;
	add.s64 	%rd155, %rd843, %rd842;
	add.s64 	%rd844, %rd2407, 9;
	setp.gt.u64 	%p55, %rd844, 18;
	add.s16 	%rs99, %rs5, 1;
	mov.u64 	%rd2407, %rd155;
	@%p55 bra 	$L__BB5_146;
	mov.b32 	%r1082, 0;
$L__BB5_148:
	mov.u32 	%r91, %r1082;
	mul.hi.s64 	%rd845, %rd2408, 7378697629483820647;
	shr.u64 	%rd846, %rd845, 63;
	shr.s64 	%rd847, %rd845, 2;
	add.s64 	%rd157, %rd847, %rd846;
	mul.lo.s64 	%rd848, %rd157, 10;
	sub.s64 	%rd849, %rd2408, %rd848;
	cvt.u16.u64 	%rs35, %rd849;
	add.s16 	%rs36, %rs35, 48;
	sub.s32 	%r407, %r89, %r91;
	cvt.s64.s32 	%rd850, %r407;
	add.s64 	%rd851, %rd1, %rd850;
	st.local.u8 	[%rd851], %rs36;
	add.s32 	%r1082, %r91, 1;
	add.s64 	%rd852, %rd2408, 9;
	setp.gt.u64 	%p56, %rd852, 18;
	mov.u64 	%rd2408, %rd157;
	@%p56 bra 	$L__BB5_148;
	cvt.u64.u32 	%rd853, %r91;
	add.s64 	%rd854, %rd1, %rd853;
	mov.b16 	%rs37, 48;
	st.local.u8 	[%rd854+1], %rs37;
	and.b32  	%r93, %r1081, 3;
	setp.lt.u32 	%p57, %r89, 3;
	mov.b32 	%r1085, 0;
	@%p57 bra 	$L__BB5_152;
	and.b32  	%r1085, %r1081, -4;
	mov.b32 	%r1083, 0;
$L__BB5_151:
	cvt.u64.u32 	%rd855, %r1083;
	add.s64 	%rd856, %rd1, %rd855;
	ld.local.u32 	%r410, [%rd856];
	add.s64 	%rd857, %rd5, %rd855;
	st.local.u32 	[%rd857], %r410;
	add.s32 	%r1083, %r1083, 4;
	setp.ne.s32 	%p58, %r1083, %r1085;
	@%p58 bra 	$L__BB5_151;
$L__BB5_152:
	setp.eq.s32 	%p59, %r93, 0;
	@%p59 bra 	$L__BB5_155;
	mov.b32 	%r1086, 0;
$L__BB5_154:
	.pragma "nounroll";
	cvt.u64.u32 	%rd858, %r1085;
	add.s64 	%rd859, %rd1, %rd858;
	ld.local.u8 	%rs38, [%rd859];
	add.s64 	%rd860, %rd5, %rd858;
	st.local.u8 	[%rd860], %rs38;
	add.s32 	%r1085, %r1085, 1;
	add.s32 	%r1086, %r1086, 1;
	setp.ne.s32 	%p60, %r1086, %r93;
	@%p60 bra 	$L__BB5_154;
$L__BB5_155:
	setp.lt.u32 	%p61, %r89, 3;
	mov.b32 	%r1087, 0;
	@%p61 bra 	$L__BB5_158;
	and.b32  	%r1087, %r1081, -4;
	mov.b32 	%r1090, 0;
$L__BB5_157:
	cvt.u64.u32 	%rd861, %r1090;
	add.s64 	%rd862, %rd5, %rd861;
	ld.local.u32 	%r414, [%rd862];
	mul.wide.u32 	%rd863, %r1090, 8;
	add.s64 	%rd864, %rd6, %rd863;
	bfe.u32 	%r415, %r414, 8, 8;
	cvt.u64.u32 	%rd865, %r415;
	and.b64  	%rd866, %rd865, 255;
	bfe.u32 	%r416, %r414, 0, 8;
	cvt.u64.u32 	%rd867, %r416;
	and.b64  	%rd868, %rd867, 255;
	st.local.v2.u64 	[%rd864], {%rd868, %rd866};
	bfe.u32 	%r417, %r414, 24, 8;
	cvt.u64.u32 	%rd869, %r417;
	and.b64  	%rd870, %rd869, 255;
	bfe.u32 	%r418, %r414, 16, 8;
	cvt.u64.u32 	%rd871, %r418;
	and.b64  	%rd872, %rd871, 255;
	st.local.v2.u64 	[%rd864+16], {%rd872, %rd870};
	add.s32 	%r1090, %r1090, 4;
	setp.eq.s32 	%p62, %r1090, %r1087;
	@%p62 bra 	$L__BB5_158;
	bra.uni 	$L__BB5_157;
$L__BB5_158:
	setp.eq.s32 	%p63, %r93, 0;
	@%p63 bra 	$L__BB5_161;
	mov.b32 	%r1089, 0;
$L__BB5_160:
	.pragma "nounroll";
	cvt.u64.u32 	%rd873, %r1087;
	add.s64 	%rd874, %rd5, %rd873;
	ld.local.u8 	%rd875, [%rd874];
	mul.wide.u32 	%rd876, %r1087, 8;
	add.s64 	%rd877, %rd6, %rd876;
	st.local.u64 	[%rd877], %rd875;
	add.s32 	%r1087, %r1087, 1;
	add.s32 	%r1089, %r1089, 1;
	setp.ne.s32 	%p64, %r1089, %r93;
	@%p64 bra 	$L__BB5_160;
$L__BB5_161:
	setp.lt.u32 	%p65, %r89, 15;
	mov.b64 	%rd2417, 0;
	mov.u64 	%rd171, %rd2417;
	@%p65 bra 	$L__BB5_170;
	shr.u32 	%r421, %r1081, 4;
	max.u32 	%r108, %r421, 1;
	setp.lt.u32 	%p66, %r89, 63;
	mov.b32 	%r1091, 0;
	mov.b64 	%rd171, 0;
	mov.u64 	%rd2417, %rd171;
	@%p66 bra 	$L__BB5_165;
	mov.b32 	%r1093, 0;
	mov.b64 	%rd171, 0;
	and.b32  	%r1091, %r108, 268435452;
$L__BB5_164:
	.pragma "nounroll";
	shl.b32 	%r423, %r1093, 1;
	mul.wide.u32 	%rd882, %r423, 8;
	add.s64 	%rd883, %rd6, %rd882;
	ld.local.v2.u64 	{%rd884, %rd885}, [%rd883];
	mul.lo.s64 	%rd886, %rd884, -8663945395140668459;
	mul.lo.s64 	%rd887, %rd884, -8601547726154366976;
	shr.u64 	%rd888, %rd886, 33;
	or.b64  	%rd889, %rd888, %rd887;
	mul.lo.s64 	%rd890, %rd889, 5545529020109919103;
	xor.b64  	%rd891, %rd890, %rd2417;
	mov.b64 	{%r424, %r425}, %rd891;
	shf.l.wrap.b32 	%r426, %r424, %r425, 27;
	shf.l.wrap.b32 	%r427, %r425, %r424, 27;
	mov.b64 	%rd892, {%r427, %r426};
	add.s64 	%rd893, %rd892, %rd171;
	mad.lo.s64 	%rd894, %rd893, 5, 1390208809;
	mul.lo.s64 	%rd895, %rd885, 5545529020109919103;
	mul.lo.s64 	%rd896, %rd885, 5659660229084708864;
	shr.u64 	%rd897, %rd895, 31;
	or.b64  	%rd898, %rd897, %rd896;
	mul.lo.s64 	%rd899, %rd898, -8663945395140668459;
	xor.b64  	%rd900, %rd899, %rd171;
	mov.b64 	{%r428, %r429}, %rd900;
	shf.l.wrap.b32 	%r430, %r428, %r429, 31;
	shf.l.wrap.b32 	%r431, %r429, %r428, 31;
	mov.b64 	%rd901, {%r431, %r430};
	add.s64 	%rd902, %rd894, %rd901;
	mad.lo.s64 	%rd903, %rd902, 5, 944331445;
	ld.local.v2.u64 	{%rd904, %rd905}, [%rd883+16];
	mul.lo.s64 	%rd906, %rd904, -8663945395140668459;
	mul.lo.s64 	%rd907, %rd904, -8601547726154366976;
	shr.u64 	%rd908, %rd906, 33;
	or.b64  	%rd909, %rd908, %rd907;
	mul.lo.s64 	%rd910, %rd909, 5545529020109919103;
	xor.b64  	%rd911, %rd910, %rd894;
	mov.b64 	{%r432, %r433}, %rd911;
	shf.l.wrap.b32 	%r434, %r432, %r433, 27;
	shf.l.wrap.b32 	%r435, %r433, %r432, 27;
	mov.b64 	%rd912, {%r435, %r434};
	add.s64 	%rd913, %rd912, %rd903;
	mad.lo.s64 	%rd914, %rd913, 5, 1390208809;
	mul.lo.s64 	%rd915, %rd905, 5545529020109919103;
	mul.lo.s64 	%rd916, %rd905, 5659660229084708864;
	shr.u64 	%rd917, %rd915, 31;
	or.b64  	%rd918, %rd917, %rd916;
	mul.lo.s64 	%rd919, %rd918, -8663945395140668459;
	xor.b64  	%rd920, %rd919, %rd903;
	mov.b64 	{%r436, %r437}, %rd920;
	shf.l.wrap.b32 	%r438, %r436, %r437, 31;
	shf.l.wrap.b32 	%r439, %r437, %r436, 31;
	mov.b64 	%rd921, {%r439, %r438};
	add.s64 	%rd922, %rd914, %rd921;
	mad.lo.s64 	%rd923, %rd922, 5, 944331445;
	ld.local.v2.u64 	{%rd924, %rd925}, [%rd883+32];
	mul.lo.s64 	%rd926, %rd924, -8663945395140668459;
	mul.lo.s64 	%rd927, %rd924, -8601547726154366976;
	shr.u64 	%rd928, %rd926, 33;
	or.b64  	%rd929, %rd928, %rd927;
	mul.lo.s64 	%rd930, %rd929, 5545529020109919103;
	xor.b64  	%rd931, %rd930, %rd914;
	mov.b64 	{%r440, %r441}, %rd931;
	shf.l.wrap.b32 	%r442, %r440, %r441, 27;
	shf.l.wrap.b32 	%r443, %r441, %r440, 27;
	mov.b64 	%rd932, {%r443, %r442};
	add.s64 	%rd933, %rd932, %rd923;
	mad.lo.s64 	%rd934, %rd933, 5, 1390208809;
	mul.lo.s64 	%rd935, %rd925, 5545529020109919103;
	mul.lo.s64 	%rd936, %rd925, 5659660229084708864;
	shr.u64 	%rd937, %rd935, 31;
	or.b64  	%rd938, %rd937, %rd936;
	mul.lo.s64 	%rd939, %rd938, -8663945395140668459;
	xor.b64  	%rd940, %rd939, %rd923;
	mov.b64 	{%r444, %r445}, %rd940;
	shf.l.wrap.b32 	%r446, %r444, %r445, 31;
	shf.l.wrap.b32 	%r447, %r445, %r444, 31;
	mov.b64 	%rd941, {%r447, %r446};
	add.s64 	%rd942, %rd934, %rd941;
	mad.lo.s64 	%rd943, %rd942, 5, 944331445;
	ld.local.v2.u64 	{%rd944, %rd945}, [%rd883+48];
	mul.lo.s64 	%rd946, %rd944, -8663945395140668459;
	mul.lo.s64 	%rd947, %rd944, -8601547726154366976;
	shr.u64 	%rd948, %rd946, 33;
	or.b64  	%rd949, %rd948, %rd947;
	mul.lo.s64 	%rd950, %rd949, 5545529020109919103;
	xor.b64  	%rd951, %rd950, %rd934;
	mov.b64 	{%r448, %r449}, %rd951;
	shf.l.wrap.b32 	%r450, %r448, %r449, 27;
	shf.l.wrap.b32 	%r451, %r449, %r448, 27;
	mov.b64 	%rd952, {%r451, %r450};
	add.s64 	%rd953, %rd952, %rd943;
	mad.lo.s64 	%rd2417, %rd953, 5, 1390208809;
	mul.lo.s64 	%rd954, %rd945, 5545529020109919103;
	mul.lo.s64 	%rd955, %rd945, 5659660229084708864;
	shr.u64 	%rd956, %rd954, 31;
	or.b64  	%rd957, %rd956, %rd955;
	mul.lo.s64 	%rd958, %rd957, -8663945395140668459;
	xor.b64  	%rd959, %rd958, %rd943;
	mov.b64 	{%r452, %r453}, %rd959;
	shf.l.wrap.b32 	%r454, %r452, %r453, 31;
	shf.l.wrap.b32 	%r455, %r453, %r452, 31;
	mov.b64 	%rd960, {%r455, %r454};
	add.s64 	%rd961, %rd2417, %rd960;
	mad.lo.s64 	%rd171, %rd961, 5, 944331445;
	add.s32 	%r1093, %r1093, 4;
	setp.eq.s32 	%p67, %r1093, %r1091;
	@%p67 bra 	$L__BB5_165;
	bra.uni 	$L__BB5_164;
$L__BB5_165:
	and.b32  	%r112, %r108, 3;
	setp.eq.s32 	%p68, %r112, 0;
	@%p68 bra 	$L__BB5_170;
	setp.eq.s32 	%p69, %r112, 1;
	@%p69 bra 	$L__BB5_168;
	shl.b32 	%r456, %r1091, 1;
	mul.wide.u32 	%rd963, %r456, 8;
	add.s64 	%rd964, %rd6, %rd963;
	ld.local.v2.u64 	{%rd965, %rd966}, [%rd964];
	mul.lo.s64 	%rd967, %rd965, -8663945395140668459;
	mul.lo.s64 	%rd968, %rd965, -8601547726154366976;
	shr.u64 	%rd969, %rd967, 33;
	or.b64  	%rd970, %rd969, %rd968;
	mul.lo.s64 	%rd971, %rd970, 5545529020109919103;
	xor.b64  	%rd972, %rd971, %rd2417;
	mov.b64 	{%r457, %r458}, %rd972;
	shf.l.wrap.b32 	%r459, %r457, %r458, 27;
	shf.l.wrap.b32 	%r460, %r458, %r457, 27;
	mov.b64 	%rd973, {%r460, %r459};
	add.s64 	%rd974, %rd973, %rd171;
	mad.lo.s64 	%rd975, %rd974, 5, 1390208809;
	mul.lo.s64 	%rd976, %rd966, 5545529020109919103;
	mul.lo.s64 	%rd977, %rd966, 5659660229084708864;
	shr.u64 	%rd978, %rd976, 31;
	or.b64  	%rd979, %rd978, %rd977;
	mul.lo.s64 	%rd980, %rd979, -8663945395140668459;
	xor.b64  	%rd981, %rd980, %rd171;
	mov.b64 	{%r461, %r462}, %rd981;
	shf.l.wrap.b32 	%r463, %r461, %r462, 31;
	shf.l.wrap.b32 	%r464, %r462, %r461, 31;
	mov.b64 	%rd982, {%r464, %r463};
	add.s64 	%rd983, %rd975, %rd982;
	mad.lo.s64 	%rd984, %rd983, 5, 944331445;
	ld.local.v2.u64 	{%rd985, %rd986}, [%rd964+16];
	mul.lo.s64 	%rd987, %rd985, -8663945395140668459;
	mul.lo.s64 	%rd988, %rd985, -8601547726154366976;
	shr.u64 	%rd989, %rd987, 33;
	or.b64  	%rd990, %rd989, %rd988;
	mul.lo.s64 	%rd991, %rd990, 5545529020109919103;
	xor.b64  	%rd992, %rd991, %rd975;
	mov.b64 	{%r465, %r466}, %rd992;
	shf.l.wrap.b32 	%r467, %r465, %r466, 27;
	shf.l.wrap.b32 	%r468, %r466, %r465, 27;
	mov.b64 	%rd993, {%r468, %r467};
	add.s64 	%rd994, %rd993, %rd984;
	mad.lo.s64 	%rd2417, %rd994, 5, 1390208809;
	mul.lo.s64 	%rd995, %rd986, 5545529020109919103;
	mul.lo.s64 	%rd996, %rd986, 5659660229084708864;
	shr.u64 	%rd997, %rd995, 31;
	or.b64  	%rd998, %rd997, %rd996;
	mul.lo.s64 	%rd999, %rd998, -8663945395140668459;
	xor.b64  	%rd1000, %rd999, %rd984;
	mov.b64 	{%r469, %r470}, %rd1000;
	shf.l.wrap.b32 	%r471, %r469, %r470, 31;
	shf.l.wrap.b32 	%r472, %r470, %r469, 31;
	mov.b64 	%rd1001, {%r472, %r471};
	add.s64 	%rd1002, %rd2417, %rd1001;
	sub.s32 	%r473, %r456, %r1091;
	add.s32 	%r1091, %r473, 2;
	mad.lo.s64 	%rd171, %rd1002, 5, 944331445;
$L__BB5_168:
	and.b32  	%r474, %r108, 1;
	setp.eq.b32 	%p70, %r474, 1;
	not.pred 	%p71, %p70;
	@%p71 bra 	$L__BB5_170;
	shl.b32 	%r475, %r1091, 1;
	mul.wide.u32 	%rd1003, %r475, 8;
	add.s64 	%rd1004, %rd6, %rd1003;
	ld.local.v2.u64 	{%rd1005, %rd1006}, [%rd1004];
	mul.lo.s64 	%rd1007, %rd1005, -8663945395140668459;
	mul.lo.s64 	%rd1008, %rd1005, -8601547726154366976;
	shr.u64 	%rd1009, %rd1007, 33;
	or.b64  	%rd1010, %rd1009, %rd1008;
	mul.lo.s64 	%rd1011, %rd1010, 5545529020109919103;
	xor.b64  	%rd1012, %rd1011, %rd2417;
	mov.b64 	{%r476, %r477}, %rd1012;
	shf.l.wrap.b32 	%r478, %r476, %r477, 27;
	shf.l.wrap.b32 	%r479, %r477, %r476, 27;
	mov.b64 	%rd1013, {%r479, %r478};
	add.s64 	%rd1014, %rd1013, %rd171;
	mad.lo.s64 	%rd2417, %rd1014, 5, 1390208809;
	mul.lo.s64 	%rd1015, %rd1006, 5545529020109919103;
	mul.lo.s64 	%rd1016, %rd1006, 5659660229084708864;
	shr.u64 	%rd1017, %rd1015, 31;
	or.b64  	%rd1018, %rd1017, %rd1016;
	mul.lo.s64 	%rd1019, %rd1018, -8663945395140668459;
	xor.b64  	%rd1020, %rd1019, %rd171;
	mov.b64 	{%r480, %r481}, %rd1020;
	shf.l.wrap.b32 	%r482, %r480, %r481, 31;
	shf.l.wrap.b32 	%r483, %r481, %r480, 31;
	mov.b64 	%rd1021, {%r483, %r482};
	add.s64 	%rd1022, %rd2417, %rd1021;
	mad.lo.s64 	%rd171, %rd1022, 5, 944331445;
$L__BB5_170:
	and.b32  	%r115, %r1081, 15;
	setp.eq.s32 	%p72, %r115, 0;
	@%p72 bra 	$L__BB5_202;
	and.b32  	%r116, %r1081, 2147483632;
	cvt.u32.u16 	%r485, %rs5;
	and.b32  	%r117, %r485, 15;
	mov.b32 	%r1094, 0;
$L__BB5_172:
	add.s32 	%r486, %r1094, %r116;
	cvt.u64.u32 	%rd1023, %r486;
	add.s64 	%rd1024, %rd5, %rd1023;
	ld.local.u8 	%rs39, [%rd1024];
	cvt.u64.u32 	%rd1025, %r1094;
	add.s64 	%rd1026, %rd1, %rd1025;
	st.local.u8 	[%rd1026], %rs39;
	add.s32 	%r1094, %r1094, 1;
	setp.ne.s32 	%p73, %r1094, %r117;
	@%p73 bra 	$L__BB5_172;
	mov.b64 	%rd1027, 0;
	setp.gt.s32 	%p74, %r115, 7;
	@%p74 bra 	$L__BB5_180;
	setp.gt.s32 	%p82, %r115, 3;
	@%p82 bra 	$L__BB5_177;
	setp.eq.s32 	%p86, %r115, 1;
	@%p86 bra 	$L__BB5_201;
	setp.eq.s32 	%p87, %r115, 2;
	@%p87 bra 	$L__BB5_200;
	bra.uni 	$L__BB5_199;
$L__BB5_177:
	setp.gt.s32 	%p83, %r115, 5;
	@%p83 bra 	$L__BB5_179;
	setp.eq.s32 	%p85, %r115, 4;
	@%p85 bra 	$L__BB5_198;
	bra.uni 	$L__BB5_197;
$L__BB5_179:
	setp.eq.s32 	%p84, %r115, 6;
	@%p84 bra 	$L__BB5_196;
	bra.uni 	$L__BB5_195;
$L__BB5_180:
	setp.gt.s32 	%p75, %r115, 11;
	@%p75 bra 	$L__BB5_184;
	setp.gt.s32 	%p79, %r115, 9;
	@%p79 bra 	$L__BB5_183;
	setp.eq.s32 	%p81, %r115, 8;
	@%p81 bra 	$L__BB5_194;
	bra.uni 	$L__BB5_193;
$L__BB5_183:
	setp.eq.s32 	%p80, %r115, 10;
	@%p80 bra 	$L__BB5_192;
	bra.uni 	$L__BB5_191;
$L__BB5_184:
	setp.gt.s32 	%p76, %r115, 13;
	@%p76 bra 	$L__BB5_186;
	setp.eq.s32 	%p78, %r115, 12;
	@%p78 bra 	$L__BB5_190;
	bra.uni 	$L__BB5_189;
$L__BB5_186:
	setp.eq.s32 	%p77, %r115, 14;
	@%p77 bra 	$L__BB5_188;
	ld.local.u8 	%rd1028, [%rd1+14];
	shl.b64 	%rd1027, %rd1028, 48;
$L__BB5_188:
	ld.local.u8 	%rd1029, [%rd1+13];
	shl.b64 	%rd1030, %rd1029, 40;
	xor.b64  	%rd1027, %rd1030, %rd1027;
$L__BB5_189:
	ld.local.u8 	%rd1031, [%rd1+12];
	shl.b64 	%rd1032, %rd1031, 32;
	xor.b64  	%rd1027, %rd1032, %rd1027;
$L__BB5_190:
	ld.local.u8 	%r487, [%rd1+11];
	mul.wide.u32 	%rd1033, %r487, 16777216;
	xor.b64  	%rd1027, %rd1033, %rd1027;
$L__BB5_191:
	ld.local.u8 	%r488, [%rd1+10];
	mul.wide.u32 	%rd1034, %r488, 65536;
	xor.b64  	%rd1027, %rd1034, %rd1027;
$L__BB5_192:
	ld.local.u8 	%r489, [%rd1+9];
	mul.wide.u32 	%rd1035, %r489, 256;
	xor.b64  	%rd1027, %rd1035, %rd1027;
$L__BB5_193:
	ld.local.u8 	%rd1036, [%rd1+8];
	xor.b64  	%rd1037, %rd1027, %rd1036;
	mul.lo.s64 	%rd1038, %rd1037, 5545529020109919103;
	mul.lo.s64 	%rd1039, %rd1037, 5659660229084708864;
	shr.u64 	%rd1040, %rd1038, 31;
	or.b64  	%rd1041, %rd1040, %rd1039;
	mul.lo.s64 	%rd1042, %rd1041, -8663945395140668459;
	xor.b64  	%rd171, %rd1042, %rd171;
$L__BB5_194:
	ld.local.u8 	%rd1043, [%rd1+7];
	shl.b64 	%rd1027, %rd1043, 56;
$L__BB5_195:
	ld.local.u8 	%rd1044, [%rd1+6];
	shl.b64 	%rd1045, %rd1044, 48;
	xor.b64  	%rd1027, %rd1045, %rd1027;
$L__BB5_196:
	ld.local.u8 	%rd1046, [%rd1+5];
	shl.b64 	%rd1047, %rd1046, 40;
	xor.b64  	%rd1027, %rd1047, %rd1027;
$L__BB5_197:
	ld.local.u8 	%rd1048, [%rd1+4];
	shl.b64 	%rd1049, %rd1048, 32;
	xor.b64  	%rd1027, %rd1049, %rd1027;
$L__BB5_198:
	ld.local.u8 	%r490, [%rd1+3];
	mul.wide.u32 	%rd1050, %r490, 16777216;
	xor.b64  	%rd1027, %rd1050, %rd1027;
$L__BB5_199:
	ld.local.u8 	%r491, [%rd1+2];
	mul.wide.u32 	%rd1051, %r491, 65536;
	xor.b64  	%rd1027, %rd1051, %rd1027;
$L__BB5_200:
	ld.local.u8 	%r492, [%rd1+1];
	mul.wide.u32 	%rd1052, %r492, 256;
	xor.b64  	%rd1027, %rd1052, %rd1027;
$L__BB5_201:
	ld.local.u8 	%rd1053, [%rd1];
	xor.b64  	%rd1054, %rd1027, %rd1053;
	mul.lo.s64 	%rd1055, %rd1054, -8663945395140668459;
	mul.lo.s64 	%rd1056, %rd1054, -8601547726154366976;
	shr.u64 	%rd1057, %rd1055, 33;
	or.b64  	%rd1058, %rd1057, %rd1056;
	mul.lo.s64 	%rd1059, %rd1058, 5545529020109919103;
	xor.b64  	%rd2417, %rd1059, %rd2417;
$L__BB5_202:
	ld.param.u32 	%r1035, [_Z14get_neighboursiPbPmS_iiil_param_5];
	cvt.u64.u32 	%rd1060, %r1081;
	xor.b64  	%rd1061, %rd2417, %rd1060;
	xor.b64  	%rd1062, %rd171, %rd1060;
	add.s64 	%rd1063, %rd1062, %rd1061;
	add.s64 	%rd1064, %rd1063, %rd1062;
	shr.u64 	%rd1065, %rd1063, 33;
	xor.b64  	%rd1066, %rd1065, %rd1063;
	mul.lo.s64 	%rd1067, %rd1066, -49064778989728563;
	shr.u64 	%rd1068, %rd1067, 33;
	xor.b64  	%rd1069, %rd1068, %rd1067;
	mul.lo.s64 	%rd1070, %rd1069, -4265267296055464877;
	shr.u64 	%rd1071, %rd1070, 33;
	xor.b64  	%rd1072, %rd1071, %rd1070;
	shr.u64 	%rd1073, %rd1064, 33;
	xor.b64  	%rd1074, %rd1073, %rd1064;
	mul.lo.s64 	%rd1075, %rd1074, -49064778989728563;
	shr.u64 	%rd1076, %rd1075, 33;
	xor.b64  	%rd1077, %rd1076, %rd1075;
	mul.lo.s64 	%rd1078, %rd1077, -4265267296055464877;
	shr.u64 	%rd1079, %rd1078, 33;
	xor.b64  	%rd1080, %rd1079, %rd1078;
	add.s64 	%rd214, %rd1080, %rd1072;
	add.s64 	%rd215, %rd214, %rd1080;
	st.global.u64 	[%rd14], %rd214;
	st.global.u64 	[%rd14+64], %rd215;
	setp.lt.s32 	%p88, %r1035, 1;
	@%p88 bra 	$L__BB5_210;
	ld.param.u32 	%r1027, [_Z14get_neighboursiPbPmS_iiil_param_4];
	cvt.s64.s32 	%rd216, %r1027;
	mov.b32 	%r1095, 0;
	cvt.u32.u64 	%r495, %rd216;
	bra.uni 	$L__BB5_205;
$L__BB5_204:
	ld.param.u32 	%r1036, [_Z14get_neighboursiPbPmS_iiil_param_5];
	add.s32 	%r1095, %r1095, 1;
	setp.eq.s32 	%p91, %r1095, %r1036;
	@%p91 bra 	$L__BB5_210;
$L__BB5_205:
	and.b32  	%r494, %r1095, 255;
	cvt.u64.u32 	%rd1081, %r494;
	mad.lo.s64 	%rd217, %rd215, %rd1081, %rd214;
	or.b64  	%rd1082, %rd217, %rd216;
	and.b64  	%rd1083, %rd1082, -4294967296;
	setp.ne.s64 	%p89, %rd1083, 0;
	@%p89 bra 	$L__BB5_207;
	cvt.u32.u64 	%r496, %rd217;
	rem.u32 	%r497, %r496, %r495;
	cvt.u64.u32 	%rd2444, %r497;
	bra.uni 	$L__BB5_208;
$L__BB5_207:
	rem.u64 	%rd2444, %rd217, %rd216;
$L__BB5_208:
	ld.param.u64 	%rd2324, [_Z14get_neighboursiPbPmS_iiil_param_3];
	cvta.to.global.u64 	%rd1084, %rd2324;
	add.s64 	%rd1085, %rd1084, %rd2444;
	ld.global.u8 	%rs40, [%rd1085];
	setp.ne.s16 	%p90, %rs40, 0;
	@%p90 bra 	$L__BB5_204;
	bra.uni 	$L__BB5_496;
$L__BB5_209:
	cvt.u64.u32 	%rd1335, %r269;
	cvt.u32.u64 	%r596, %rd9;
	cvt.u32.u64 	%r597, %rd1335;
	add.s32 	%r598, %r596, %r597;
	shr.s32 	%r599, %r598, 1;
	add.s32 	%r600, %r599, -1;
	cvt.s64.s32 	%rd2445, %r600;
	bra.uni 	$L__BB5_211;
$L__BB5_210:
	cvt.u64.u32 	%rd1086, %r269;
	cvt.u32.u64 	%r498, %rd9;
	cvt.u32.u64 	%r499, %rd1086;
	add.s32 	%r500, %r498, %r499;
	shr.s32 	%r501, %r500, 1;
	add.s32 	%r502, %r501, -1;
	cvt.s64.s32 	%rd2445, %r502;
$L__BB5_211:
	bar.sync 	0;
	cvt.u32.u64 	%r1127, %rd2445;
	cvt.rn.f32.s32 	%f1, %r1096;
	add.s32 	%r602, %r1127, 1;
	cvt.rn.f32.s32 	%f2, %r602;
	mov.b32 	%r1097, 1;
$L__BB5_212:
	mov.b32 	%r603, 1;
	shl.b32 	%r604, %r603, %r1097;
	cvt.rn.f32.s32 	%f3, %r604;
	div.rn.f32 	%f4, %f1, %f3;
	cvt.rmi.f32.f32 	%f5, %f4;
	cvt.rzi.s32.f32 	%r128, %f5;
	div.rn.f32 	%f6, %f2, %f3;
	cvt.rmi.f32.f32 	%f7, %f6;
	cvt.rzi.s32.f32 	%r605, %f7;
	add.s32 	%r1097, %r1097, 1;
	setp.ne.s32 	%p129, %r128, %r605;
	@%p129 bra 	$L__BB5_212;
	shr.s32 	%r1098, %r1096, 1;
	setp.eq.s32 	%p130, %r1098, %r128;
	@%p130 bra 	$L__BB5_286;
$L__BB5_214:
	add.s32 	%r607, %r1098, -1;
	mad.lo.s32 	%r608, %r607, %r269, %r266;
	shl.b32 	%r609, %r608, 1;
	cvt.s64.s32 	%rd2447, %r609;
	mov.b32 	%r1099, 0;
	mov.b16 	%rs100, 1;
	mov.u64 	%rd2446, %rd2447;
$L__BB5_215:
	mov.u32 	%r132, %r1099;
	mov.u16 	%rs7, %rs100;
	add.s32 	%r1099, %r132, 1;
	mul.hi.s64 	%rd1336, %rd2446, 7378697629483820647;
	shr.u64 	%rd1337, %rd1336, 63;
	shr.s64 	%rd1338, %rd1336, 2;
	add.s64 	%rd226, %rd1338, %rd1337;
	add.s64 	%rd1339, %rd2446, 9;
	setp.gt.u64 	%p131, %rd1339, 18;
	add.s16 	%rs100, %rs7, 1;
	mov.u64 	%rd2446, %rd226;
	@%p131 bra 	$L__BB5_215;
	mov.b32 	%r1100, 0;
$L__BB5_217:
	mov.u32 	%r134, %r1100;
	mul.hi.s64 	%rd1340, %rd2447, 7378697629483820647;
	shr.u64 	%rd1341, %rd1340, 63;
	shr.s64 	%rd1342, %rd1340, 2;
	add.s64 	%rd228, %rd1342, %rd1341;
	mul.lo.s64 	%rd1343, %rd228, 10;
	sub.s64 	%rd1344, %rd2447, %rd1343;
	cvt.u16.u64 	%rs49, %rd1344;
	add.s16 	%rs50, %rs49, 48;
	sub.s32 	%r611, %r132, %r134;
	cvt.s64.s32 	%rd1345, %r611;
	add.s64 	%rd1346, %rd7, %rd1345;
	st.local.u8 	[%rd1346], %rs50;
	add.s32 	%r1100, %r134, 1;
	add.s64 	%rd1347, %rd2447, 9;
	setp.gt.u64 	%p132, %rd1347, 18;
	mov.u64 	%rd2447, %rd228;
	@%p132 bra 	$L__BB5_217;
	cvt.u64.u32 	%rd1348, %r134;
	add.s64 	%rd1349, %rd7, %rd1348;
	mov.b16 	%rs51, 48;
	st.local.u8 	[%rd1349+1], %rs51;
	and.b32  	%r136, %r1099, 3;
	setp.lt.u32 	%p133, %r132, 3;
	mov.b32 	%r1102, 0;
	@%p133 bra 	$L__BB5_221;
	and.b32  	%r1102, %r1099, -4;
	mov.b32 	%r1101, 0;
$L__BB5_220:
	cvt.u64.u32 	%rd1350, %r1101;
	add.s64 	%rd1351, %rd7, %rd1350;
	ld.local.u32 	%r614, [%rd1351];
	add.s64 	%rd1352, %rd5, %rd1350;
	st.local.u32 	[%rd1352], %r614;
	add.s32 	%r1101, %r1101, 4;
	setp.ne.s32 	%p134, %r1101, %r1102;
	@%p134 bra 	$L__BB5_220;
$L__BB5_221:
	setp.eq.s32 	%p135, %r136, 0;
	@%p135 bra 	$L__BB5_225;
	cvt.u64.u32 	%rd1353, %r1102;
	add.s64 	%rd229, %rd7, %rd1353;
	ld.local.u8 	%rs52, [%rd229];
	add.s64 	%rd230, %rd5, %rd1353;
	st.local.u8 	[%rd230], %rs52;
	setp.eq.s32 	%p136, %r136, 1;
	@%p136 bra 	$L__BB5_225;
	ld.local.u8 	%rs53, [%rd229+1];
	st.local.u8 	[%rd230+1], %rs53;
	setp.eq.s32 	%p137, %r136, 2;
	@%p137 bra 	$L__BB5_225;
	ld.local.u8 	%rs54, [%rd229+2];
	st.local.u8 	[%rd230+2], %rs54;
$L__BB5_225:
	setp.lt.u32 	%p138, %r132, 3;
	mov.b32 	%r1103, 0;
	@%p138 bra 	$L__BB5_228;
	mov.b32 	%r1104, 0;
$L__BB5_227:
	cvt.u64.u32 	%rd1354, %r1104;
	add.s64 	%rd1355, %rd5, %rd1354;
	ld.local.u32 	%r617, [%rd1355];
	mul.wide.u32 	%rd1356, %r1104, 8;
	add.s64 	%rd1357, %rd6, %rd1356;
	bfe.u32 	%r618, %r617, 8, 8;
	cvt.u64.u32 	%rd1358, %r618;
	and.b64  	%rd1359, %rd1358, 255;
	bfe.u32 	%r619, %r617, 0, 8;
	cvt.u64.u32 	%rd1360, %r619;
	and.b64  	%rd1361, %rd1360, 255;
	st.local.v2.u64 	[%rd1357], {%rd1361, %rd1359};
	bfe.u32 	%r620, %r617, 24, 8;
	cvt.u64.u32 	%rd1362, %r620;
	and.b64  	%rd1363, %rd1362, 255;
	bfe.u32 	%r621, %r617, 16, 8;
	cvt.u64.u32 	%rd1364, %r621;
	and.b64  	%rd1365, %rd1364, 255;
	st.local.v2.u64 	[%rd1357+16], {%rd1365, %rd1363};
	add.s32 	%r1104, %r1104, 4;
	and.b32  	%r1103, %r1099, -4;
	setp.eq.s32 	%p139, %r1104, %r1103;
	@%p139 bra 	$L__BB5_228;
	bra.uni 	$L__BB5_227;
$L__BB5_228:
	setp.eq.s32 	%p140, %r136, 0;
	@%p140 bra 	$L__BB5_232;
	cvt.u64.u32 	%rd1366, %r1103;
	add.s64 	%rd231, %rd5, %rd1366;
	ld.local.u8 	%rd1367, [%rd231];
	mul.wide.u32 	%rd1368, %r1103, 8;
	add.s64 	%rd232, %rd6, %rd1368;
	st.local.u64 	[%rd232], %rd1367;
	setp.eq.s32 	%p141, %r136, 1;
	@%p141 bra 	$L__BB5_232;
	ld.local.u8 	%rd1369, [%rd231+1];
	st.local.u64 	[%rd232+8], %rd1369;
	setp.eq.s32 	%p142, %r136, 2;
	@%p142 bra 	$L__BB5_232;
	ld.local.u8 	%rd1370, [%rd231+2];
	st.local.u64 	[%rd232+16], %rd1370;
$L__BB5_232:
	setp.lt.u32 	%p143, %r132, 15;
	mov.b64 	%rd2456, 0;
	mov.u64 	%rd246, %rd2456;
	@%p143 bra 	$L__BB5_241;
	shr.u32 	%r626, %r1099, 4;
	max.u32 	%r142, %r626, 1;
	setp.lt.u32 	%p144, %r132, 63;
	mov.b32 	%r1106, 0;
	mov.b64 	%rd246, 0;
	mov.u64 	%rd2456, %rd246;
	@%p144 bra 	$L__BB5_236;
	mov.b32 	%r1107, 0;
	mov.b64 	%rd246, 0;
$L__BB5_235:
	.pragma "nounroll";
	shl.b32 	%r628, %r1107, 1;
	mul.wide.u32 	%rd1375, %r628, 8;
	add.s64 	%rd1376, %rd6, %rd1375;
	ld.local.v2.u64 	{%rd1377, %rd1378}, [%rd1376];
	mul.lo.s64 	%rd1379, %rd1377, -8663945395140668459;
	mul.lo.s64 	%rd1380, %rd1377, -8601547726154366976;
	shr.u64 	%rd1381, %rd1379, 33;
	or.b64  	%rd1382, %rd1381, %rd1380;
	mul.lo.s64 	%rd1383, %rd1382, 5545529020109919103;
	xor.b64  	%rd1384, %rd1383, %rd2456;
	mov.b64 	{%r629, %r630}, %rd1384;
	shf.l.wrap.b32 	%r631, %r629, %r630, 27;
	shf.l.wrap.b32 	%r632, %r630, %r629, 27;
	mov.b64 	%rd1385, {%r632, %r631};
	add.s64 	%rd1386, %rd1385, %rd246;
	mad.lo.s64 	%rd1387, %rd1386, 5, 1390208809;
	mul.lo.s64 	%rd1388, %rd1378, 5545529020109919103;
	mul.lo.s64 	%rd1389, %rd1378, 5659660229084708864;
	shr.u64 	%rd1390, %rd1388, 31;
	or.b64  	%rd1391, %rd1390, %rd1389;
	mul.lo.s64 	%rd1392, %rd1391, -8663945395140668459;
	xor.b64  	%rd1393, %rd1392, %rd246;
	mov.b64 	{%r633, %r634}, %rd1393;
	shf.l.wrap.b32 	%r635, %r633, %r634, 31;
	shf.l.wrap.b32 	%r636, %r634, %r633, 31;
	mov.b64 	%rd1394, {%r636, %r635};
	add.s64 	%rd1395, %rd1387, %rd1394;
	mad.lo.s64 	%rd1396, %rd1395, 5, 944331445;
	ld.local.v2.u64 	{%rd1397, %rd1398}, [%rd1376+16];
	mul.lo.s64 	%rd1399, %rd1397, -8663945395140668459;
	mul.lo.s64 	%rd1400, %rd1397, -8601547726154366976;
	shr.u64 	%rd1401, %rd1399, 33;
	or.b64  	%rd1402, %rd1401, %rd1400;
	mul.lo.s64 	%rd1403, %rd1402, 5545529020109919103;
	xor.b64  	%rd1404, %rd1403, %rd1387;
	mov.b64 	{%r637, %r638}, %rd1404;
	shf.l.wrap.b32 	%r639, %r637, %r638, 27;
	shf.l.wrap.b32 	%r640, %r638, %r637, 27;
	mov.b64 	%rd1405, {%r640, %r639};
	add.s64 	%rd1406, %rd1405, %rd1396;
	mad.lo.s64 	%rd1407, %rd1406, 5, 1390208809;
	mul.lo.s64 	%rd1408, %rd1398, 5545529020109919103;
	mul.lo.s64 	%rd1409, %rd1398, 5659660229084708864;
	shr.u64 	%rd1410, %rd1408, 31;
	or.b64  	%rd1411, %rd1410, %rd1409;
	mul.lo.s64 	%rd1412, %rd1411, -8663945395140668459;
	xor.b64  	%rd1413, %rd1412, %rd1396;
	mov.b64 	{%r641, %r642}, %rd1413;
	shf.l.wrap.b32 	%r643, %r641, %r642, 31;
	shf.l.wrap.b32 	%r644, %r642, %r641, 31;
	mov.b64 	%rd1414, {%r644, %r643};
	add.s64 	%rd1415, %rd1407, %rd1414;
	mad.lo.s64 	%rd1416, %rd1415, 5, 944331445;
	ld.local.v2.u64 	{%rd1417, %rd1418}, [%rd1376+32];
	mul.lo.s64 	%rd1419, %rd1417, -8663945395140668459;
	mul.lo.s64 	%rd1420, %rd1417, -8601547726154366976;
	shr.u64 	%rd1421, %rd1419, 33;
	or.b64  	%rd1422, %rd1421, %rd1420;
	mul.lo.s64 	%rd1423, %rd1422, 5545529020109919103;
	xor.b64  	%rd1424, %rd1423, %rd1407;
	mov.b64 	{%r645, %r646}, %rd1424;
	shf.l.wrap.b32 	%r647, %r645, %r646, 27;
	shf.l.wrap.b32 	%r648, %r646, %r645, 27;
	mov.b64 	%rd1425, {%r648, %r647};
	add.s64 	%rd1426, %rd1425, %rd1416;
	mad.lo.s64 	%rd1427, %rd1426, 5, 1390208809;
	mul.lo.s64 	%rd1428, %rd1418, 5545529020109919103;
	mul.lo.s64 	%rd1429, %rd1418, 5659660229084708864;
	shr.u64 	%rd1430, %rd1428, 31;
	or.b64  	%rd1431, %rd1430, %rd1429;
	mul.lo.s64 	%rd1432, %rd1431, -8663945395140668459;
	xor.b64  	%rd1433, %rd1432, %rd1416;
	mov.b64 	{%r649, %r650}, %rd1433;
	shf.l.wrap.b32 	%r651, %r649, %r650, 31;
	shf.l.wrap.b32 	%r652, %r650, %r649, 31;
	mov.b64 	%rd1434, {%r652, %r651};
	add.s64 	%rd1435, %rd1427, %rd1434;
	mad.lo.s64 	%rd1436, %rd1435, 5, 944331445;
	ld.local.v2.u64 	{%rd1437, %rd1438}, [%rd1376+48];
	mul.lo.s64 	%rd1439, %rd1437, -8663945395140668459;
	mul.lo.s64 	%rd1440, %rd1437, -8601547726154366976;
	shr.u64 	%rd1441, %rd1439, 33;
	or.b64  	%rd1442, %rd1441, %rd1440;
	mul.lo.s64 	%rd1443, %rd1442, 5545529020109919103;
	xor.b64  	%rd1444, %rd1443, %rd1427;
	mov.b64 	{%r653, %r654}, %rd1444;
	shf.l.wrap.b32 	%r655, %r653, %r654, 27;
	shf.l.wrap.b32 	%r656, %r654, %r653, 27;
	mov.b64 	%rd1445, {%r656, %r655};
	add.s64 	%rd1446, %rd1445, %rd1436;
	mad.lo.s64 	%rd2456, %rd1446, 5, 1390208809;
	mul.lo.s64 	%rd1447, %rd1438, 5545529020109919103;
	mul.lo.s64 	%rd1448, %rd1438, 5659660229084708864;
	shr.u64 	%rd1449, %rd1447, 31;
	or.b64  	%rd1450, %rd1449, %rd1448;
	mul.lo.s64 	%rd1451, %rd1450, -8663945395140668459;
	xor.b64  	%rd1452, %rd1451, %rd1436;
	mov.b64 	{%r657, %r658}, %rd1452;
	shf.l.wrap.b32 	%r659, %r657, %r658, 31;
	shf.l.wrap.b32 	%r660, %r658, %r657, 31;
	mov.b64 	%rd1453, {%r660, %r659};
	add.s64 	%rd1454, %rd2456, %rd1453;
	mad.lo.s64 	%rd246, %rd1454, 5, 944331445;
	add.s32 	%r1107, %r1107, 4;
	and.b32  	%r1106, %r142, 268435452;
	setp.eq.s32 	%p145, %r1107, %r1106;
	@%p145 bra 	$L__BB5_236;
	bra.uni 	$L__BB5_235;
$L__BB5_236:
	and.b32  	%r147, %r142, 3;
	setp.eq.s32 	%p146, %r147, 0;
	@%p146 bra 	$L__BB5_241;
	setp.eq.s32 	%p147, %r147, 1;
	@%p147 bra 	$L__BB5_239;
	shl.b32 	%r661, %r1106, 1;
	mul.wide.u32 	%rd1456, %r661, 8;
	add.s64 	%rd1457, %rd6, %rd1456;
	ld.local.v2.u64 	{%rd1458, %rd1459}, [%rd1457];
	mul.lo.s64 	%rd1460, %rd1458, -8663945395140668459;
	mul.lo.s64 	%rd1461, %rd1458, -8601547726154366976;
	shr.u64 	%rd1462, %rd1460, 33;
	or.b64  	%rd1463, %rd1462, %rd1461;
	mul.lo.s64 	%rd1464, %rd1463, 5545529020109919103;
	xor.b64  	%rd1465, %rd1464, %rd2456;
	mov.b64 	{%r662, %r663}, %rd1465;
	shf.l.wrap.b32 	%r664, %r662, %r663, 27;
	shf.l.wrap.b32 	%r665, %r663, %r662, 27;
	mov.b64 	%rd1466, {%r665, %r664};
	add.s64 	%rd1467, %rd1466, %rd246;
	mad.lo.s64 	%rd1468, %rd1467, 5, 1390208809;
	mul.lo.s64 	%rd1469, %rd1459, 5545529020109919103;
	mul.lo.s64 	%rd1470, %rd1459, 5659660229084708864;
	shr.u64 	%rd1471, %rd1469, 31;
	or.b64  	%rd1472, %rd1471, %rd1470;
	mul.lo.s64 	%rd1473, %rd1472, -8663945395140668459;
	xor.b64  	%rd1474, %rd1473, %rd246;
	mov.b64 	{%r666, %r667}, %rd1474;
	shf.l.wrap.b32 	%r668, %r666, %r667, 31;
	shf.l.wrap.b32 	%r669, %r667, %r666, 31;
	mov.b64 	%rd1475, {%r669, %r668};
	add.s64 	%rd1476, %rd1468, %rd1475;
	mad.lo.s64 	%rd1477, %rd1476, 5, 944331445;
	ld.local.v2.u64 	{%rd1478, %rd1479}, [%rd1457+16];
	mul.lo.s64 	%rd1480, %rd1478, -8663945395140668459;
	mul.lo.s64 	%rd1481, %rd1478, -8601547726154366976;
	shr.u64 	%rd1482, %rd1480, 33;
	or.b64  	%rd1483, %rd1482, %rd1481;
	mul.lo.s64 	%rd1484, %rd1483, 5545529020109919103;
	xor.b64  	%rd1485, %rd1484, %rd1468;
	mov.b64 	{%r670, %r671}, %rd1485;
	shf.l.wrap.b32 	%r672, %r670, %r671, 27;
	shf.l.wrap.b32 	%r673, %r671, %r670, 27;
	mov.b64 	%rd1486, {%r673, %r672};
	add.s64 	%rd1487, %rd1486, %rd1477;
	mad.lo.s64 	%rd2456, %rd1487, 5, 1390208809;
	mul.lo.s64 	%rd1488, %rd1479, 5545529020109919103;
	mul.lo.s64 	%rd1489, %rd1479, 5659660229084708864;
	shr.u64 	%rd1490, %rd1488, 31;
	or.b64  	%rd1491, %rd1490, %rd1489;
	mul.lo.s64 	%rd1492, %rd1491, -8663945395140668459;
	xor.b64  	%rd1493, %rd1492, %rd1477;
	mov.b64 	{%r674, %r675}, %rd1493;
	shf.l.wrap.b32 	%r676, %r674, %r675, 31;
	shf.l.wrap.b32 	%r677, %r675, %r674, 31;
	mov.b64 	%rd1494, {%r677, %r676};
	add.s64 	%rd1495, %rd2456, %rd1494;
	sub.s32 	%r678, %r661, %r1106;
	add.s32 	%r1106, %r678, 2;
	mad.lo.s64 	%rd246, %rd1495, 5, 944331445;
$L__BB5_239:
	and.b32  	%r679, %r142, 1;
	setp.eq.b32 	%p148, %r679, 1;
	not.pred 	%p149, %p148;
	@%p149 bra 	$L__BB5_241;
	shl.b32 	%r680, %r1106, 1;
	mul.wide.u32 	%rd1496, %r680, 8;
	add.s64 	%rd1497, %rd6, %rd1496;
	ld.local.v2.u64 	{%rd1498, %rd1499}, [%rd1497];
	mul.lo.s64 	%rd1500, %rd1498, -8663945395140668459;
	mul.lo.s64 	%rd1501, %rd1498, -8601547726154366976;
	shr.u64 	%rd1502, %rd1500, 33;
	or.b64  	%rd1503, %rd1502, %rd1501;
	mul.lo.s64 	%rd1504, %rd1503, 5545529020109919103;
	xor.b64  	%rd1505, %rd1504, %rd2456;
	mov.b64 	{%r681, %r682}, %rd1505;
	shf.l.wrap.b32 	%r683, %r681, %r682, 27;
	shf.l.wrap.b32 	%r684, %r682, %r681, 27;
	mov.b64 	%rd1506, {%r684, %r683};
	add.s64 	%rd1507, %rd1506, %rd246;
	mad.lo.s64 	%rd2456, %rd1507, 5, 1390208809;
	mul.lo.s64 	%rd1508, %rd1499, 5545529020109919103;
	mul.lo.s64 	%rd1509, %rd1499, 5659660229084708864;
	shr.u64 	%rd1510, %rd1508, 31;
	or.b64  	%rd1511, %rd1510, %rd1509;
	mul.lo.s64 	%rd1512, %rd1511, -8663945395140668459;
	xor.b64  	%rd1513, %rd1512, %rd246;
	mov.b64 	{%r685, %r686}, %rd1513;
	shf.l.wrap.b32 	%r687, %r685, %r686, 31;
	shf.l.wrap.b32 	%r688, %r686, %r685, 31;
	mov.b64 	%rd1514, {%r688, %r687};
	add.s64 	%rd1515, %rd2456, %rd1514;
	mad.lo.s64 	%rd246, %rd1515, 5, 944331445;
$L__BB5_241:
	and.b32  	%r150, %r1099, 15;
	setp.eq.s32 	%p150, %r150, 0;
	@%p150 bra 	$L__BB5_278;
	cvt.u32.u16 	%r690, %rs7;
	and.b32  	%r151, %r690, 15;
	add.s32 	%r691, %r151, -1;
	and.b32  	%r152, %r690, 3;
	setp.lt.u32 	%p151, %r691, 3;
	mov.b32 	%r1109, 0;
	@%p151 bra 	$L__BB5_245;
	and.b32  	%r1109, %r151, 12;
	mov.b32 	%r1108, 0;
$L__BB5_244:
	and.b32  	%r693, %r1099, 2147483632;
	add.s32 	%r694, %r1108, %r693;
	cvt.u64.u32 	%rd1516, %r694;
	add.s64 	%rd1517, %rd5, %rd1516;
	ld.local.u32 	%r695, [%rd1517];
	cvt.u64.u32 	%rd1518, %r1108;
	add.s64 	%rd1519, %rd1, %rd1518;
	st.local.u32 	[%rd1519], %r695;
	add.s32 	%r1108, %r1108, 4;
	setp.ne.s32 	%p152, %r1108, %r1109;
	@%p152 bra 	$L__BB5_244;
$L__BB5_245:
	setp.eq.s32 	%p153, %r152, 0;
	@%p153 bra 	$L__BB5_249;
	and.b32  	%r696, %r1099, 2147483632;
	or.b32  	%r697, %r1109, %r696;
	cvt.u64.u32 	%rd1520, %r697;
	add.s64 	%rd1521, %rd5, %rd1520;
	ld.local.u8 	%rs55, [%rd1521];
	cvt.u64.u32 	%rd251, %r1109;
	add.s64 	%rd252, %rd1, %rd251;
	st.local.u8 	[%rd252], %rs55;
	setp.eq.s32 	%p154, %r152, 1;
	@%p154 bra 	$L__BB5_249;
	cvt.u64.u32 	%rd1522, %r696;
	or.b64  	%rd1523, %rd251, %rd1522;
	add.s64 	%rd253, %rd5, %rd1523;
	ld.local.u8 	%rs56, [%rd253+1];
	st.local.u8 	[%rd252+1], %rs56;
	setp.eq.s32 	%p155, %r152, 2;
	@%p155 bra 	$L__BB5_249;
	ld.local.u8 	%rs57, [%rd253+2];
	st.local.u8 	[%rd252+2], %rs57;
$L__BB5_249:
	mov.b64 	%rd1524, 0;
	setp.gt.s32 	%p156, %r150, 7;
	@%p156 bra 	$L__BB5_256;
	setp.gt.s32 	%p164, %r150, 3;
	@%p164 bra 	$L__BB5_253;
	setp.eq.s32 	%p168, %r150, 1;
	@%p168 bra 	$L__BB5_277;
	setp.eq.s32 	%p169, %r150, 2;
	@%p169 bra 	$L__BB5_276;
	bra.uni 	$L__BB5_275;
$L__BB5_253:
	setp.gt.s32 	%p165, %r150, 5;
	@%p165 bra 	$L__BB5_255;
	setp.eq.s32 	%p167, %r150, 4;
	@%p167 bra 	$L__BB5_274;
	bra.uni 	$L__BB5_273;
$L__BB5_255:
	setp.eq.s32 	%p166, %r150, 6;
	@%p166 bra 	$L__BB5_272;
	bra.uni 	$L__BB5_271;
$L__BB5_256:
	setp.gt.s32 	%p157, %r150, 11;
	@%p157 bra 	$L__BB5_260;
	setp.gt.s32 	%p161, %r150, 9;
	@%p161 bra 	$L__BB5_259;
	setp.eq.s32 	%p163, %r150, 8;
	@%p163 bra 	$L__BB5_270;
	bra.uni 	$L__BB5_269;
$L__BB5_259:
	setp.eq.s32 	%p162, %r150, 10;
	@%p162 bra 	$L__BB5_268;
	bra.uni 	$L__BB5_267;
$L__BB5_260:
	setp.gt.s32 	%p158, %r150, 13;
	@%p158 bra 	$L__BB5_262;
	setp.eq.s32 	%p160, %r150, 12;
	@%p160 bra 	$L__BB5_266;
	bra.uni 	$L__BB5_265;
$L__BB5_262:
	setp.eq.s32 	%p159, %r150, 14;
	@%p159 bra 	$L__BB5_264;
	ld.local.u8 	%rd1525, [%rd1+14];
	shl.b64 	%rd1524, %rd1525, 48;
$L__BB5_264:
	ld.local.u8 	%rd1526, [%rd1+13];
	shl.b64 	%rd1527, %rd1526, 40;
	xor.b64  	%rd1524, %rd1527, %rd1524;
$L__BB5_265:
	ld.local.u8 	%rd1528, [%rd1+12];
	shl.b64 	%rd1529, %rd1528, 32;
	xor.b64  	%rd1524, %rd1529, %rd1524;
$L__BB5_266:
	ld.local.u8 	%r699, [%rd1+11];
	mul.wide.u32 	%rd1530, %r699, 16777216;
	xor.b64  	%rd1524, %rd1530, %rd1524;
$L__BB5_267:
	ld.local.u8 	%r700, [%rd1+10];
	mul.wide.u32 	%rd1531, %r700, 65536;
	xor.b64  	%rd1524, %rd1531, %rd1524;
$L__BB5_268:
	ld.local.u8 	%r701, [%rd1+9];
	mul.wide.u32 	%rd1532, %r701, 256;
	xor.b64  	%rd1524, %rd1532, %rd1524;
$L__BB5_269:
	ld.local.u8 	%rd1533, [%rd1+8];
	xor.b64  	%rd1534, %rd1524, %rd1533;
	mul.lo.s64 	%rd1535, %rd1534, 5545529020109919103;
	mul.lo.s64 	%rd1536, %rd1534, 5659660229084708864;
	shr.u64 	%rd1537, %rd1535, 31;
	or.b64  	%rd1538, %rd1537, %rd1536;
	mul.lo.s64 	%rd1539, %rd1538, -8663945395140668459;
	xor.b64  	%rd246, %rd1539, %rd246;
$L__BB5_270:
	ld.local.u8 	%rd1540, [%rd1+7];
	shl.b64 	%rd1524, %rd1540, 56;
$L__BB5_271:
	ld.local.u8 	%rd1541, [%rd1+6];
	shl.b64 	%rd1542, %rd1541, 48;
	xor.b64  	%rd1524, %rd1542, %rd1524;
$L__BB5_272:
	ld.local.u8 	%rd1543, [%rd1+5];
	shl.b64 	%rd1544, %rd1543, 40;
	xor.b64  	%rd1524, %rd1544, %rd1524;
$L__BB5_273:
	ld.local.u8 	%rd1545, [%rd1+4];
	shl.b64 	%rd1546, %rd1545, 32;
	xor.b64  	%rd1524, %rd1546, %rd1524;
$L__BB5_274:
	ld.local.u8 	%r702, [%rd1+3];
	mul.wide.u32 	%rd1547, %r702, 16777216;
	xor.b64  	%rd1524, %rd1547, %rd1524;
$L__BB5_275:
	ld.local.u8 	%r703, [%rd1+2];
	mul.wide.u32 	%rd1548, %r703, 65536;
	xor.b64  	%rd1524, %rd1548, %rd1524;
$L__BB5_276:
	ld.local.u8 	%r704, [%rd1+1];
	mul.wide.u32 	%rd1549, %r704, 256;
	xor.b64  	%rd1524, %rd1549, %rd1524;
$L__BB5_277:
	ld.local.u8 	%rd1550, [%rd1];
	xor.b64  	%rd1551, %rd1524, %rd1550;
	mul.lo.s64 	%rd1552, %rd1551, -8663945395140668459;
	mul.lo.s64 	%rd1553, %rd1551, -8601547726154366976;
	shr.u64 	%rd1554, %rd1552, 33;
	or.b64  	%rd1555, %rd1554, %rd1553;
	mul.lo.s64 	%rd1556, %rd1555, 5545529020109919103;
	xor.b64  	%rd2456, %rd1556, %rd2456;
$L__BB5_278:
	ld.param.u32 	%r1039, [_Z14get_neighboursiPbPmS_iiil_param_5];
	setp.lt.s32 	%p170, %r1039, 1;
	cvt.u64.u32 	%rd1557, %r1099;
	xor.b64  	%rd1558, %rd2456, %rd1557;
	xor.b64  	%rd1559, %rd246, %rd1557;
	add.s64 	%rd1560, %rd1559, %rd1558;
	add.s64 	%rd1561, %rd1560, %rd1559;
	shr.u64 	%rd1562, %rd1560, 33;
	xor.b64  	%rd1563, %rd1562, %rd1560;
	mul.lo.s64 	%rd1564, %rd1563, -49064778989728563;
	shr.u64 	%rd1565, %rd1564, 33;
	xor.b64  	%rd1566, %rd1565, %rd1564;
	mul.lo.s64 	%rd1567, %rd1566, -4265267296055464877;
	shr.u64 	%rd1568, %rd1567, 33;
	xor.b64  	%rd1569, %rd1568, %rd1567;
	shr.u64 	%rd1570, %rd1561, 33;
	xor.b64  	%rd1571, %rd1570, %rd1561;
	mul.lo.s64 	%rd1572, %rd1571, -49064778989728563;
	shr.u64 	%rd1573, %rd1572, 33;
	xor.b64  	%rd1574, %rd1573, %rd1572;
	mul.lo.s64 	%rd1575, %rd1574, -4265267296055464877;
	shr.u64 	%rd1576, %rd1575, 33;
	xor.b64  	%rd1577, %rd1576, %rd1575;
	add.s64 	%rd292, %rd1577, %rd1569;
	add.s64 	%rd293, %rd292, %rd1577;
	st.global.u64 	[%rd14], %rd292;
	st.global.u64 	[%rd14+64], %rd293;
	@%p170 bra 	$L__BB5_285;
	mov.b32 	%r1110, 0;
	bra.uni 	$L__BB5_281;
$L__BB5_280:
	ld.param.u32 	%r1040, [_Z14get_neighboursiPbPmS_iiil_param_5];
	add.s32 	%r1110, %r1110, 1;
	setp.eq.s32 	%p173, %r1110, %r1040;
	@%p173 bra 	$L__BB5_285;
$L__BB5_281:
	ld.param.u32 	%r1029, [_Z14get_neighboursiPbPmS_iiil_param_4];
	and.b32  	%r706, %r1110, 255;
	cvt.u64.u32 	%rd1578, %r706;
	mad.lo.s64 	%rd294, %rd293, %rd1578, %rd292;
	cvt.s64.s32 	%rd295, %r1029;
	or.b64  	%rd1579, %rd294, %rd295;
	and.b64  	%rd1580, %rd1579, -4294967296;
	setp.ne.s64 	%p171, %rd1580, 0;
	@%p171 bra 	$L__BB5_283;
	cvt.u32.u64 	%r707, %rd295;
	cvt.u32.u64 	%r708, %rd294;
	rem.u32 	%r709, %r708, %r707;
	cvt.u64.u32 	%rd2483, %r709;
	bra.uni 	$L__BB5_284;
$L__BB5_283:
	rem.u64 	%rd2483, %rd294, %rd295;
$L__BB5_284:
	ld.param.u64 	%rd2326, [_Z14get_neighboursiPbPmS_iiil_param_3];
	cvta.to.global.u64 	%rd1581, %rd2326;
	add.s64 	%rd1582, %rd1581, %rd2483;
	ld.global.u8 	%rs58, [%rd1582];
	setp.ne.s16 	%p172, %rs58, 0;
	@%p172 bra 	$L__BB5_280;
	bra.uni 	$L__BB5_496;
$L__BB5_285:
	shr.s32 	%r1098, %r1098, 1;
	setp.ne.s32 	%p174, %r1098, %r128;
	@%p174 bra 	$L__BB5_214;
$L__BB5_286:
	add.s32 	%r711, %r128, -1;
	mad.lo.s32 	%r712, %r711, %r269, %r266;
	shl.b32 	%r713, %r712, 1;
	or.b32  	%r714, %r713, 1;
	cvt.s64.s32 	%rd2485, %r714;
	mov.b32 	%r1111, 0;
	mov.b16 	%rs101, 1;
	mov.u64 	%rd2484, %rd2485;
$L__BB5_287:
	mov.u32 	%r163, %r1111;
	mov.u16 	%rs9, %rs101;
	add.s32 	%r1111, %r163, 1;
	mul.hi.s64 	%rd1583, %rd2484, 7378697629483820647;
	shr.u64 	%rd1584, %rd1583, 63;
	shr.s64 	%rd1585, %rd1583, 2;
	add.s64 	%rd301, %rd1585, %rd1584;
	add.s64 	%rd1586, %rd2484, 9;
	setp.gt.u64 	%p175, %rd1586, 18;
	add.s16 	%rs101, %rs9, 1;
	mov.u64 	%rd2484, %rd301;
	@%p175 bra 	$L__BB5_287;
	mov.b32 	%r1112, 0;
$L__BB5_289:
	mov.u32 	%r165, %r1112;
	mul.hi.s64 	%rd1587, %rd2485, 7378697629483820647;
	shr.u64 	%rd1588, %rd1587, 63;
	shr.s64 	%rd1589, %rd1587, 2;
	add.s64 	%rd303, %rd1589, %rd1588;
	mul.lo.s64 	%rd1590, %rd303, 10;
	sub.s64 	%rd1591, %rd2485, %rd1590;
	cvt.u16.u64 	%rs60, %rd1591;
	add.s16 	%rs61, %rs60, 48;
	sub.s32 	%r716, %r163, %r165;
	cvt.s64.s32 	%rd1592, %r716;
	add.s64 	%rd1593, %rd1, %rd1592;
	st.local.u8 	[%rd1593], %rs61;
	add.s32 	%r1112, %r165, 1;
	add.s64 	%rd1594, %rd2485, 9;
	setp.gt.u64 	%p176, %rd1594, 18;
	mov.u64 	%rd2485, %rd303;
	@%p176 bra 	$L__BB5_289;
	cvt.u64.u32 	%rd1595, %r165;
	add.s64 	%rd1596, %rd1, %rd1595;
	mov.b16 	%rs62, 48;
	st.local.u8 	[%rd1596+1], %rs62;
	and.b32  	%r167, %r1111, 3;
	setp.lt.u32 	%p177, %r163, 3;
	mov.b32 	%r1115, 0;
	@%p177 bra 	$L__BB5_293;
	and.b32  	%r1115, %r1111, -4;
	mov.b32 	%r1113, 0;
$L__BB5_292:
	cvt.u64.u32 	%rd1597, %r1113;
	add.s64 	%rd1598, %rd1, %rd1597;
	ld.local.u32 	%r719, [%rd1598];
	add.s64 	%rd1599, %rd5, %rd1597;
	st.local.u32 	[%rd1599], %r719;
	add.s32 	%r1113, %r1113, 4;
	setp.ne.s32 	%p178, %r1113, %r1115;
	@%p178 bra 	$L__BB5_292;
$L__BB5_293:
	setp.eq.s32 	%p179, %r167, 0;
	@%p179 bra 	$L__BB5_296;
	mov.b32 	%r1116, 0;
$L__BB5_295:
	.pragma "nounroll";
	cvt.u64.u32 	%rd1600, %r1115;
	add.s64 	%rd1601, %rd1, %rd1600;
	ld.local.u8 	%rs63, [%rd1601];
	add.s64 	%rd1602, %rd5, %rd1600;
	st.local.u8 	[%rd1602], %rs63;
	add.s32 	%r1115, %r1115, 1;
	add.s32 	%r1116, %r1116, 1;
	setp.ne.s32 	%p180, %r1116, %r167;
	@%p180 bra 	$L__BB5_295;
$L__BB5_296:
	setp.lt.u32 	%p181, %r163, 3;
	mov.b32 	%r1117, 0;
	@%p181 bra 	$L__BB5_299;
	and.b32  	%r1117, %r1111, -4;
	mov.b32 	%r1120, 0;
$L__BB5_298:
	cvt.u64.u32 	%rd1603, %r1120;
	add.s64 	%rd1604, %rd5, %rd1603;
	ld.local.u32 	%r723, [%rd1604];
	mul.wide.u32 	%rd1605, %r1120, 8;
	add.s64 	%rd1606, %rd6, %rd1605;
	bfe.u32 	%r724, %r723, 8, 8;
	cvt.u64.u32 	%rd1607, %r724;
	and.b64  	%rd1608, %rd1607, 255;
	bfe.u32 	%r725, %r723, 0, 8;
	cvt.u64.u32 	%rd1609, %r725;
	and.b64  	%rd1610, %rd1609, 255;
	st.local.v2.u64 	[%rd1606], {%rd1610, %rd1608};
	bfe.u32 	%r726, %r723, 24, 8;
	cvt.u64.u32 	%rd1611, %r726;
	and.b64  	%rd1612, %rd1611, 255;
	bfe.u32 	%r727, %r723, 16, 8;
	cvt.u64.u32 	%rd1613, %r727;
	and.b64  	%rd1614, %rd1613, 255;
	st.local.v2.u64 	[%rd1606+16], {%rd1614, %rd1612};
	add.s32 	%r1120, %r1120, 4;
	setp.eq.s32 	%p182, %r1120, %r1117;
	@%p182 bra 	$L__BB5_299;
	bra.uni 	$L__BB5_298;
$L__BB5_299:
	setp.eq.s32 	%p183, %r167, 0;
	@%p183 bra 	$L__BB5_302;
	mov.b32 	%r1119, 0;
$L__BB5_301:
	.pragma "nounroll";
	cvt.u64.u32 	%rd1615, %r1117;
	add.s64 	%rd1616, %rd5, %rd1615;
	ld.local.u8 	%rd1617, [%rd1616];
	mul.wide.u32 	%rd1618, %r1117, 8;
	add.s64 	%rd1619, %rd6, %rd1618;
	st.local.u64 	[%rd1619], %rd1617;
	add.s32 	%r1117, %r1117, 1;
	add.s32 	%r1119, %r1119, 1;
	setp.ne.s32 	%p184, %r1119, %r167;
	@%p184 bra 	$L__BB5_301;
$L__BB5_302:
	setp.lt.u32 	%p185, %r163, 15;
	mov.b64 	%rd2494, 0;
	mov.u64 	%rd317, %rd2494;
	@%p185 bra 	$L__BB5_311;
	shr.u32 	%r730, %r1111, 4;
	max.u32 	%r182, %r730, 1;
	setp.lt.u32 	%p186, %r163, 63;
	mov.b32 	%r1121, 0;
	mov.b64 	%rd317, 0;
	mov.u64 	%rd2494, %rd317;
	@%p186 bra 	$L__BB5_306;
	mov.b32 	%r1123, 0;
	mov.b64 	%rd317, 0;
	and.b32  	%r1121, %r182, 268435452;
$L__BB5_305:
	.pragma "nounroll";
	shl.b32 	%r732, %r1123, 1;
	mul.wide.u32 	%rd1624, %r732, 8;
	add.s64 	%rd1625, %rd6, %rd1624;
	ld.local.v2.u64 	{%rd1626, %rd1627}, [%rd1625];
	mul.lo.s64 	%rd1628, %rd1626, -8663945395140668459;
	mul.lo.s64 	%rd1629, %rd1626, -8601547726154366976;
	shr.u64 	%rd1630, %rd1628, 33;
	or.b64  	%rd1631, %rd1630, %rd1629;
	mul.lo.s64 	%rd1632, %rd1631, 5545529020109919103;
	xor.b64  	%rd1633, %rd1632, %rd2494;
	mov.b64 	{%r733, %r734}, %rd1633;
	shf.l.wrap.b32 	%r735, %r733, %r734, 27;
	shf.l.wrap.b32 	%r736, %r734, %r733, 27;
	mov.b64 	%rd1634, {%r736, %r735};
	add.s64 	%rd1635, %rd1634, %rd317;
	mad.lo.s64 	%rd1636, %rd1635, 5, 1390208809;
	mul.lo.s64 	%rd1637, %rd1627, 5545529020109919103;
	mul.lo.s64 	%rd1638, %rd1627, 5659660229084708864;
	shr.u64 	%rd1639, %rd1637, 31;
	or.b64  	%rd1640, %rd1639, %rd1638;
	mul.lo.s64 	%rd1641, %rd1640, -8663945395140668459;
	xor.b64  	%rd1642, %rd1641, %rd317;
	mov.b64 	{%r737, %r738}, %rd1642;
	shf.l.wrap.b32 	%r739, %r737, %r738, 31;
	shf.l.wrap.b32 	%r740, %r738, %r737, 31;
	mov.b64 	%rd1643, {%r740, %r739};
	add.s64 	%rd1644, %rd1636, %rd1643;
	mad.lo.s64 	%rd1645, %rd1644, 5, 944331445;
	ld.local.v2.u64 	{%rd1646, %rd1647}, [%rd1625+16];
	mul.lo.s64 	%rd1648, %rd1646, -8663945395140668459;
	mul.lo.s64 	%rd1649, %rd1646, -8601547726154366976;
	shr.u64 	%rd1650, %rd1648, 33;
	or.b64  	%rd1651, %rd1650, %rd1649;
	mul.lo.s64 	%rd1652, %rd1651, 5545529020109919103;
	xor.b64  	%rd1653, %rd1652, %rd1636;
	mov.b64 	{%r741, %r742}, %rd1653;
	shf.l.wrap.b32 	%r743, %r741, %r742, 27;
	shf.l.wrap.b32 	%r744, %r742, %r741, 27;
	mov.b64 	%rd1654, {%r744, %r743};
	add.s64 	%rd1655, %rd1654, %rd1645;
	mad.lo.s64 	%rd1656, %rd1655, 5, 1390208809;
	mul.lo.s64 	%rd1657, %rd1647, 5545529020109919103;
	mul.lo.s64 	%rd1658, %rd1647, 5659660229084708864;
	shr.u64 	%rd1659, %rd1657, 31;
	or.b64  	%rd1660, %rd1659, %rd1658;
	mul.lo.s64 	%rd1661, %rd1660, -8663945395140668459;
	xor.b64  	%rd1662, %rd1661, %rd1645;
	mov.b64 	{%r745, %r746}, %rd1662;
	shf.l.wrap.b32 	%r747, %r745, %r746, 31;
	shf.l.wrap.b32 	%r748, %r746, %r745, 31;
	mov.b64 	%rd1663, {%r748, %r747};
	add.s64 	%rd1664, %rd1656, %rd1663;
	mad.lo.s64 	%rd1665, %rd1664, 5, 944331445;
	ld.local.v2.u64 	{%rd1666, %rd1667}, [%rd1625+32];
	mul.lo.s64 	%rd1668, %rd1666, -8663945395140668459;
	mul.lo.s64 	%rd1669, %rd1666, -8601547726154366976;
	shr.u64 	%rd1670, %rd1668, 33;
	or.b64  	%rd1671, %rd1670, %rd1669;
	mul.lo.s64 	%rd1672, %rd1671, 5545529020109919103;
	xor.b64  	%rd1673, %rd1672, %rd1656;
	mov.b64 	{%r749, %r750}, %rd1673;
	shf.l.wrap.b32 	%r751, %r749, %r750, 27;
	shf.l.wrap.b32 	%r752, %r750, %r749, 27;
	mov.b64 	%rd1674, {%r752, %r751};
	add.s64 	%rd1675, %rd1674, %rd1665;
	mad.lo.s64 	%rd1676, %rd1675, 5, 1390208809;
	mul.lo.s64 	%rd1677, %rd1667, 5545529020109919103;
	mul.lo.s64 	%rd1678, %rd1667, 5659660229084708864;
	shr.u64 	%rd1679, %rd1677, 31;
	or.b64  	%rd1680, %rd1679, %rd1678;
	mul.lo.s64 	%rd1681, %rd1680, -8663945395140668459;
	xor.b64  	%rd1682, %rd1681, %rd1665;
	mov.b64 	{%r753, %r754}, %rd1682;
	shf.l.wrap.b32 	%r755, %r753, %r754, 31;
	shf.l.wrap.b32 	%r756, %r754, %r753, 31;
	mov.b64 	%rd1683, {%r756, %r755};
	add.s64 	%rd1684, %rd1676, %rd1683;
	mad.lo.s64 	%rd1685, %rd1684, 5, 944331445;
	ld.local.v2.u64 	{%rd1686, %rd1687}, [%rd1625+48];
	mul.lo.s64 	%rd1688, %rd1686, -8663945395140668459;
	mul.lo.s64 	%rd1689, %rd1686, -8601547726154366976;
	shr.u64 	%rd1690, %rd1688, 33;
	or.b64  	%rd1691, %rd1690, %rd1689;
	mul.lo.s64 	%rd1692, %rd1691, 5545529020109919103;
	xor.b64  	%rd1693, %rd1692, %rd1676;
	mov.b64 	{%r757, %r758}, %rd1693;
	shf.l.wrap.b32 	%r759, %r757, %r758, 27;
	shf.l.wrap.b32 	%r760, %r758, %r757, 27;
	mov.b64 	%rd1694, {%r760, %r759};
	add.s64 	%rd1695, %rd1694, %rd1685;
	mad.lo.s64 	%rd2494, %rd1695, 5, 1390208809;
	mul.lo.s64 	%rd1696, %rd1687, 5545529020109919103;
	mul.lo.s64 	%rd1697, %rd1687, 5659660229084708864;
	shr.u64 	%rd1698, %rd1696, 31;
	or.b64  	%rd1699, %rd1698, %rd1697;
	mul.lo.s64 	%rd1700, %rd1699, -8663945395140668459;
	xor.b64  	%rd1701, %rd1700, %rd1685;
	mov.b64 	{%r761, %r762}, %rd1701;
	shf.l.wrap.b32 	%r763, %r761, %r762, 31;
	shf.l.wrap.b32 	%r764, %r762, %r761, 31;
	mov.b64 	%rd1702, {%r764, %r763};
	add.s64 	%rd1703, %rd2494, %rd1702;
	mad.lo.s64 	%rd317, %rd1703, 5, 944331445;
	add.s32 	%r1123, %r1123, 4;
	setp.eq.s32 	%p187, %r1123, %r1121;
	@%p187 bra 	$L__BB5_306;
	bra.uni 	$L__BB5_305;
$L__BB5_306:
	and.b32  	%r186, %r182, 3;
	setp.eq.s32 	%p188, %r186, 0;
	@%p188 bra 	$L__BB5_311;
	setp.eq.s32 	%p189, %r186, 1;
	@%p189 bra 	$L__BB5_309;
	shl.b32 	%r765, %r1121, 1;
	mul.wide.u32 	%rd1705, %r765, 8;
	add.s64 	%rd1706, %rd6, %rd1705;
	ld.local.v2.u64 	{%rd1707, %rd1708}, [%rd1706];
	mul.lo.s64 	%rd1709, %rd1707, -8663945395140668459;
	mul.lo.s64 	%rd1710, %rd1707, -8601547726154366976;
	shr.u64 	%rd1711, %rd1709, 33;
	or.b64  	%rd1712, %rd1711, %rd1710;
	mul.lo.s64 	%rd1713, %rd1712, 5545529020109919103;
	xor.b64  	%rd1714, %rd1713, %rd2494;
	mov.b64 	{%r766, %r767}, %rd1714;
	shf.l.wrap.b32 	%r768, %r766, %r767, 27;
	shf.l.wrap.b32 	%r769, %r767, %r766, 27;
	mov.b64 	%rd1715, {%r769, %r768};
	add.s64 	%rd1716, %rd1715, %rd317;
	mad.lo.s64 	%rd1717, %rd1716, 5, 1390208809;
	mul.lo.s64 	%rd1718, %rd1708, 5545529020109919103;
	mul.lo.s64 	%rd1719, %rd1708, 5659660229084708864;
	shr.u64 	%rd1720, %rd1718, 31;
	or.b64  	%rd1721, %rd1720, %rd1719;
	mul.lo.s64 	%rd1722, %rd1721, -8663945395140668459;
	xor.b64  	%rd1723, %rd1722, %rd317;
	mov.b64 	{%r770, %r771}, %rd1723;
	shf.l.wrap.b32 	%r772, %r770, %r771, 31;
	shf.l.wrap.b32 	%r773, %r771, %r770, 31;
	mov.b64 	%rd1724, {%r773, %r772};
	add.s64 	%rd1725, %rd1717, %rd1724;
	mad.lo.s64 	%rd1726, %rd1725, 5, 944331445;
	ld.local.v2.u64 	{%rd1727, %rd1728}, [%rd1706+16];
	mul.lo.s64 	%rd1729, %rd1727, -8663945395140668459;
	mul.lo.s64 	%rd1730, %rd1727, -8601547726154366976;
	shr.u64 	%rd1731, %rd1729, 33;
	or.b64  	%rd1732, %rd1731, %rd1730;
	mul.lo.s64 	%rd1733, %rd1732, 5545529020109919103;
	xor.b64  	%rd1734, %rd1733, %rd1717;
	mov.b64 	{%r774, %r775}, %rd1734;
	shf.l.wrap.b32 	%r776, %r774, %r775, 27;
	shf.l.wrap.b32 	%r777, %r775, %r774, 27;
	mov.b64 	%rd1735, {%r777, %r776};
	add.s64 	%rd1736, %rd1735, %rd1726;
	mad.lo.s64 	%rd2494, %rd1736, 5, 1390208809;
	mul.lo.s64 	%rd1737, %rd1728, 5545529020109919103;
	mul.lo.s64 	%rd1738, %rd1728, 5659660229084708864;
	shr.u64 	%rd1739, %rd1737, 31;
	or.b64  	%rd1740, %rd1739, %rd1738;
	mul.lo.s64 	%rd1741, %rd1740, -8663945395140668459;
	xor.b64  	%rd1742, %rd1741, %rd1726;
	mov.b64 	{%r778, %r779}, %rd1742;
	shf.l.wrap.b32 	%r780, %r778, %r779, 31;
	shf.l.wrap.b32 	%r781, %r779, %r778, 31;
	mov.b64 	%rd1743, {%r781, %r780};
	add.s64 	%rd1744, %rd2494, %rd1743;
	sub.s32 	%r782, %r765, %r1121;
	add.s32 	%r1121, %r782, 2;
	mad.lo.s64 	%rd317, %rd1744, 5, 944331445;
$L__BB5_309:
	and.b32  	%r783, %r182, 1;
	setp.eq.b32 	%p190, %r783, 1;
	not.pred 	%p191, %p190;
	@%p191 bra 	$L__BB5_311;
	shl.b32 	%r784, %r1121, 1;
	mul.wide.u32 	%rd1745, %r784, 8;
	add.s64 	%rd1746, %rd6, %rd1745;
	ld.local.v2.u64 	{%rd1747, %rd1748}, [%rd1746];
	mul.lo.s64 	%rd1749, %rd1747, -8663945395140668459;
	mul.lo.s64 	%rd1750, %rd1747, -8601547726154366976;
	shr.u64 	%rd1751, %rd1749, 33;
	or.b64  	%rd1752, %rd1751, %rd1750;
	mul.lo.s64 	%rd1753, %rd1752, 5545529020109919103;
	xor.b64  	%rd1754, %rd1753, %rd2494;
	mov.b64 	{%r785, %r786}, %rd1754;
	shf.l.wrap.b32 	%r787, %r785, %r786, 27;
	shf.l.wrap.b32 	%r788, %r786, %r785, 27;
	mov.b64 	%rd1755, {%r788, %r787};
	add.s64 	%rd1756, %rd1755, %rd317;
	mad.lo.s64 	%rd2494, %rd1756, 5, 1390208809;
	mul.lo.s64 	%rd1757, %rd1748, 5545529020109919103;
	mul.lo.s64 	%rd1758, %rd1748, 5659660229084708864;
	shr.u64 	%rd1759, %rd1757, 31;
	or.b64  	%rd1760, %rd1759, %rd1758;
	mul.lo.s64 	%rd1761, %rd1760, -8663945395140668459;
	xor.b64  	%rd1762, %rd1761, %rd317;
	mov.b64 	{%r789, %r790}, %rd1762;
	shf.l.wrap.b32 	%r791, %r789, %r790, 31;
	shf.l.wrap.b32 	%r792, %r790, %r789, 31;
	mov.b64 	%rd1763, {%r792, %r791};
	add.s64 	%rd1764, %rd2494, %rd1763;
	mad.lo.s64 	%rd317, %rd1764, 5, 944331445;
$L__BB5_311:
	and.b32  	%r189, %r1111, 15;
	setp.eq.s32 	%p192, %r189, 0;
	@%p192 bra 	$L__BB5_343;
	and.b32  	%r190, %r1111, 2147483632;
	cvt.u32.u16 	%r794, %rs9;
	and.b32  	%r191, %r794, 15;
	mov.b32 	%r1124, 0;
$L__BB5_313:
	add.s32 	%r795, %r1124, %r190;
	cvt.u64.u32 	%rd1765, %r795;
	add.s64 	%rd1766, %rd5, %rd1765;
	ld.local.u8 	%rs64, [%rd1766];
	cvt.u64.u32 	%rd1767, %r1124;
	add.s64 	%rd1768, %rd1, %rd1767;
	st.local.u8 	[%rd1768], %rs64;
	add.s32 	%r1124, %r1124, 1;
	setp.ne.s32 	%p193, %r1124, %r191;
	@%p193 bra 	$L__BB5_313;
	mov.b64 	%rd1769, 0;
	setp.gt.s32 	%p194, %r189, 7;
	@%p194 bra 	$L__BB5_321;
	setp.gt.s32 	%p202, %r189, 3;
	@%p202 bra 	$L__BB5_318;
	setp.eq.s32 	%p206, %r189, 1;
	@%p206 bra 	$L__BB5_342;
	setp.eq.s32 	%p207, %r189, 2;
	@%p207 bra 	$L__BB5_341;
	bra.uni 	$L__BB5_340;
$L__BB5_318:
	setp.gt.s32 	%p203, %r189, 5;
	@%p203 bra 	$L__BB5_320;
	setp.eq.s32 	%p205, %r189, 4;
	@%p205 bra 	$L__BB5_339;
	bra.uni 	$L__BB5_338;
$L__BB5_320:
	setp.eq.s32 	%p204, %r189, 6;
	@%p204 bra 	$L__BB5_337;
	bra.uni 	$L__BB5_336;
$L__BB5_321:
	setp.gt.s32 	%p195, %r189, 11;
	@%p195 bra 	$L__BB5_325;
	setp.gt.s32 	%p199, %r189, 9;
	@%p199 bra 	$L__BB5_324;
	setp.eq.s32 	%p201, %r189, 8;
	@%p201 bra 	$L__BB5_335;
	bra.uni 	$L__BB5_334;
$L__BB5_324:
	setp.eq.s32 	%p200, %r189, 10;
	@%p200 bra 	$L__BB5_333;
	bra.uni 	$L__BB5_332;
$L__BB5_325:
	setp.gt.s32 	%p196, %r189, 13;
	@%p196 bra 	$L__BB5_327;
	setp.eq.s32 	%p198, %r189, 12;
	@%p198 bra 	$L__BB5_331;
	bra.uni 	$L__BB5_330;
$L__BB5_327:
	setp.eq.s32 	%p197, %r189, 14;
	@%p197 bra 	$L__BB5_329;
	ld.local.u8 	%rd1770, [%rd1+14];
	shl.b64 	%rd1769, %rd1770, 48;
$L__BB5_329:
	ld.local.u8 	%rd1771, [%rd1+13];
	shl.b64 	%rd1772, %rd1771, 40;
	xor.b64  	%rd1769, %rd1772, %rd1769;
$L__BB5_330:
	ld.local.u8 	%rd1773, [%rd1+12];
	shl.b64 	%rd1774, %rd1773, 32;
	xor.b64  	%rd1769, %rd1774, %rd1769;
$L__BB5_331:
	ld.local.u8 	%r796, [%rd1+11];
	mul.wide.u32 	%rd1775, %r796, 16777216;
	xor.b64  	%rd1769, %rd1775, %rd1769;
$L__BB5_332:
	ld.local.u8 	%r797, [%rd1+10];
	mul.wide.u32 	%rd1776, %r797, 65536;
	xor.b64  	%rd1769, %rd1776, %rd1769;
$L__BB5_333:
	ld.local.u8 	%r798, [%rd1+9];
	mul.wide.u32 	%rd1777, %r798, 256;
	xor.b64  	%rd1769, %rd1777, %rd1769;
$L__BB5_334:
	ld.local.u8 	%rd1778, [%rd1+8];
	xor.b64  	%rd1779, %rd1769, %rd1778;
	mul.lo.s64 	%rd1780, %rd1779, 5545529020109919103;
	mul.lo.s64 	%rd1781, %rd1779, 5659660229084708864;
	shr.u64 	%rd1782, %rd1780, 31;
	or.b64  	%rd1783, %rd1782, %rd1781;
	mul.lo.s64 	%rd1784, %rd1783, -8663945395140668459;
	xor.b64  	%rd317, %rd1784, %rd317;
$L__BB5_335:
	ld.local.u8 	%rd1785, [%rd1+7];
	shl.b64 	%rd1769, %rd1785, 56;
$L__BB5_336:
	ld.local.u8 	%rd1786, [%rd1+6];
	shl.b64 	%rd1787, %rd1786, 48;
	xor.b64  	%rd1769, %rd1787, %rd1769;
$L__BB5_337:
	ld.local.u8 	%rd1788, [%rd1+5];
	shl.b64 	%rd1789, %rd1788, 40;
	xor.b64  	%rd1769, %rd1789, %rd1769;
$L__BB5_338:
	ld.local.u8 	%rd1790, [%rd1+4];
	shl.b64 	%rd1791, %rd1790, 32;
	xor.b64  	%rd1769, %rd1791, %rd1769;
$L__BB5_339:
	ld.local.u8 	%r799, [%rd1+3];
	mul.wide.u32 	%rd1792, %r799, 16777216;
	xor.b64  	%rd1769, %rd1792, %rd1769;
$L__BB5_340:
	ld.local.u8 	%r800, [%rd1+2];
	mul.wide.u32 	%rd1793, %r800, 65536;
	xor.b64  	%rd1769, %rd1793, %rd1769;
$L__BB5_341:
	ld.local.u8 	%r801, [%rd1+1];
	mul.wide.u32 	%rd1794, %r801, 256;
	xor.b64  	%rd1769, %rd1794, %rd1769;
$L__BB5_342:
	ld.local.u8 	%rd1795, [%rd1];
	xor.b64  	%rd1796, %rd1769, %rd1795;
	mul.lo.s64 	%rd1797, %rd1796, -8663945395140668459;
	mul.lo.s64 	%rd1798, %rd1796, -8601547726154366976;
	shr.u64 	%rd1799, %rd1797, 33;
	or.b64  	%rd1800, %rd1799, %rd1798;
	mul.lo.s64 	%rd1801, %rd1800, 5545529020109919103;
	xor.b64  	%rd2494, %rd1801, %rd2494;
$L__BB5_343:
	ld.param.u32 	%r1041, [_Z14get_neighboursiPbPmS_iiil_param_5];
	cvt.u64.u32 	%rd1802, %r1111;
	xor.b64  	%rd1803, %rd2494, %rd1802;
	xor.b64  	%rd1804, %rd317, %rd1802;
	add.s64 	%rd1805, %rd1804, %rd1803;
	add.s64 	%rd1806, %rd1805, %rd1804;
	shr.u64 	%rd1807, %rd1805, 33;
	xor.b64  	%rd1808, %rd1807, %rd1805;
	mul.lo.s64 	%rd1809, %rd1808, -49064778989728563;
	shr.u64 	%rd1810, %rd1809, 33;
	xor.b64  	%rd1811, %rd1810, %rd1809;
	mul.lo.s64 	%rd1812, %rd1811, -4265267296055464877;
	shr.u64 	%rd1813, %rd1812, 33;
	xor.b64  	%rd1814, %rd1813, %rd1812;
	shr.u64 	%rd1815, %rd1806, 33;
	xor.b64  	%rd1816, %rd1815, %rd1806;
	mul.lo.s64 	%rd1817, %rd1816, -49064778989728563;
	shr.u64 	%rd1818, %rd1817, 33;
	xor.b64  	%rd1819, %rd1818, %rd1817;
	mul.lo.s64 	%rd1820, %rd1819, -4265267296055464877;
	shr.u64 	%rd1821, %rd1820, 33;
	xor.b64  	%rd1822, %rd1821, %rd1820;
	add.s64 	%rd360, %rd1822, %rd1814;
	add.s64 	%rd361, %rd360, %rd1822;
	st.global.u64 	[%rd14], %rd360;
	st.global.u64 	[%rd14+64], %rd361;
	setp.lt.s32 	%p208, %r1041, 1;
	@%p208 bra 	$L__BB5_350;
	ld.param.u32 	%r1030, [_Z14get_neighboursiPbPmS_iiil_param_4];
	cvt.s64.s32 	%rd362, %r1030;
	mov.b32 	%r1125, 0;
	cvt.u32.u64 	%r804, %rd362;
	bra.uni 	$L__BB5_346;
$L__BB5_345:
	ld.param.u32 	%r1042, [_Z14get_neighboursiPbPmS_iiil_param_5];
	add.s32 	%r1125, %r1125, 1;
	setp.eq.s32 	%p211, %r1125, %r1042;
	@%p211 bra 	$L__BB5_350;
$L__BB5_346:
	and.b32  	%r803, %r1125, 255;
	cvt.u64.u32 	%rd1823, %r803;
	mad.lo.s64 	%rd363, %rd361, %rd1823, %rd360;
	or.b64  	%rd1824, %rd363, %rd362;
	and.b64  	%rd1825, %rd1824, -4294967296;
	setp.ne.s64 	%p209, %rd1825, 0;
	@%p209 bra 	$L__BB5_348;
	cvt.u32.u64 	%r805, %rd363;
	rem.u32 	%r806, %r805, %r804;
	cvt.u64.u32 	%rd2521, %r806;
	bra.uni 	$L__BB5_349;
$L__BB5_348:
	rem.u64 	%rd2521, %rd363, %rd362;
$L__BB5_349:
	ld.param.u64 	%rd2327, [_Z14get_neighboursiPbPmS_iiil_param_3];
	cvta.to.global.u64 	%rd1826, %rd2327;
	add.s64 	%rd1827, %rd1826, %rd2521;
	ld.global.u8 	%rs65, [%rd1827];
	setp.ne.s16 	%p210, %rs65, 0;
	@%p210 bra 	$L__BB5_345;
	bra.uni 	$L__BB5_496;
$L__BB5_350:
	shr.s32 	%r200, %r602, 1;
	setp.eq.s32 	%p212, %r200, %r128;
	@%p212 bra 	$L__BB5_495;
$L__BB5_351:
	add.s32 	%r202, %r200, -1;
	shl.b32 	%r808, %r202, 1;
	or.b32  	%r809, %r808, 1;
	setp.ne.s32 	%p213, %r1127, %r809;
	@%p213 bra 	$L__BB5_423;
	mad.lo.s32 	%r919, %r202, %r269, %r266;
	shl.b32 	%r920, %r919, 1;
	cvt.s64.s32 	%rd2523, %r920;
	mov.b32 	%r1128, 0;
	mov.b16 	%rs102, 1;
	mov.u64 	%rd2522, %rd2523;
$L__BB5_353:
	mov.u32 	%r203, %r1128;
	mov.u16 	%rs11, %rs102;
	add.s32 	%r1128, %r203, 1;
	mul.hi.s64 	%rd2072, %rd2522, 7378697629483820647;
	shr.u64 	%rd2073, %rd2072, 63;
	shr.s64 	%rd2074, %rd2072, 2;
	add.s64 	%rd369, %rd2074, %rd2073;
	add.s64 	%rd2075, %rd2522, 9;
	setp.gt.u64 	%p257, %rd2075, 18;
	add.s16 	%rs102, %rs11, 1;
	mov.u64 	%rd2522, %rd369;
	@%p257 bra 	$L__BB5_353;
	mov.b32 	%r1129, 0;
$L__BB5_355:
	mov.u32 	%r205, %r1129;
	mul.hi.s64 	%rd2076, %rd2523, 7378697629483820647;
	shr.u64 	%rd2077, %rd2076, 63;
	shr.s64 	%rd2078, %rd2076, 2;
	add.s64 	%rd371, %rd2078, %rd2077;
	mul.lo.s64 	%rd2079, %rd371, 10;
	sub.s64 	%rd2080, %rd2523, %rd2079;
	cvt.u16.u64 	%rs82, %rd2080;
	add.s16 	%rs83, %rs82, 48;
	sub.s32 	%r922, %r203, %r205;
	cvt.s64.s32 	%rd2081, %r922;
	add.s64 	%rd2082, %rd8, %rd2081;
	st.local.u8 	[%rd2082], %rs83;
	add.s32 	%r1129, %r205, 1;
	add.s64 	%rd2083, %rd2523, 9;
	setp.gt.u64 	%p258, %rd2083, 18;
	mov.u64 	%rd2523, %rd371;
	@%p258 bra 	$L__BB5_355;
	cvt.u64.u32 	%rd2084, %r205;
	add.s64 	%rd2085, %rd8, %rd2084;
	mov.b16 	%rs84, 48;
	st.local.u8 	[%rd2085+1], %rs84;
	and.b32  	%r207, %r1128, 3;
	setp.lt.u32 	%p259, %r203, 3;
	mov.b32 	%r1131, 0;
	@%p259 bra 	$L__BB5_359;
	and.b32  	%r1131, %r1128, -4;
	mov.b32 	%r1130, 0;
$L__BB5_358:
	cvt.u64.u32 	%rd2086, %r1130;
	add.s64 	%rd2087, %rd8, %rd2086;
	ld.local.v2.u8 	{%rs85, %rs86}, [%rd2087];
	add.s64 	%rd2088, %rd5, %rd2086;
	ld.local.v2.u8 	{%rs87, %rs88}, [%rd2087+2];
	cvt.u32.u16 	%r925, %rs88;
	cvt.u32.u16 	%r926, %rs87;
	prmt.b32 	%r927, %r926, %r925, 0x3340U;
	cvt.u32.u16 	%r928, %rs86;
	cvt.u32.u16 	%r929, %rs85;
	prmt.b32 	%r930, %r929, %r928, 0x3340U;
	prmt.b32 	%r931, %r930, %r927, 0x5410U;
	st.local.u32 	[%rd2088], %r931;
	add.s32 	%r1130, %r1130, 4;
	setp.ne.s32 	%p260, %r1130, %r1131;
	@%p260 bra 	$L__BB5_358;
$L__BB5_359:
	setp.eq.s32 	%p261, %r207, 0;
	@%p261 bra 	$L__BB5_363;
	cvt.u64.u32 	%rd2089, %r1131;
	add.s64 	%rd372, %rd8, %rd2089;
	ld.local.u8 	%rs89, [%rd372];
	add.s64 	%rd373, %rd5, %rd2089;
	st.local.u8 	[%rd373], %rs89;
	setp.eq.s32 	%p262, %r207, 1;
	@%p262 bra 	$L__BB5_363;
	ld.local.u8 	%rs90, [%rd372+1];
	st.local.u8 	[%rd373+1], %rs90;
	setp.eq.s32 	%p263, %r207, 2;
	@%p263 bra 	$L__BB5_363;
	ld.local.u8 	%rs91, [%rd372+2];
	st.local.u8 	[%rd373+2], %rs91;
$L__BB5_363:
	setp.lt.u32 	%p264, %r203, 3;
	mov.b32 	%r1132, 0;
	@%p264 bra 	$L__BB5_366;
	mov.b32 	%r1133, 0;
$L__BB5_365:
	cvt.u64.u32 	%rd2090, %r1133;
	add.s64 	%rd2091, %rd5, %rd2090;
	ld.local.u32 	%r934, [%rd2091];
	mul.wide.u32 	%rd2092, %r1133, 8;
	add.s64 	%rd2093, %rd6, %rd2092;
	bfe.u32 	%r935, %r934, 8, 8;
	cvt.u64.u32 	%rd2094, %r935;
	and.b64  	%rd2095, %rd2094, 255;
	bfe.u32 	%r936, %r934, 0, 8;
	cvt.u64.u32 	%rd2096, %r936;
	and.b64  	%rd2097, %rd2096, 255;
	st.local.v2.u64 	[%rd2093], {%rd2097, %rd2095};
	bfe.u32 	%r937, %r934, 24, 8;
	cvt.u64.u32 	%rd2098, %r937;
	and.b64  	%rd2099, %rd2098, 255;
	bfe.u32 	%r938, %r934, 16, 8;
	cvt.u64.u32 	%rd2100, %r938;
	and.b64  	%rd2101, %rd2100, 255;
	st.local.v2.u64 	[%rd2093+16], {%rd2101, %rd2099};
	add.s32 	%r1133, %r1133, 4;
	and.b32  	%r1132, %r1128, -4;
	setp.eq.s32 	%p265, %r1133, %r1132;
	@%p265 bra 	$L__BB5_366;
	bra.uni 	$L__BB5_365;
$L__BB5_366:
	setp.eq.s32 	%p266, %r207, 0;
	@%p266 bra 	$L__BB5_370;
	cvt.u64.u32 	%rd2102, %r1132;
	add.s64 	%rd374, %rd5, %rd2102;
	ld.local.u8 	%rd2103, [%rd374];
	mul.wide.u32 	%rd2104, %r1132, 8;
	add.s64 	%rd375, %rd6, %rd2104;
	st.local.u64 	[%rd375], %rd2103;
	setp.eq.s32 	%p267, %r207, 1;
	@%p267 bra 	$L__BB5_370;
	ld.local.u8 	%rd2105, [%rd374+1];
	st.local.u64 	[%rd375+8], %rd2105;
	setp.eq.s32 	%p268, %r207, 2;
	@%p268 bra 	$L__BB5_370;
	ld.local.u8 	%rd2106, [%rd374+2];
	st.local.u64 	[%rd375+16], %rd2106;
$L__BB5_370:
	setp.lt.u32 	%p269, %r203, 15;
	mov.b64 	%rd2532, 0;
	mov.u64 	%rd389, %rd2532;
	@%p269 bra 	$L__BB5_379;
	shr.u32 	%r940, %r1128, 4;
	max.u32 	%r214, %r940, 1;
	setp.lt.u32 	%p270, %r1128, 64;
	mov.b32 	%r1135, 0;
	mov.b64 	%rd389, 0;
	mov.u64 	%rd2532, %rd389;
	@%p270 bra 	$L__BB5_374;
	mov.b32 	%r1136, 0;
	mov.b64 	%rd389, 0;
$L__BB5_373:
	.pragma "nounroll";
	shl.b32 	%r942, %r1136, 1;
	mul.wide.u32 	%rd2111, %r942, 8;
	add.s64 	%rd2112, %rd6, %rd2111;
	ld.local.v2.u64 	{%rd2113, %rd2114}, [%rd2112];
	mul.lo.s64 	%rd2115, %rd2113, -8663945395140668459;
	mul.lo.s64 	%rd2116, %rd2113, -8601547726154366976;
	shr.u64 	%rd2117, %rd2115, 33;
	or.b64  	%rd2118, %rd2117, %rd2116;
	mul.lo.s64 	%rd2119, %rd2118, 5545529020109919103;
	xor.b64  	%rd2120, %rd2119, %rd2532;
	mov.b64 	{%r943, %r944}, %rd2120;
	shf.l.wrap.b32 	%r945, %r943, %r944, 27;
	shf.l.wrap.b32 	%r946, %r944, %r943, 27;
	mov.b64 	%rd2121, {%r946, %r945};
	add.s64 	%rd2122, %rd2121, %rd389;
	mad.lo.s64 	%rd2123, %rd2122, 5, 1390208809;
	mul.lo.s64 	%rd2124, %rd2114, 5545529020109919103;
	mul.lo.s64 	%rd2125, %rd2114, 5659660229084708864;
	shr.u64 	%rd2126, %rd2124, 31;
	or.b64  	%rd2127, %rd2126, %rd2125;
	mul.lo.s64 	%rd2128, %rd2127, -8663945395140668459;
	xor.b64  	%rd2129, %rd2128, %rd389;
	mov.b64 	{%r947, %r948}, %rd2129;
	shf.l.wrap.b32 	%r949, %r947, %r948, 31;
	shf.l.wrap.b32 	%r950, %r948, %r947, 31;
	mov.b64 	%rd2130, {%r950, %r949};
	add.s64 	%rd2131, %rd2123, %rd2130;
	mad.lo.s64 	%rd2132, %rd2131, 5, 944331445;
	ld.local.v2.u64 	{%rd2133, %rd2134}, [%rd2112+16];
	mul.lo.s64 	%rd2135, %rd2133, -8663945395140668459;
	mul.lo.s64 	%rd2136, %rd2133, -8601547726154366976;
	shr.u64 	%rd2137, %rd2135, 33;
	or.b64  	%rd2138, %rd2137, %rd2136;
	mul.lo.s64 	%rd2139, %rd2138, 5545529020109919103;
	xor.b64  	%rd2140, %rd2139, %rd2123;
	mov.b64 	{%r951, %r952}, %rd2140;
	shf.l.wrap.b32 	%r953, %r951, %r952, 27;
	shf.l.wrap.b32 	%r954, %r952, %r951, 27;
	mov.b64 	%rd2141, {%r954, %r953};
	add.s64 	%rd2142, %rd2141, %rd2132;
	mad.lo.s64 	%rd2143, %rd2142, 5, 1390208809;
	mul.lo.s64 	%rd2144, %rd2134, 5545529020109919103;
	mul.lo.s64 	%rd2145, %rd2134, 5659660229084708864;
	shr.u64 	%rd2146, %rd2144, 31;
	or.b64  	%rd2147, %rd2146, %rd2145;
	mul.lo.s64 	%rd2148, %rd2147, -8663945395140668459;
	xor.b64  	%rd2149, %rd2148, %rd2132;
	mov.b64 	{%r955, %r956}, %rd2149;
	shf.l.wrap.b32 	%r957, %r955, %r956, 31;
	shf.l.wrap.b32 	%r958, %r956, %r955, 31;
	mov.b64 	%rd2150, {%r958, %r957};
	add.s64 	%rd2151, %rd2143, %rd2150;
	mad.lo.s64 	%rd2152, %rd2151, 5, 944331445;
	ld.local.v2.u64 	{%rd2153, %rd2154}, [%rd2112+32];
	mul.lo.s64 	%rd2155, %rd2153, -8663945395140668459;
	mul.lo.s64 	%rd2156, %rd2153, -8601547726154366976;
	shr.u64 	%rd2157, %rd2155, 33;
	or.b64  	%rd2158, %rd2157, %rd2156;
	mul.lo.s64 	%rd2159, %rd2158, 5545529020109919103;
	xor.b64  	%rd2160, %rd2159, %rd2143;
	mov.b64 	{%r959, %r960}, %rd2160;
	shf.l.wrap.b32 	%r961, %r959, %r960, 27;
	shf.l.wrap.b32 	%r962, %r960, %r959, 27;
	mov.b64 	%rd2161, {%r962, %r961};
	add.s64 	%rd2162, %rd2161, %rd2152;
	mad.lo.s64 	%rd2163, %rd2162, 5, 1390208809;
	mul.lo.s64 	%rd2164, %rd2154, 5545529020109919103;
	mul.lo.s64 	%rd2165, %rd2154, 5659660229084708864;
	shr.u64 	%rd2166, %rd2164, 31;
	or.b64  	%rd2167, %rd2166, %rd2165;
	mul.lo.s64 	%rd2168, %rd2167, -8663945395140668459;
	xor.b64  	%rd2169, %rd2168, %rd2152;
	mov.b64 	{%r963, %r964}, %rd2169;
	shf.l.wrap.b32 	%r965, %r963, %r964, 31;
	shf.l.wrap.b32 	%r966, %r964, %r963, 31;
	mov.b64 	%rd2170, {%r966, %r965};
	add.s64 	%rd2171, %rd2163, %rd2170;
	mad.lo.s64 	%rd2172, %rd2171, 5, 944331445;
	ld.local.v2.u64 	{%rd2173, %rd2174}, [%rd2112+48];
	mul.lo.s64 	%rd2175, %rd2173, -8663945395140668459;
	mul.lo.s64 	%rd2176, %rd2173, -8601547726154366976;
	shr.u64 	%rd2177, %rd2175, 33;
	or.b64  	%rd2178, %rd2177, %rd2176;
	mul.lo.s64 	%rd2179, %rd2178, 5545529020109919103;
	xor.b64  	%rd2180, %rd2179, %rd2163;
	mov.b64 	{%r967, %r968}, %rd2180;
	shf.l.wrap.b32 	%r969, %r967, %r968, 27;
	shf.l.wrap.b32 	%r970, %r968, %r967, 27;
	mov.b64 	%rd2181, {%r970, %r969};
	add.s64 	%rd2182, %rd2181, %rd2172;
	mad.lo.s64 	%rd2532, %rd2182, 5, 1390208809;
	mul.lo.s64 	%rd2183, %rd2174, 5545529020109919103;
	mul.lo.s64 	%rd2184, %rd2174, 5659660229084708864;
	shr.u64 	%rd2185, %rd2183, 31;
	or.b64  	%rd2186, %rd2185, %rd2184;
	mul.lo.s64 	%rd2187, %rd2186, -8663945395140668459;
	xor.b64  	%rd2188, %rd2187, %rd2172;
	mov.b64 	{%r971, %r972}, %rd2188;
	shf.l.wrap.b32 	%r973, %r971, %r972, 31;
	shf.l.wrap.b32 	%r974, %r972, %r971, 31;
	mov.b64 	%rd2189, {%r974, %r973};
	add.s64 	%rd2190, %rd2532, %rd2189;
	mad.lo.s64 	%rd389, %rd2190, 5, 944331445;
	add.s32 	%r1136, %r1136, 4;
	and.b32  	%r1135, %r214, 268435452;
	setp.eq.s32 	%p271, %r1136, %r1135;
	@%p271 bra 	$L__BB5_374;
	bra.uni 	$L__BB5_373;
$L__BB5_374:
	and.b32  	%r219, %r214, 3;
	setp.eq.s32 	%p272, %r219, 0;
	@%p272 bra 	$L__BB5_379;
	setp.eq.s32 	%p273, %r219, 1;
	@%p273 bra 	$L__BB5_377;
	shl.b32 	%r975, %r1135, 1;
	mul.wide.u32 	%rd2192, %r975, 8;
	add.s64 	%rd2193, %rd6, %rd2192;
	ld.local.v2.u64 	{%rd2194, %rd2195}, [%rd2193];
	mul.lo.s64 	%rd2196, %rd2194, -8663945395140668459;
	mul.lo.s64 	%rd2197, %rd2194, -8601547726154366976;
	shr.u64 	%rd2198, %rd2196, 33;
	or.b64  	%rd2199, %rd2198, %rd2197;
	mul.lo.s64 	%rd2200, %rd2199, 5545529020109919103;
	xor.b64  	%rd2201, %rd2200, %rd2532;
	mov.b64 	{%r976, %r977}, %rd2201;
	shf.l.wrap.b32 	%r978, %r976, %r977, 27;
	shf.l.wrap.b32 	%r979, %r977, %r976, 27;
	mov.b64 	%rd2202, {%r979, %r978};
	add.s64 	%rd2203, %rd2202, %rd389;
	mad.lo.s64 	%rd2204, %rd2203, 5, 1390208809;
	mul.lo.s64 	%rd2205, %rd2195, 5545529020109919103;
	mul.lo.s64 	%rd2206, %rd2195, 5659660229084708864;
	shr.u64 	%rd2207, %rd2205, 31;
	or.b64  	%rd2208, %rd2207, %rd2206;
	mul.lo.s64 	%rd2209, %rd2208, -8663945395140668459;
	xor.b64  	%rd2210, %rd2209, %rd389;
	mov.b64 	{%r980, %r981}, %rd2210;
	shf.l.wrap.b32 	%r982, %r980, %r981, 31;
	shf.l.wrap.b32 	%r983, %r981, %r980, 31;
	mov.b64 	%rd2211, {%r983, %r982};
	add.s64 	%rd2212, %rd2204, %rd2211;
	mad.lo.s64 	%rd2213, %rd2212, 5, 944331445;
	ld.local.v2.u64 	{%rd2214, %rd2215}, [%rd2193+16];
	mul.lo.s64 	%rd2216, %rd2214, -8663945395140668459;
	mul.lo.s64 	%rd2217, %rd2214, -8601547726154366976;
	shr.u64 	%rd2218, %rd2216, 33;
	or.b64  	%rd2219, %rd2218, %rd2217;
	mul.lo.s64 	%rd2220, %rd2219, 5545529020109919103;
	xor.b64  	%rd2221, %rd2220, %rd2204;
	mov.b64 	{%r984, %r985}, %rd2221;
	shf.l.wrap.b32 	%r986, %r984, %r985, 27;
	shf.l.wrap.b32 	%r987, %r985, %r984, 27;
	mov.b64 	%rd2222, {%r987, %r986};
	add.s64 	%rd2223, %rd2222, %rd2213;
	mad.lo.s64 	%rd2532, %rd2223, 5, 1390208809;
	mul.lo.s64 	%rd2224, %rd2215, 5545529020109919103;
	mul.lo.s64 	%rd2225, %rd2215, 5659660229084708864;
	shr.u64 	%rd2226, %rd2224, 31;
	or.b64  	%rd2227, %rd2226, %rd2225;
	mul.lo.s64 	%rd2228, %rd2227, -8663945395140668459;
	xor.b64  	%rd2229, %rd2228, %rd2213;
	mov.b64 	{%r988, %r989}, %rd2229;
	shf.l.wrap.b32 	%r990, %r988, %r989, 31;
	shf.l.wrap.b32 	%r991, %r989, %r988, 31;
	mov.b64 	%rd2230, {%r991, %r990};
	add.s64 	%rd2231, %rd2532, %rd2230;
	sub.s32 	%r992, %r975, %r1135;
	add.s32 	%r1135, %r992, 2;
	mad.lo.s64 	%rd389, %rd2231, 5, 944331445;
$L__BB5_377:
	and.b32  	%r993, %r214, 1;
	setp.eq.b32 	%p274, %r993, 1;
	not.pred 	%p275, %p274;
	@%p275 bra 	$L__BB5_379;
	shl.b32 	%r994, %r1135, 1;
	mul.wide.u32 	%rd2232, %r994, 8;
	add.s64 	%rd2233, %rd6, %rd2232;
	ld.local.v2.u64 	{%rd2234, %rd2235}, [%rd2233];
	mul.lo.s64 	%rd2236, %rd2234, -8663945395140668459;
	mul.lo.s64 	%rd2237, %rd2234, -8601547726154366976;
	shr.u64 	%rd2238, %rd2236, 33;
	or.b64  	%rd2239, %rd2238, %rd2237;
	mul.lo.s64 	%rd2240, %rd2239, 5545529020109919103;
	xor.b64  	%rd2241, %rd2240, %rd2532;
	mov.b64 	{%r995, %r996}, %rd2241;
	shf.l.wrap.b32 	%r997, %r995, %r996, 27;
	shf.l.wrap.b32 	%r998, %r996, %r995, 27;
	mov.b64 	%rd2242, {%r998, %r997};
	add.s64 	%rd2243, %rd2242, %rd389;
	mad.lo.s64 	%rd2532, %rd2243, 5, 1390208809;
	mul.lo.s64 	%rd2244, %rd2235, 5545529020109919103;
	mul.lo.s64 	%rd2245, %rd2235, 5659660229084708864;
	shr.u64 	%rd2246, %rd2244, 31;
	or.b64  	%rd2247, %rd2246, %rd2245;
	mul.lo.s64 	%rd2248, %rd2247, -8663945395140668459;
	xor.b64  	%rd2249, %rd2248, %rd389;
	mov.b64 	{%r999, %r1000}, %rd2249;
	shf.l.wrap.b32 	%r1001, %r999, %r1000, 31;
	shf.l.wrap.b32 	%r1002, %r1000, %r999, 31;
	mov.b64 	%rd2250, {%r1002, %r1001};
	add.s64 	%rd2251, %rd2532, %rd2250;
	mad.lo.s64 	%rd389, %rd2251, 5, 944331445;
$L__BB5_379:
	and.b32  	%r1003, %r1128, 15;
	setp.eq.s32 	%p276, %r1003, 0;
	@%p276 bra 	$L__BB5_416;
	cvt.u32.u16 	%r1005, %rs11;
	and.b32  	%r222, %r1005, 15;
	add.s32 	%r1006, %r222, -1;
	and.b32  	%r223, %r1005, 3;
	setp.lt.u32 	%p277, %r1006, 3;
	mov.b32 	%r1138, 0;
	@%p277 bra 	$L__BB5_383;
	and.b32  	%r1138, %r222, 12;
	mov.b32 	%r1137, 0;
$L__BB5_382:
	and.b32  	%r1008, %r1128, 2147483632;
	add.s32 	%r1009, %r1137, %r1008;
	cvt.u64.u32 	%rd2252, %r1009;
	add.s64 	%rd2253, %rd5, %rd2252;
	ld.local.u32 	%r1010, [%rd2253];
	cvt.u64.u32 	%rd2254, %r1137;
	add.s64 	%rd2255, %rd7, %rd2254;
	st.local.u32 	[%rd2255], %r1010;
	add.s32 	%r1137, %r1137, 4;
	setp.ne.s32 	%p278, %r1137, %r1138;
	@%p278 bra 	$L__BB5_382;
$L__BB5_383:
	setp.eq.s32 	%p279, %r223, 0;
	@%p279 bra 	$L__BB5_387;
	and.b32  	%r1011, %r1128, 2147483632;
	or.b32  	%r1012, %r1138, %r1011;
	cvt.u64.u32 	%rd2256, %r1012;
	add.s64 	%rd2257, %rd5, %rd2256;
	ld.local.u8 	%rs92, [%rd2257];
	cvt.u64.u32 	%rd394, %r1138;
	add.s64 	%rd395, %rd7, %rd394;
	st.local.u8 	[%rd395], %rs92;
	setp.eq.s32 	%p280, %r223, 1;
	@%p280 bra 	$L__BB5_387;
	cvt.u64.u32 	%rd2258, %r1011;
	or.b64  	%rd2259, %rd394, %rd2258;
	add.s64 	%rd396, %rd5, %rd2259;
	ld.local.u8 	%rs93, [%rd396+1];
	st.local.u8 	[%rd395+1], %rs93;
	setp.eq.s32 	%p281, %r223, 2;
	@%p281 bra 	$L__BB5_387;
	ld.local.u8 	%rs94, [%rd396+2];
	st.local.u8 	[%rd395+2], %rs94;
$L__BB5_387:
	mov.b64 	%rd2260, 0;
	setp.gt.s32 	%p282, %r1003, 7;
	@%p282 bra 	$L__BB5_394;
	setp.gt.s32 	%p290, %r1003, 3;
	@%p290 bra 	$L__BB5_391;
	setp.eq.s32 	%p294, %r1003, 1;
	@%p294 bra 	$L__BB5_415;
	setp.eq.s32 	%p295, %r1003, 2;
	@%p295 bra 	$L__BB5_414;
	bra.uni 	$L__BB5_413;
$L__BB5_391:
	setp.gt.s32 	%p291, %r1003, 5;
	@%p291 bra 	$L__BB5_393;
	setp.eq.s32 	%p293, %r1003, 4;
	@%p293 bra 	$L__BB5_412;
	bra.uni 	$L__BB5_411;
$L__BB5_393:
	setp.eq.s32 	%p292, %r1003, 6;
	@%p292 bra 	$L__BB5_410;
	bra.uni 	$L__BB5_409;
$L__BB5_394:
	setp.gt.s32 	%p283, %r1003, 11;
	@%p283 bra 	$L__BB5_398;
	setp.gt.s32 	%p287, %r1003, 9;
	@%p287 bra 	$L__BB5_397;
	setp.eq.s32 	%p289, %r1003, 8;
	@%p289 bra 	$L__BB5_408;
	bra.uni 	$L__BB5_407;
$L__BB5_397:
	setp.eq.s32 	%p288, %r1003, 10;
	@%p288 bra 	$L__BB5_406;
	bra.uni 	$L__BB5_405;
$L__BB5_398:
	setp.gt.s32 	%p284, %r1003, 13;
	@%p284 bra 	$L__BB5_400;
	setp.eq.s32 	%p286, %r1003, 12;
	@%p286 bra 	$L__BB5_404;
	bra.uni 	$L__BB5_403;
$L__BB5_400:
	setp.eq.s32 	%p285, %r1003, 14;
	@%p285 bra 	$L__BB5_402;
	ld.local.u8 	%rd2261, [%rd7+14];
	shl.b64 	%rd2260, %rd2261, 48;
$L__BB5_402:
	ld.local.u8 	%rd2262, [%rd7+13];
	shl.b64 	%rd2263, %rd2262, 40;
	xor.b64  	%rd2260, %rd2263, %rd2260;
$L__BB5_403:
	ld.local.u8 	%rd2264, [%rd7+12];
	shl.b64 	%rd2265, %rd2264, 32;
	xor.b64  	%rd2260, %rd2265, %rd2260;
$L__BB5_404:
	ld.local.u8 	%r1015, [%rd7+11];
	mul.wide.u32 	%rd2266, %r1015, 16777216;
	xor.b64  	%rd2260, %rd2266, %rd2260;
$L__BB5_405:
	ld.local.u8 	%r1016, [%rd7+10];
	mul.wide.u32 	%rd2267, %r1016, 65536;
	xor.b64  	%rd2260, %rd2267, %rd2260;
$L__BB5_406:
	ld.local.u8 	%r1017, [%rd7+9];
	mul.wide.u32 	%rd2268, %r1017, 256;
	xor.b64  	%rd2260, %rd2268, %rd2260;
$L__BB5_407:
	ld.local.u8 	%rd2269, [%rd7+8];
	xor.b64  	%rd2270, %rd2260, %rd2269;
	mul.lo.s64 	%rd2271, %rd2270, 5545529020109919103;
	mul.lo.s64 	%rd2272, %rd2270, 5659660229084708864;
	shr.u64 	%rd2273, %rd2271, 31;
	or.b64  	%rd2274, %rd2273, %rd2272;
	mul.lo.s64 	%rd2275, %rd2274, -8663945395140668459;
	xor.b64  	%rd389, %rd2275, %rd389;
$L__BB5_408:
	ld.local.u8 	%rd2276, [%rd7+7];
	shl.b64 	%rd2260, %rd2276, 56;
$L__BB5_409:
	ld.local.u8 	%rd2277, [%rd7+6];
	shl.b64 	%rd2278, %rd2277, 48;
	xor.b64  	%rd2260, %rd2278, %rd2260;
$L__BB5_410:
	ld.local.u8 	%rd2279, [%rd7+5];
	shl.b64 	%rd2280, %rd2279, 40;
	xor.b64  	%rd2260, %rd2280, %rd2260;
$L__BB5_411:
	ld.local.u8 	%rd2281, [%rd7+4];
	shl.b64 	%rd2282, %rd2281, 32;
	xor.b64  	%rd2260, %rd2282, %rd2260;
$L__BB5_412:
	ld.local.u8 	%r1018, [%rd7+3];
	mul.wide.u32 	%rd2283, %r1018, 16777216;
	xor.b64  	%rd2260, %rd2283, %rd2260;
$L__BB5_413:
	ld.local.u8 	%r1019, [%rd7+2];
	mul.wide.u32 	%rd2284, %r1019, 65536;
	xor.b64  	%rd2260, %rd2284, %rd2260;
$L__BB5_414:
	ld.local.u8 	%r1020, [%rd7+1];
	mul.wide.u32 	%rd2285, %r1020, 256;
	xor.b64  	%rd2260, %rd2285, %rd2260;
$L__BB5_415:
	ld.local.u8 	%rd2286, [%rd7];
	xor.b64  	%rd2287, %rd2260, %rd2286;
	mul.lo.s64 	%rd2288, %rd2287, -8663945395140668459;
	mul.lo.s64 	%rd2289, %rd2287, -8601547726154366976;
	shr.u64 	%rd2290, %rd2288, 33;
	or.b64  	%rd2291, %rd2290, %rd2289;
	mul.lo.s64 	%rd2292, %rd2291, 5545529020109919103;
	xor.b64  	%rd2532, %rd2292, %rd2532;
$L__BB5_416:
	ld.param.u32 	%r1045, [_Z14get_neighboursiPbPmS_iiil_param_5];
	setp.lt.s32 	%p296, %r1045, 1;
	cvt.u64.u32 	%rd2293, %r1128;
	xor.b64  	%rd2294, %rd2532, %rd2293;
	xor.b64  	%rd2295, %rd389, %rd2293;
	add.s64 	%rd2296, %rd2295, %rd2294;
	add.s64 	%rd2297, %rd2296, %rd2295;
	shr.u64 	%rd2298, %rd2296, 33;
	xor.b64  	%rd2299, %rd2298, %rd2296;
	mul.lo.s64 	%rd2300, %rd2299, -49064778989728563;
	shr.u64 	%rd2301, %rd2300, 33;
	xor.b64  	%rd2302, %rd2301, %rd2300;
	mul.lo.s64 	%rd2303, %rd2302, -4265267296055464877;
	shr.u64 	%rd2304, %rd2303, 33;
	xor.b64  	%rd2305, %rd2304, %rd2303;
	shr.u64 	%rd2306, %rd2297, 33;
	xor.b64  	%rd2307, %rd2306, %rd2297;
	mul.lo.s64 	%rd2308, %rd2307, -49064778989728563;
	shr.u64 	%rd2309, %rd2308, 33;
	xor.b64  	%rd2310, %rd2309, %rd2308;
	mul.lo.s64 	%rd2311, %rd2310, -4265267296055464877;
	shr.u64 	%rd2312, %rd2311, 33;
	xor.b64  	%rd2313, %rd2312, %rd2311;
	add.s64 	%rd435, %rd2313, %rd2305;
	add.s64 	%rd436, %rd435, %rd2313;
	st.global.u64 	[%rd14], %rd435;
	st.global.u64 	[%rd14+64], %rd436;
	@%p296 bra 	$L__BB5_494;
	mov.b32 	%r1139, 0;
	bra.uni 	$L__BB5_419;
$L__BB5_418:
	ld.param.u32 	%r1046, [_Z14get_neighboursiPbPmS_iiil_param_5];
	add.s32 	%r1139, %r1139, 1;
	setp.eq.s32 	%p299, %r1139, %r1046;
	@%p299 bra 	$L__BB5_494;
$L__BB5_419:
	ld.param.u32 	%r1032, [_Z14get_neighboursiPbPmS_iiil_param_4];
	and.b32  	%r1022, %r1139, 255;
	cvt.u64.u32 	%rd2314, %r1022;
	mad.lo.s64 	%rd437, %rd436, %rd2314, %rd435;
	cvt.s64.s32 	%rd438, %r1032;
	or.b64  	%rd2315, %rd437, %rd438;
	and.b64  	%rd2316, %rd2315, -4294967296;
	setp.ne.s64 	%p297, %rd2316, 0;
	@%p297 bra 	$L__BB5_421;
	cvt.u32.u64 	%r1023, %rd438;
	cvt.u32.u64 	%r1024, %rd437;
	rem.u32 	%r1025, %r1024, %r1023;
	cvt.u64.u32 	%rd2559, %r1025;
	bra.uni 	$L__BB5_422;
$L__BB5_421:
	rem.u64 	%rd2559, %rd437, %rd438;
$L__BB5_422:
	ld.param.u64 	%rd2329, [_Z14get_neighboursiPbPmS_iiil_param_3];
	cvta.to.global.u64 	%rd2317, %rd2329;
	add.s64 	%rd2318, %rd2317, %rd2559;
	ld.global.u8 	%rs95, [%rd2318];
	setp.ne.s16 	%p298, %rs95, 0;
	@%p298 bra 	$L__BB5_418;
	bra.uni 	$L__BB5_496;
$L__BB5_423:
	mad.lo.s32 	%r811, %r202, %r269, %r266;
	shl.b32 	%r812, %r811, 1;
	or.b32  	%r813, %r812, 1;
	cvt.s64.s32 	%rd2561, %r813;
	mov.b32 	%r1140, 0;
	mov.b16 	%rs103, 1;
	mov.u64 	%rd2560, %rd2561;
$L__BB5_424:
	mov.u32 	%r233, %r1140;
	mov.u16 	%rs13, %rs103;
	add.s32 	%r1140, %r233, 1;
	mul.hi.s64 	%rd1828, %rd2560, 7378697629483820647;
	shr.u64 	%rd1829, %rd1828, 63;
	shr.s64 	%rd1830, %rd1828, 2;
	add.s64 	%rd444, %rd1830, %rd1829;
	add.s64 	%rd1831, %rd2560, 9;
	setp.gt.u64 	%p214, %rd1831, 18;
	add.s16 	%rs103, %rs13, 1;
	mov.u64 	%rd2560, %rd444;
	@%p214 bra 	$L__BB5_424;
	mov.b32 	%r1141, 0;
$L__BB5_426:
	mov.u32 	%r235, %r1141;
	mul.hi.s64 	%rd1832, %rd2561, 7378697629483820647;
	shr.u64 	%rd1833, %rd1832, 63;
	shr.s64 	%rd1834, %rd1832, 2;
	add.s64 	%rd446, %rd1834, %rd1833;
	mul.lo.s64 	%rd1835, %rd446, 10;
	sub.s64 	%rd1836, %rd2561, %rd1835;
	cvt.u16.u64 	%rs67, %rd1836;
	add.s16 	%rs68, %rs67, 48;
	sub.s32 	%r815, %r233, %r235;
	cvt.s64.s32 	%rd1837, %r815;
	add.s64 	%rd1838, %rd4, %rd1837;
	st.local.u8 	[%rd1838], %rs68;
	add.s32 	%r1141, %r235, 1;
	add.s64 	%rd1839, %rd2561, 9;
	setp.gt.u64 	%p215, %rd1839, 18;
	mov.u64 	%rd2561, %rd446;
	@%p215 bra 	$L__BB5_426;
	cvt.u64.u32 	%rd1840, %r235;
	add.s64 	%rd1841, %rd4, %rd1840;
	mov.b16 	%rs69, 48;
	st.local.u8 	[%rd1841+1], %rs69;
	and.b32  	%r237, %r1140, 3;
	setp.lt.u32 	%p216, %r233, 3;
	mov.b32 	%r1143, 0;
	@%p216 bra 	$L__BB5_430;
	add.s64 	%rd2562, %rd4, 2;
	and.b32  	%r1143, %r1140, -4;
	neg.s32 	%r1142, %r1143;
	mov.u64 	%rd2563, %rd1;
$L__BB5_429:
	ld.local.v2.u8 	{%rs70, %rs71}, [%rd2562+-2];
	ld.local.v2.u8 	{%rs72, %rs73}, [%rd2562];
	cvt.u32.u16 	%r817, %rs73;
	cvt.u32.u16 	%r818, %rs72;
	prmt.b32 	%r819, %r818, %r817, 0x3340U;
	cvt.u32.u16 	%r820, %rs71;
	cvt.u32.u16 	%r821, %rs70;
	prmt.b32 	%r822, %r821, %r820, 0x3340U;
	prmt.b32 	%r823, %r822, %r819, 0x5410U;
	st.local.u32 	[%rd2563], %r823;
	add.s32 	%r1142, %r1142, 4;
	add.s64 	%rd2563, %rd2563, 4;
	add.s64 	%rd2562, %rd2562, 4;
	setp.ne.s32 	%p217, %r1142, 0;
	@%p217 bra 	$L__BB5_429;
$L__BB5_430:
	setp.eq.s32 	%p218, %r237, 0;
	@%p218 bra 	$L__BB5_434;
	cvt.u64.u32 	%rd1842, %r1143;
	add.s64 	%rd452, %rd4, %rd1842;
	ld.local.u8 	%rs74, [%rd452];
	add.s64 	%rd453, %rd1, %rd1842;
	st.local.u8 	[%rd453], %rs74;
	setp.eq.s32 	%p219, %r237, 1;
	@%p219 bra 	$L__BB5_434;
	ld.local.u8 	%rs75, [%rd452+1];
	st.local.u8 	[%rd453+1], %rs75;
	setp.eq.s32 	%p220, %r237, 2;
	@%p220 bra 	$L__BB5_434;
	ld.local.u8 	%rs76, [%rd452+2];
	st.local.u8 	[%rd453+2], %rs76;
$L__BB5_434:
	setp.lt.u32 	%p221, %r233, 3;
	mov.b32 	%r1144, 0;
	@%p221 bra 	$L__BB5_437;
	mov.b32 	%r1145, 0;
$L__BB5_436:
	cvt.u64.u32 	%rd1843, %r1145;
	add.s64 	%rd1844, %rd1, %rd1843;
	ld.local.u32 	%r826, [%rd1844];
	mul.wide.u32 	%rd1845, %r1145, 8;
	add.s64 	%rd1846, %rd2, %rd1845;
	bfe.u32 	%r827, %r826, 8, 8;
	cvt.u64.u32 	%rd1847, %r827;
	and.b64  	%rd1848, %rd1847, 255;
	bfe.u32 	%r828, %r826, 0, 8;
	cvt.u64.u32 	%rd1849, %r828;
	and.b64  	%rd1850, %rd1849, 255;
	st.local.v2.u64 	[%rd1846], {%rd1850, %rd1848};
	bfe.u32 	%r829, %r826, 24, 8;
	cvt.u64.u32 	%rd1851, %r829;
	and.b64  	%rd1852, %rd1851, 255;
	bfe.u32 	%r830, %r826, 16, 8;
	cvt.u64.u32 	%rd1853, %r830;
	and.b64  	%rd1854, %rd1853, 255;
	st.local.v2.u64 	[%rd1846+16], {%rd1854, %rd1852};
	add.s32 	%r1145, %r1145, 4;
	and.b32  	%r1144, %r1140, -4;
	setp.eq.s32 	%p222, %r1145, %r1144;
	@%p222 bra 	$L__BB5_437;
	bra.uni 	$L__BB5_436;
$L__BB5_437:
	setp.eq.s32 	%p223, %r237, 0;
	@%p223 bra 	$L__BB5_441;
	cvt.u64.u32 	%rd1855, %r1144;
	add.s64 	%rd454, %rd1, %rd1855;
	ld.local.u8 	%rd1856, [%rd454];
	mul.wide.u32 	%rd1857, %r1144, 8;
	add.s64 	%rd455, %rd2, %rd1857;
	st.local.u64 	[%rd455], %rd1856;
	setp.eq.s32 	%p224, %r237, 1;
	@%p224 bra 	$L__BB5_441;
	ld.local.u8 	%rd1858, [%rd454+1];
	st.local.u64 	[%rd455+8], %rd1858;
	setp.eq.s32 	%p225, %r237, 2;
	@%p225 bra 	$L__BB5_441;
	ld.local.u8 	%rd1859, [%rd454+2];
	st.local.u64 	[%rd455+16], %rd1859;
$L__BB5_441:
	setp.lt.u32 	%p226, %r233, 15;
	mov.b64 	%rd2572, 0;
	mov.u64 	%rd469, %rd2572;
	@%p226 bra 	$L__BB5_450;
	shr.u32 	%r832, %r1140, 4;
	max.u32 	%r245, %r832, 1;
	setp.lt.u32 	%p227, %r233, 63;
	mov.b32 	%r1147, 0;
	mov.b64 	%rd469, 0;
	mov.u64 	%rd2572, %rd469;
	@%p227 bra 	$L__BB5_445;
	mov.b32 	%r1148, 0;
	mov.b64 	%rd469, 0;
$L__BB5_444:
	.pragma "nounroll";
	shl.b32 	%r834, %r1148, 1;
	mul.wide.u32 	%rd1864, %r834, 8;
	add.s64 	%rd1865, %rd2, %rd1864;
	ld.local.v2.u64 	{%rd1866, %rd1867}, [%rd1865];
	mul.lo.s64 	%rd1868, %rd1866, -8663945395140668459;
	mul.lo.s64 	%rd1869, %rd1866, -8601547726154366976;
	shr.u64 	%rd1870, %rd1868, 33;
	or.b64  	%rd1871, %rd1870, %rd1869;
	mul.lo.s64 	%rd1872, %rd1871, 5545529020109919103;
	xor.b64  	%rd1873, %rd1872, %rd2572;
	mov.b64 	{%r835, %r836}, %rd1873;
	shf.l.wrap.b32 	%r837, %r835, %r836, 27;
	shf.l.wrap.b32 	%r838, %r836, %r835, 27;
	mov.b64 	%rd1874, {%r838, %r837};
	add.s64 	%rd1875, %rd1874, %rd469;
	mad.lo.s64 	%rd1876, %rd1875, 5, 1390208809;
	mul.lo.s64 	%rd1877, %rd1867, 5545529020109919103;
	mul.lo.s64 	%rd1878, %rd1867, 5659660229084708864;
	shr.u64 	%rd1879, %rd1877, 31;
	or.b64  	%rd1880, %rd1879, %rd1878;
	mul.lo.s64 	%rd1881, %rd1880, -8663945395140668459;
	xor.b64  	%rd1882, %rd1881, %rd469;
	mov.b64 	{%r839, %r840}, %rd1882;
	shf.l.wrap.b32 	%r841, %r839, %r840, 31;
	shf.l.wrap.b32 	%r842, %r840, %r839, 31;
	mov.b64 	%rd1883, {%r842, %r841};
	add.s64 	%rd1884, %rd1876, %rd1883;
	mad.lo.s64 	%rd1885, %rd1884, 5, 944331445;
	ld.local.v2.u64 	{%rd1886, %rd1887}, [%rd1865+16];
	mul.lo.s64 	%rd1888, %rd1886, -8663945395140668459;
	mul.lo.s64 	%rd1889, %rd1886, -8601547726154366976;
	shr.u64 	%rd1890, %rd1888, 33;
	or.b64  	%rd1891, %rd1890, %rd1889;
	mul.lo.s64 	%rd1892, %rd1891, 5545529020109919103;
	xor.b64  	%rd1893, %rd1892, %rd1876;
	mov.b64 	{%r843, %r844}, %rd1893;
	shf.l.wrap.b32 	%r845, %r843, %r844, 27;
	shf.l.wrap.b32 	%r846, %r844, %r843, 27;
	mov.b64 	%rd1894, {%r846, %r845};
	add.s64 	%rd1895, %rd1894, %rd1885;
	mad.lo.s64 	%rd1896, %rd1895, 5, 1390208809;
	mul.lo.s64 	%rd1897, %rd1887, 5545529020109919103;
	mul.lo.s64 	%rd1898, %rd1887, 5659660229084708864;
	shr.u64 	%rd1899, %rd1897, 31;
	or.b64  	%rd1900, %rd1899, %rd1898;
	mul.lo.s64 	%rd1901, %rd1900, -8663945395140668459;
	xor.b64  	%rd1902, %rd1901, %rd1885;
	mov.b64 	{%r847, %r848}, %rd1902;
	shf.l.wrap.b32 	%r849, %r847, %r848, 31;
	shf.l.wrap.b32 	%r850, %r848, %r847, 31;
	mov.b64 	%rd1903, {%r850, %r849};
	add.s64 	%rd1904, %rd1896, %rd1903;
	mad.lo.s64 	%rd1905, %rd1904, 5, 944331445;
	ld.local.v2.u64 	{%rd1906, %rd1907}, [%rd1865+32];
	mul.lo.s64 	%rd1908, %rd1906, -8663945395140668459;
	mul.lo.s64 	%rd1909, %rd1906, -8601547726154366976;
	shr.u64 	%rd1910, %rd1908, 33;
	or.b64  	%rd1911, %rd1910, %rd1909;
	mul.lo.s64 	%rd1912, %rd1911, 5545529020109919103;
	xor.b64  	%rd1913, %rd1912, %rd1896;
	mov.b64 	{%r851, %r852}, %rd1913;
	shf.l.wrap.b32 	%r853, %r851, %r852, 27;
	shf.l.wrap.b32 	%r854, %r852, %r851, 27;
	mov.b64 	%rd1914, {%r854, %r853};
	add.s64 	%rd1915, %rd1914, %rd1905;
	mad.lo.s64 	%rd1916, %rd1915, 5, 1390208809;
	mul.lo.s64 	%rd1917, %rd1907, 5545529020109919103;
	mul.lo.s64 	%rd1918, %rd1907, 5659660229084708864;
	shr.u64 	%rd1919, %rd1917, 31;
	or.b64  	%rd1920, %rd1919, %rd1918;
	mul.lo.s64 	%rd1921, %rd1920, -8663945395140668459;
	xor.b64  	%rd1922, %rd1921, %rd1905;
	mov.b64 	{%r855, %r856}, %rd1922;
	shf.l.wrap.b32 	%r857, %r855, %r856, 31;
	shf.l.wrap.b32 	%r858, %r856, %r855, 31;
	mov.b64 	%rd1923, {%r858, %r857};
	add.s64 	%rd1924, %rd1916, %rd1923;
	mad.lo.s64 	%rd1925, %rd1924, 5, 944331445;
	ld.local.v2.u64 	{%rd1926, %rd1927}, [%rd1865+48];
	mul.lo.s64 	%rd1928, %rd1926, -8663945395140668459;
	mul.lo.s64 	%rd1929, %rd1926, -8601547726154366976;
	shr.u64 	%rd1930, %rd1928, 33;
	or.b64  	%rd1931, %rd1930, %rd1929;
	mul.lo.s64 	%rd1932, %rd1931, 5545529020109919103;
	xor.b64  	%rd1933, %rd1932, %rd1916;
	mov.b64 	{%r859, %r860}, %rd1933;
	shf.l.wrap.b32 	%r861, %r859, %r860, 27;
	shf.l.wrap.b32 	%r862, %r860, %r859, 27;
	mov.b64 	%rd1934, {%r862, %r861};
	add.s64 	%rd1935, %rd1934, %rd1925;
	mad.lo.s64 	%rd2572, %rd1935, 5, 1390208809;
	mul.lo.s64 	%rd1936, %rd1927, 5545529020109919103;
	mul.lo.s64 	%rd1937, %rd1927, 5659660229084708864;
	shr.u64 	%rd1938, %rd1936, 31;
	or.b64  	%rd1939, %rd1938, %rd1937;
	mul.lo.s64 	%rd1940, %rd1939, -8663945395140668459;
	xor.b64  	%rd1941, %rd1940, %rd1925;
	mov.b64 	{%r863, %r864}, %rd1941;
	shf.l.wrap.b32 	%r865, %r863, %r864, 31;
	shf.l.wrap.b32 	%r866, %r864, %r863, 31;
	mov.b64 	%rd1942, {%r866, %r865};
	add.s64 	%rd1943, %rd2572, %rd1942;
	mad.lo.s64 	%rd469, %rd1943, 5, 944331445;
	add.s32 	%r1148, %r1148, 4;
	and.b32  	%r1147, %r245, 268435452;
	setp.eq.s32 	%p228, %r1148, %r1147;
	@%p228 bra 	$L__BB5_445;
	bra.uni 	$L__BB5_444;
$L__BB5_445:
	and.b32  	%r250, %r245, 3;
	setp.eq.s32 	%p229, %r250, 0;
	@%p229 bra 	$L__BB5_450;
	setp.eq.s32 	%p230, %r250, 1;
	@%p230 bra 	$L__BB5_448;
	shl.b32 	%r867, %r1147, 1;
	mul.wide.u32 	%rd1945, %r867, 8;
	add.s64 	%rd1946, %rd2, %rd1945;
	ld.local.v2.u64 	{%rd1947, %rd1948}, [%rd1946];
	mul.lo.s64 	%rd1949, %rd1947, -8663945395140668459;
	mul.lo.s64 	%rd1950, %rd1947, -8601547726154366976;
	shr.u64 	%rd1951, %rd1949, 33;
	or.b64  	%rd1952, %rd1951, %rd1950;
	mul.lo.s64 	%rd1953, %rd1952, 5545529020109919103;
	xor.b64  	%rd1954, %rd1953, %rd2572;
	mov.b64 	{%r868, %r869}, %rd1954;
	shf.l.wrap.b32 	%r870, %r868, %r869, 27;
	shf.l.wrap.b32 	%r871, %r869, %r868, 27;
	mov.b64 	%rd1955, {%r871, %r870};
	add.s64 	%rd1956, %rd1955, %rd469;
	mad.lo.s64 	%rd1957, %rd1956, 5, 1390208809;
	mul.lo.s64 	%rd1958, %rd1948, 5545529020109919103;
	mul.lo.s64 	%rd1959, %rd1948, 5659660229084708864;
	shr.u64 	%rd1960, %rd1958, 31;
	or.b64  	%rd1961, %rd1960, %rd1959;
	mul.lo.s64 	%rd1962, %rd1961, -8663945395140668459;
	xor.b64  	%rd1963, %rd1962, %rd469;
	mov.b64 	{%r872, %r873}, %rd1963;
	shf.l.wrap.b32 	%r874, %r872, %r873, 31;
	shf.l.wrap.b32 	%r875, %r873, %r872, 31;
	mov.b64 	%rd1964, {%r875, %r874};
	add.s64 	%rd1965, %rd1957, %rd1964;
	mad.lo.s64 	%rd1966, %rd1965, 5, 944331445;
	ld.local.v2.u64 	{%rd1967, %rd1968}, [%rd1946+16];
	mul.lo.s64 	%rd1969, %rd1967, -8663945395140668459;
	mul.lo.s64 	%rd1970, %rd1967, -8601547726154366976;
	shr.u64 	%rd1971, %rd1969, 33;
	or.b64  	%rd1972, %rd1971, %rd1970;
	mul.lo.s64 	%rd1973, %rd1972, 5545529020109919103;
	xor.b64  	%rd1974, %rd1973, %rd1957;
	mov.b64 	{%r876, %r877}, %rd1974;
	shf.l.wrap.b32 	%r878, %r876, %r877, 27;
	shf.l.wrap.b32 	%r879, %r877, %r876, 27;
	mov.b64 	%rd1975, {%r879, %r878};
	add.s64 	%rd1976, %rd1975, %rd1966;
	mad.lo.s64 	%rd2572, %rd1976, 5, 1390208809;
	mul.lo.s64 	%rd1977, %rd1968, 5545529020109919103;
	mul.lo.s64 	%rd1978, %rd1968, 5659660229084708864;
	shr.u64 	%rd1979, %rd1977, 31;
	or.b64  	%rd1980, %rd1979, %rd1978;
	mul.lo.s64 	%rd1981, %rd1980, -8663945395140668459;
	xor.b64  	%rd1982, %rd1981, %rd1966;
	mov.b64 	{%r880, %r881}, %rd1982;
	shf.l.wrap.b32 	%r882, %r880, %r881, 31;
	shf.l.wrap.b32 	%r883, %r881, %r880, 31;
	mov.b64 	%rd1983, {%r883, %r882};
	add.s64 	%rd1984, %rd2572, %rd1983;
	sub.s32 	%r884, %r867, %r1147;
	add.s32 	%r1147, %r884, 2;
	mad.lo.s64 	%rd469, %rd1984, 5, 944331445;
$L__BB5_448:
	and.b32  	%r885, %r245, 1;
	setp.eq.b32 	%p231, %r885, 1;
	not.pred 	%p232, %p231;
	@%p232 bra 	$L__BB5_450;
	shl.b32 	%r886, %r1147, 1;
	mul.wide.u32 	%rd1985, %r886, 8;
	add.s64 	%rd1986, %rd2, %rd1985;
	ld.local.v2.u64 	{%rd1987, %rd1988}, [%rd1986];
	mul.lo.s64 	%rd1989, %rd1987, -8663945395140668459;
	mul.lo.s64 	%rd1990, %rd1987, -8601547726154366976;
	shr.u64 	%rd1991, %rd1989, 33;
	or.b64  	%rd1992, %rd1991, %rd1990;
	mul.lo.s64 	%rd1993, %rd1992, 5545529020109919103;
	xor.b64  	%rd1994, %rd1993, %rd2572;
	mov.b64 	{%r887, %r888}, %rd1994;
	shf.l.wrap.b32 	%r889, %r887, %r888, 27;
	shf.l.wrap.b32 	%r890, %r888, %r887, 27;
	mov.b64 	%rd1995, {%r890, %r889};
	add.s64 	%rd1996, %rd1995, %rd469;
	mad.lo.s64 	%rd2572, %rd1996, 5, 1390208809;
	mul.lo.s64 	%rd1997, %rd1988, 5545529020109919103;
	mul.lo.s64 	%rd1998, %rd1988, 5659660229084708864;
	shr.u64 	%rd1999, %rd1997, 31;
	or.b64  	%rd2000, %rd1999, %rd1998;
	mul.lo.s64 	%rd2001, %rd2000, -8663945395140668459;
	xor.b64  	%rd2002, %rd2001, %rd469;
	mov.b64 	{%r891, %r892}, %rd2002;
	shf.l.wrap.b32 	%r893, %r891, %r892, 31;
	shf.l.wrap.b32 	%r894, %r892, %r891, 31;
	mov.b64 	%rd2003, {%r894, %r893};
	add.s64 	%rd2004, %rd2572, %rd2003;
	mad.lo.s64 	%rd469, %rd2004, 5, 944331445;
$L__BB5_450:
	and.b32  	%r895, %r1140, 15;
	setp.eq.s32 	%p233, %r895, 0;
	@%p233 bra 	$L__BB5_487;
	cvt.u32.u16 	%r897, %rs13;
	and.b32  	%r253, %r897, 15;
	add.s32 	%r898, %r253, -1;
	and.b32  	%r254, %r897, 3;
	setp.lt.u32 	%p234, %r898, 3;
	mov.b32 	%r1150, 0;
	@%p234 bra 	$L__BB5_454;
	and.b32  	%r1150, %r253, 12;
	mov.b32 	%r1149, 0;
$L__BB5_453:
	and.b32  	%r900, %r1140, 2147483632;
	add.s32 	%r901, %r1149, %r900;
	cvt.u64.u32 	%rd2005, %r901;
	add.s64 	%rd2006, %rd1, %rd2005;
	ld.local.u32 	%r902, [%rd2006];
	cvt.u64.u32 	%rd2007, %r1149;
	add.s64 	%rd2008, %rd3, %rd2007;
	st.local.u32 	[%rd2008], %r902;
	add.s32 	%r1149, %r1149, 4;
	setp.ne.s32 	%p235, %r1149, %r1150;
	@%p235 bra 	$L__BB5_453;
$L__BB5_454:
	setp.eq.s32 	%p236, %r254, 0;
	@%p236 bra 	$L__BB5_458;
	and.b32  	%r903, %r1140, 2147483632;
	or.b32  	%r904, %r1150, %r903;
	cvt.u64.u32 	%rd2009, %r904;
	add.s64 	%rd2010, %rd1, %rd2009;
	ld.local.u8 	%rs77, [%rd2010];
	cvt.u64.u32 	%rd474, %r1150;
	add.s64 	%rd475, %rd3, %rd474;
	st.local.u8 	[%rd475], %rs77;
	setp.eq.s32 	%p237, %r254, 1;
	@%p237 bra 	$L__BB5_458;
	cvt.u64.u32 	%rd2011, %r903;
	or.b64  	%rd2012, %rd474, %rd2011;
	add.s64 	%rd476, %rd1, %rd2012;
	ld.local.u8 	%rs78, [%rd476+1];
	st.local.u8 	[%rd475+1], %rs78;
	setp.eq.s32 	%p238, %r254, 2;
	@%p238 bra 	$L__BB5_458;
	ld.local.u8 	%rs79, [%rd476+2];
	st.local.u8 	[%rd475+2], %rs79;
$L__BB5_458:
	mov.b64 	%rd2013, 0;
	setp.gt.s32 	%p239, %r895, 7;
	@%p239 bra 	$L__BB5_465;
	setp.gt.s32 	%p247, %r895, 3;
	@%p247 bra 	$L__BB5_462;
	setp.eq.s32 	%p251, %r895, 1;
	@%p251 bra 	$L__BB5_486;
	setp.eq.s32 	%p252, %r895, 2;
	@%p252 bra 	$L__BB5_485;
	bra.uni 	$L__BB5_484;
$L__BB5_462:
	setp.gt.s32 	%p248, %r895, 5;
	@%p248 bra 	$L__BB5_464;
	setp.eq.s32 	%p250, %r895, 4;
	@%p250 bra 	$L__BB5_483;
	bra.uni 	$L__BB5_482;
$L__BB5_464:
	setp.eq.s32 	%p249, %r895, 6;
	@%p249 bra 	$L__BB5_481;
	bra.uni 	$L__BB5_480;
$L__BB5_465:
	setp.gt.s32 	%p240, %r895, 11;
	@%p240 bra 	$L__BB5_469;
	setp.gt.s32 	%p244, %r895, 9;
	@%p244 bra 	$L__BB5_468;
	setp.eq.s32 	%p246, %r895, 8;
	@%p246 bra 	$L__BB5_479;
	bra.uni 	$L__BB5_478;
$L__BB5_468:
	setp.eq.s32 	%p245, %r895, 10;
	@%p245 bra 	$L__BB5_477;
	bra.uni 	$L__BB5_476;
$L__BB5_469:
	setp.gt.s32 	%p241, %r895, 13;
	@%p241 bra 	$L__BB5_471;
	setp.eq.s32 	%p243, %r895, 12;
	@%p243 bra 	$L__BB5_475;
	bra.uni 	$L__BB5_474;
$L__BB5_471:
	setp.eq.s32 	%p242, %r895, 14;
	@%p242 bra 	$L__BB5_473;
	ld.local.u8 	%rd2014, [%rd3+14];
	shl.b64 	%rd2013, %rd2014, 48;
$L__BB5_473:
	ld.local.u8 	%rd2015, [%rd3+13];
	shl.b64 	%rd2016, %rd2015, 40;
	xor.b64  	%rd2013, %rd2016, %rd2013;
$L__BB5_474:
	ld.local.u8 	%rd2017, [%rd3+12];
	shl.b64 	%rd2018, %rd2017, 32;
	xor.b64  	%rd2013, %rd2018, %rd2013;
$L__BB5_475:
	ld.local.u8 	%r907, [%rd3+11];
	mul.wide.u32 	%rd2019, %r907, 16777216;
	xor.b64  	%rd2013, %rd2019, %rd2013;
$L__BB5_476:
	ld.local.u8 	%r908, [%rd3+10];
	mul.wide.u32 	%rd2020, %r908, 65536;
	xor.b64  	%rd2013, %rd2020, %rd2013;
$L__BB5_477:
	ld.local.u8 	%r909, [%rd3+9];
	mul.wide.u32 	%rd2021, %r909, 256;
	xor.b64  	%rd2013, %rd2021, %rd2013;
$L__BB5_478:
	ld.local.u8 	%rd2022, [%rd3+8];
	xor.b64  	%rd2023, %rd2013, %rd2022;
	mul.lo.s64 	%rd2024, %rd2023, 5545529020109919103;
	mul.lo.s64 	%rd2025, %rd2023, 5659660229084708864;
	shr.u64 	%rd2026, %rd2024, 31;
	or.b64  	%rd2027, %rd2026, %rd2025;
	mul.lo.s64 	%rd2028, %rd2027, -8663945395140668459;
	xor.b64  	%rd469, %rd2028, %rd469;
$L__BB5_479:
	ld.local.u8 	%rd2029, [%rd3+7];
	shl.b64 	%rd2013, %rd2029, 56;
$L__BB5_480:
	ld.local.u8 	%rd2030, [%rd3+6];
	shl.b64 	%rd2031, %rd2030, 48;
	xor.b64  	%rd2013, %rd2031, %rd2013;
$L__BB5_481:
	ld.local.u8 	%rd2032, [%rd3+5];
	shl.b64 	%rd2033, %rd2032, 40;
	xor.b64  	%rd2013, %rd2033, %rd2013;
$L__BB5_482:
	ld.local.u8 	%rd2034, [%rd3+4];
	shl.b64 	%rd2035, %rd2034, 32;
	xor.b64  	%rd2013, %rd2035, %rd2013;
$L__BB5_483:
	ld.local.u8 	%r910, [%rd3+3];
	mul.wide.u32 	%rd2036, %r910, 16777216;
	xor.b64  	%rd2013, %rd2036, %rd2013;
$L__BB5_484:
	ld.local.u8 	%r911, [%rd3+2];
	mul.wide.u32 	%rd2037, %r911, 65536;
	xor.b64  	%rd2013, %rd2037, %rd2013;
$L__BB5_485:
	ld.local.u8 	%r912, [%rd3+1];
	mul.wide.u32 	%rd2038, %r912, 256;
	xor.b64  	%rd2013, %rd2038, %rd2013;
$L__BB5_486:
	ld.local.u8 	%rd2039, [%rd3];
	xor.b64  	%rd2040, %rd2013, %rd2039;
	mul.lo.s64 	%rd2041, %rd2040, -8663945395140668459;
	mul.lo.s64 	%rd2042, %rd2040, -8601547726154366976;
	shr.u64 	%rd2043, %rd2041, 33;
	or.b64  	%rd2044, %rd2043, %rd2042;
	mul.lo.s64 	%rd2045, %rd2044, 5545529020109919103;
	xor.b64  	%rd2572, %rd2045, %rd2572;
$L__BB5_487:
	ld.param.u32 	%r1043, [_Z14get_neighboursiPbPmS_iiil_param_5];
	setp.lt.s32 	%p253, %r1043, 1;
	cvt.u64.u32 	%rd2046, %r1140;
	xor.b64  	%rd2047, %rd2572, %rd2046;
	xor.b64  	%rd2048, %rd469, %rd2046;
	add.s64 	%rd2049, %rd2048, %rd2047;
	add.s64 	%rd2050, %rd2049, %rd2048;
	shr.u64 	%rd2051, %rd2049, 33;
	xor.b64  	%rd2052, %rd2051, %rd2049;
	mul.lo.s64 	%rd2053, %rd2052, -49064778989728563;
	shr.u64 	%rd2054, %rd2053, 33;
	xor.b64  	%rd2055, %rd2054, %rd2053;
	mul.lo.s64 	%rd2056, %rd2055, -4265267296055464877;
	shr.u64 	%rd2057, %rd2056, 33;
	xor.b64  	%rd2058, %rd2057, %rd2056;
	shr.u64 	%rd2059, %rd2050, 33;
	xor.b64  	%rd2060, %rd2059, %rd2050;
	mul.lo.s64 	%rd2061, %rd2060, -49064778989728563;
	shr.u64 	%rd2062, %rd2061, 33;
	xor.b64  	%rd2063, %rd2062, %rd2061;
	mul.lo.s64 	%rd2064, %rd2063, -4265267296055464877;
	shr.u64 	%rd2065, %rd2064, 33;
	xor.b64  	%rd2066, %rd2065, %rd2064;
	add.s64 	%rd515, %rd2066, %rd2058;
	add.s64 	%rd516, %rd515, %rd2066;
	st.global.u64 	[%rd14], %rd515;
	st.global.u64 	[%rd14+64], %rd516;
	@%p253 bra 	$L__BB5_494;
	mov.b32 	%r1151, 0;
	bra.uni 	$L__BB5_490;
$L__BB5_489:
	ld.param.u32 	%r1044, [_Z14get_neighboursiPbPmS_iiil_param_5];
	add.s32 	%r1151, %r1151, 1;
	setp.eq.s32 	%p256, %r1151, %r1044;
	@%p256 bra 	$L__BB5_494;
$L__BB5_490:
	ld.param.u32 	%r1031, [_Z14get_neighboursiPbPmS_iiil_param_4];
	and.b32  	%r914, %r1151, 255;
	cvt.u64.u32 	%rd2067, %r914;
	mad.lo.s64 	%rd517, %rd516, %rd2067, %rd515;
	cvt.s64.s32 	%rd518, %r1031;
	or.b64  	%rd2068, %rd517, %rd518;
	and.b64  	%rd2069, %rd2068, -4294967296;
	setp.ne.s64 	%p254, %rd2069, 0;
	@%p254 bra 	$L__BB5_492;
	cvt.u32.u64 	%r915, %rd518;
	cvt.u32.u64 	%r916, %rd517;
	rem.u32 	%r917, %r916, %r915;
	cvt.u64.u32 	%rd2599, %r917;
	bra.uni 	$L__BB5_493;
$L__BB5_492:
	rem.u64 	%rd2599, %rd517, %rd518;
$L__BB5_493:
	ld.param.u64 	%rd2328, [_Z14get_neighboursiPbPmS_iiil_param_3];
	cvta.to.global.u64 	%rd2070, %rd2328;
	add.s64 	%rd2071, %rd2070, %rd2599;
	ld.global.u8 	%rs80, [%rd2071];
	setp.ne.s16 	%p255, %rs80, 0;
	@%p255 bra 	$L__BB5_489;
	bra.uni 	$L__BB5_496;
$L__BB5_494:
	shr.s32 	%r200, %r200, 1;
	setp.ne.s32 	%p300, %r200, %r128;
	mov.u32 	%r1127, %r202;
	@%p300 bra 	$L__BB5_351;
$L__BB5_495:
	ld.param.u64 	%rd2321, [_Z14get_neighboursiPbPmS_iiil_param_1];
	cvta.to.global.u64 	%rd2319, %rd2321;
	add.s64 	%rd2320, %rd2319, %rd9;
	mov.b16 	%rs96, 1;
	st.global.u8 	[%rd2320], %rs96;
$L__BB5_496:
	ret;

}
	// .globl	_Z10print_hashPmi
.visible .entry _Z10print_hashPmi(
	.param .u64 .ptr .align 1 _Z10print_hashPmi_param_0,
	.param .u32 _Z10print_hashPmi_param_1
)
{
	.local .align 8 .b8 	__local_depot6[16];
	.reg .b64 	%SP;
	.reg .b64 	%SPL;
	.reg .pred 	%p<2>;
	.reg .b32 	%r<23>;
	.reg .b64 	%rd<10>;

	mov.u64 	%SPL, __local_depot6;
	cvta.local.u64 	%SP, %SPL;
	ld.param.u64 	%rd1, [_Z10print_hashPmi_param_0];
	ld.param.u32 	%r2, [_Z10print_hashPmi_param_1];
	mov.u32 	%r3, %ctaid.z;
	mov.u32 	%r4, %nctaid.x;
	mov.u32 	%r5, %nctaid.y;
	mov.u32 	%r6, %ctaid.y;
	mov.u32 	%r7, %ctaid.x;
	mad.lo.s32 	%r8, %r3, %r5, %r6;
	mad.lo.s32 	%r9, %r8, %r4, %r7;
	mov.u32 	%r10, %tid.z;
	mov.u32 	%r11, %ntid.x;
	mov.u32 	%r12, %ntid.y;
	mov.u32 	%r13, %tid.y;
	mov.u32 	%r14, %tid.x;
	mov.u32 	%r15, %ntid.z;
	mad.lo.s32 	%r16, %r9, %r15, %r10;
	mad.lo.s32 	%r17, %r16, %r12, %r13;
	mad.lo.s32 	%r1, %r17, %r11, %r14;
	add.s32 	%r18, %r2, -1;
	mul.lo.s32 	%r19, %r2, %r18;
	shl.b32 	%r20, %r19, 2;
	setp.ge.s32 	%p1, %r1, %r20;
	@%p1 bra 	$L__BB6_2;
	add.u64 	%rd2, %SP, 0;
	add.u64 	%rd3, %SPL, 0;
	cvta.to.global.u64 	%rd4, %rd1;
	mul.wide.s32 	%rd5, %r1, 64;
	add.s64 	%rd6, %rd4, %rd5;
	ld.global.u64 	%rd7, [%rd6];
	st.local.u64 	[%rd3], %rd7;
	st.local.u32 	[%rd3+8], %r1;
	mov.u64 	%rd8, $str;
	cvta.global.u64 	%rd9, %rd8;
	{ // callseq 0, 0
	.param .b64 param0;
	st.param.b64 	[param0], %rd9;
	.param .b64 param1;
	st.param.b64 	[param1], %rd2;
	.param .b32 retval0;
	call.uni (retval0), 
	vprintf, 
	(
	param0, 
	param1
	);
	ld.param.b32 	%r21, [retval0];
	} // callseq 0
$L__BB6_2:
	ret;

}


// ===== COMPILED SASS (sm_100) =====

	.target	sm_100

	.elftype	@"ET_EXEC"


//--------------------- .note.nv.tkinfo           --------------------------
	.section	.note.nv.tkinfo,"",@"SHT_NOTE"
	.sectionflags	@"SHF_NOTE_NV_TKINFO"
	.tkinfo
        /*0018*/ 	.word	0x00000002
        /*0030*/ 	.string	""
        /*0030*/ 	.string	"ptxas"
        /*0030*/ 	.string	"Cuda compilation tools, release 13.0, V13.0.88"
        /*0030*/ 	.string	"Build cuda_13.0.r13.0/compiler.36424714_0"
        /*0030*/ 	.string	"-arch sm_100 -m 64 "



//--------------------- .note.nv.cuinfo           --------------------------
	.section	.note.nv.cuinfo,"",@"SHT_NOTE"
	.sectionflags	@"SHF_NOTE_NV_CUINFO"
        /*0018*/ 	.short	0x0002
        /*001a*/ 	.short	0x0064
        /*001c*/ 	.short	0x0082
	.zero		2


//--------------------- .nv.info                  --------------------------
	.section	.nv.info,"",@"SHT_CUDA_INFO"
	.align	4


	//----- nvinfo : EIATTR_REGCOUNT
	.align		4
        /*0000*/ 	.byte	0x04, 0x2f
        /*0002*/ 	.short	(.L_2 - .L_1)
	.align		4
.L_1:
        /*0004*/ 	.word	index@(_Z9init_maskPbi)
        /*0008*/ 	.word	0x0000000a


	//----- nvinfo : EIATTR_FRAME_SIZE
	.align		4
.L_2:
        /*000c*/ 	.byte	0x04, 0x11
        /*000e*/ 	.short	(.L_4 - .L_3)
	.align		4
.L_3:
        /*0010*/ 	.word	index@(_Z9init_maskPbi)
        /*0014*/ 	.word	0x00000000


	//----- nvinfo : EIATTR_REGCOUNT
	.align		4
.L_4:
        /*0018*/ 	.byte	0x04, 0x2f
        /*001a*/ 	.short	(.L_6 - .L_5)
	.align		4
.L_5:
        /*001c*/ 	.word	index@(_Z9init_bitsPbi)
        /*0020*/ 	.word	0x00000006


	//----- nvinfo : EIATTR_FRAME_SIZE
	.align		4
.L_6:
        /*0024*/ 	.byte	0x04, 0x11
        /*0026*/ 	.short	(.L_8 - .L_7)
	.align		4
.L_7:
        /*0028*/ 	.word	index@(_Z9init_bitsPbi)
        /*002c*/ 	.word	0x00000000


	//----- nvinfo : EIATTR_REGCOUNT
	.align		4
.L_8:
        /*0030*/ 	.byte	0x04, 0x2f
        /*0032*/ 	.short	(.L_10 - .L_9)
	.align		4
.L_9:
        /*0034*/ 	.word	index@(_Z8get_maskPiS_Pbiilli)
        /*0038*/ 	.word	0x0000001f


	//----- nvinfo : EIATTR_FRAME_SIZE
	.align		4
.L_10:
        /*003c*/ 	.byte	0x04, 0x11
        /*003e*/ 	.short	(.L_12 - .L_11)
	.align		4
.L_11:
        /*0040*/ 	.word	index@($__internal_4_$__cuda_sm3x_div_rn_noftz_f32_slowpath)
        /*0044*/ 	.word	0x00000000


	//----- nvinfo : EIATTR_FRAME_SIZE
	.align		4
.L_12:
        /*0048*/ 	.byte	0x04, 0x11
        /*004a*/ 	.short	(.L_14 - .L_13)
	.align		4
.L_13:
        /*004c*/ 	.word	index@(_Z8get_maskPiS_Pbiilli)
        /*0050*/ 	.word	0x00000000


	//----- nvinfo : EIATTR_REGCOUNT
	.align		4
.L_14:
        /*0054*/ 	.byte	0x04, 0x2f
        /*0056*/ 	.short	(.L_16 - .L_15)
	.align		4
.L_15:
        /*0058*/ 	.word	index@(_Z8SetBloomPbPmS_iili)
        /*005c*/ 	.word	0x00000022


	//----- nvinfo : EIATTR_FRAME_SIZE
	.align		4
.L_16:
        /*0060*/ 	.byte	0x04, 0x11
        /*0062*/ 	.short	(.L_18 - .L_17)
	.align		4
.L_17:
        /*0064*/ 	.word	index@($__internal_3_$__cuda_sm20_rem_u64)
        /*0068*/ 	.word	0x000000a0


	//----- nvinfo : EIATTR_FRAME_SIZE
	.align		4
.L_18:
        /*006c*/ 	.byte	0x04, 0x11
        /*006e*/ 	.short	(.L_20 - .L_19)
	.align		4
.L_19:
        /*0070*/ 	.word	index@(_Z8SetBloomPbPmS_iili)
        /*0074*/ 	.word	0x000000a0


	//----- nvinfo : EIATTR_REGCOUNT
	.align		4
.L_20:
        /*0078*/ 	.byte	0x04, 0x2f
        /*007a*/ 	.short	(.L_22 - .L_21)
	.align		4
.L_21:
        /*007c*/ 	.word	index@(_Z11check_bloomPiPbS0_Pmiii)
        /*0080*/ 	.word	0x00000010


	//----- nvinfo : EIATTR_FRAME_SIZE
	.align		4
.L_22:
        /*0084*/ 	.byte	0x04, 0x11
        /*0086*/ 	.short	(.L_24 - .L_23)
	.align		4
.L_23:
        /*0088*/ 	.word	index@($__internal_2_$__cuda_sm20_rem_u64)
        /*008c*/ 	.word	0x00000000


	//----- nvinfo : EIATTR_FRAME_SIZE
	.align		4
.L_24:
        /*0090*/ 	.byte	0x04, 0x11
        /*0092*/ 	.short	(.L_26 - .L_25)
	.align		4
.L_25:
        /*0094*/ 	.word	index@(_Z11check_bloomPiPbS0_Pmiii)
        /*0098*/ 	.word	0x00000000


	//----- nvinfo : EIATTR_REGCOUNT
	.align		4
.L_26:
        /*009c*/ 	.byte	0x04, 0x2f
        /*009e*/ 	.short	(.L_28 - .L_27)
	.align		4
.L_27:
        /*00a0*/ 	.word	index@(_Z14get_neighboursiPbPmS_iiil)
        /*00a4*/ 	.word	0x00000022


	//----- nvinfo : EIATTR_FRAME_SIZE
	.align		4
.L_28:
        /*00a8*/ 	.byte	0x04, 0x11
        /*00aa*/ 	.short	(.L_30 - .L_29)
	.align		4
.L_29:
        /*00ac*/ 	.word	index@($__internal_1_$__cuda_sm3x_div_rn_noftz_f32_slowpath)
        /*00b0*/ 	.word	0x000000b0


	//----- nvinfo : EIATTR_FRAME_SIZE
	.align		4
.L_30:
        /*00b4*/ 	.byte	0x04, 0x11
        /*00b6*/ 	.short	(.L_32 - .L_31)
	.align		4
.L_31:
        /*00b8*/ 	.word	index@($__internal_0_$__cuda_sm20_rem_u64)
        /*00bc*/ 	.word	0x000000b0


	//----- nvinfo : EIATTR_FRAME_SIZE
	.align		4
.L_32:
        /*00c0*/ 	.byte	0x04, 0x11
        /*00c2*/ 	.short	(.L_34 - .L_33)
	.align		4
.L_33:
        /*00c4*/ 	.word	index@(_Z14get_neighboursiPbPmS_iiil)
        /*00c8*/ 	.word	0x000000b0


	//----- nvinfo : EIATTR_REGCOUNT
	.align		4
.L_34:
        /*00cc*/ 	.byte	0x04, 0x2f
        /*00ce*/ 	.short	(.L_36 - .L_35)
	.align		4
.L_35:
        /*00d0*/ 	.word	index@(_Z10print_hashPmi)
        /*00d4*/ 	.word	0x00000018


	//----- nvinfo : EIATTR_FRAME_SIZE
	.align		4
.L_36:
        /*00d8*/ 	.byte	0x04, 0x11
        /*00da*/ 	.short	(.L_38 - .L_37)
	.align		4
.L_37:
        /*00dc*/ 	.word	index@(_Z10print_hashPmi)
        /*00e0*/ 	.word	0x00000010


	//----- nvinfo : EIATTR_MIN_STACK_SIZE
	.align		4
.L_38:
        /*00e4*/ 	.byte	0x04, 0x12
        /*00e6*/ 	.short	(.L_40 - .L_39)
	.align		4
.L_39:
        /*00e8*/ 	.word	index@(_Z10print_hashPmi)
        /*00ec*/ 	.word	0x00000010


	//----- nvinfo : EIATTR_MIN_STACK_SIZE
	.align		4
.L_40:
        /*00f0*/ 	.byte	0x04, 0x12
        /*00f2*/ 	.short	(.L_42 - .L_41)
	.align		4
.L_41:
        /*00f4*/ 	.word	index@(_Z14get_neighboursiPbPmS_iiil)
        /*00f8*/ 	.word	0x000000b0


	//----- nvinfo : EIATTR_MIN_STACK_SIZE
	.align		4
.L_42:
        /*00fc*/ 	.byte	0x04, 0x12
        /*00fe*/ 	.short	(.L_44 - .L_43)
	.align		4
.L_43:
        /*0100*/ 	.word	index@(_Z11check_bloomPiPbS0_Pmiii)
        /*0104*/ 	.word	0x00000000


	//----- nvinfo : EIATTR_MIN_STACK_SIZE
	.align		4
.L_44:
        /*0108*/ 	.byte	0x04, 0x12
        /*010a*/ 	.short	(.L_46 - .L_45)
	.align		4
.L_45:
        /*010c*/ 	.word	index@(_Z8SetBloomPbPmS_iili)
        /*0110*/ 	.word	0x000000a0


	//----- nvinfo : EIATTR_MIN_STACK_SIZE
	.align		4
.L_46:
        /*0114*/ 	.byte	0x04, 0x12
        /*0116*/ 	.short	(.L_48 - .L_47)
	.align		4
.L_47:
        /*0118*/ 	.word	index@(_Z8get_maskPiS_Pbiilli)
        /*011c*/ 	.word	0x00000000


	//----- nvinfo : EIATTR_MIN_STACK_SIZE
	.align		4
.L_48:
        /*0120*/ 	.byte	0x04, 0x12
        /*0122*/ 	.short	(.L_50 - .L_49)
	.align		4
.L_49:
        /*0124*/ 	.word	index@(_Z9init_bitsPbi)
        /*0128*/ 	.word	0x00000000


	//----- nvinfo : EIATTR_MIN_STACK_SIZE
	.align		4
.L_50:
        /*012c*/ 	.byte	0x04, 0x12
        /*012e*/ 	.short	(.L_52 - .L_51)
	.align		4
.L_51:
        /*0130*/ 	.word	index@(_Z9init_maskPbi)
        /*0134*/ 	.word	0x00000000
.L_52:


//--------------------- .nv.compat                --------------------------
	.section	.nv.compat,"",@"SHT_CUDA_COMPAT_INFO"
	.align	4
        /*0000*/ 	.byte	0x02, 0x09, 0x00, 0x00, 0x02, 0x02, 0x01, 0x00, 0x02, 0x05, 0x05, 0x00, 0x03, 0x07, 0x01, 0x01
        /*0010*/ 	.byte	0x02, 0x03, 0x00, 0x00, 0x02, 0x06, 0x01, 0x00, 0x04, 0x0b, 0x08, 0x00, 0x01, 0x00, 0x00, 0x00
        /*0020*/ 	.byte	0x00, 0x00, 0x00, 0x00


//--------------------- .nv.info._Z10print_hashPmi --------------------------
	.section	.nv.info._Z10print_hashPmi,"",@"SHT_CUDA_INFO"
	.sectionflags	@""
	.align	4


	//----- nvinfo : EIATTR_CUDA_API_VERSION
	.align		4
        /*0000*/ 	.byte	0x04, 0x37
        /*0002*/ 	.short	(.L_54 - .L_53)
.L_53:
        /*0004*/ 	.word	0x00000082


	//----- nvinfo : EIATTR_KPARAM_INFO
	.align		4
.L_54:
        /*0008*/ 	.byte	0x04, 0x17
        /*000a*/ 	.short	(.L_56 - .L_55)
.L_55:
        /*000c*/ 	.word	0x00000000
        /*0010*/ 	.short	0x0001
        /*0012*/ 	.short	0x0008
        /*0014*/ 	.byte	0x00, 0xf0, 0x11, 0x00


	//----- nvinfo : EIATTR_KPARAM_INFO
	.align		4
.L_56:
        /*0018*/ 	.byte	0x04, 0x17
        /*001a*/ 	.short	(.L_58 - .L_57)
.L_57:
        /*001c*/ 	.word	0x00000000
        /*0020*/ 	.short	0x0000
        /*0022*/ 	.short	0x0000
        /*0024*/ 	.byte	0x00, 0xf5, 0x21, 0x00


	//----- nvinfo : EIATTR_SPARSE_MMA_MASK
	.align		4
.L_58:
        /*0028*/ 	.byte	0x03, 0x50
        /*002a*/ 	.short	0x0000


	//----- nvinfo : EIATTR_MAXREG_COUNT
	.align		4
        /*002c*/ 	.byte	0x03, 0x1b
        /*002e*/ 	.short	0x00ff


	//----- nvinfo : EIATTR_EXTERNS
	.align		4
        /*0030*/ 	.byte	0x04, 0x0f
        /*0032*/ 	.short	(.L_60 - .L_59)


	//   ....[0]....
	.align		4
.L_59:
        /*0034*/ 	.word	index@(vprintf)


	//----- nvinfo : EIATTR_MERCURY_ISA_VERSION
	.align		4
.L_60:
        /*0038*/ 	.byte	0x03, 0x5f
        /*003a*/ 	.short	0x0101


	//----- nvinfo : EIATTR_VRC_CTA_INIT_COUNT
	.align		4
        /*003c*/ 	.byte	0x02, 0x4a
	.zero		1
	.zero		1


	//----- nvinfo : EIATTR_SYSCALL_OFFSETS
	.align		4
        /*0040*/ 	.byte	0x04, 0x46
        /*0042*/ 	.short	(.L_62 - .L_61)


	//   ....[0]....
.L_61:
        /*0044*/ 	.word	0x00000280


	//----- nvinfo : EIATTR_EXIT_INSTR_OFFSETS
	.align		4
.L_62:
        /*0048*/ 	.byte	0x04, 0x1c
        /*004a*/ 	.short	(.L_64 - .L_63)


	//   ....[0]....
.L_63:
        /*004c*/ 	.word	0x000001b0


	//   ....[1]....
        /*0050*/ 	.word	0x00000290


	//----- nvinfo : EIATTR_CRS_STACK_SIZE
	.align		4
.L_64:
        /*0054*/ 	.byte	0x04, 0x1e
        /*0056*/ 	.short	(.L_66 - .L_65)
.L_65:
        /*0058*/ 	.word	0x00000000


	//----- nvinfo : EIATTR_CBANK_PARAM_SIZE
	.align		4
.L_66:
        /*005c*/ 	.byte	0x03, 0x19
        /*005e*/ 	.short	0x000c


	//----- nvinfo : EIATTR_PARAM_CBANK
	.align		4
        /*0060*/ 	.byte	0x04, 0x0a
        /*0062*/ 	.short	(.L_68 - .L_67)
	.align		4
.L_67:
        /*0064*/ 	.word	index@(.nv.constant0._Z10print_hashPmi)
        /*0068*/ 	.short	0x0380
        /*006a*/ 	.short	0x000c


	//----- nvinfo : EIATTR_SW_WAR
	.align		4
.L_68:
        /*006c*/ 	.byte	0x04, 0x36
        /*006e*/ 	.short	(.L_70 - .L_69)
.L_69:
        /*0070*/ 	.word	0x00000008
.L_70:


//--------------------- .nv.info._Z14get_neighboursiPbPmS_iiil --------------------------
	.section	.nv.info._Z14get_neighboursiPbPmS_iiil,"",@"SHT_CUDA_INFO"
	.sectionflags	@""
	.align	4


	//----- nvinfo : EIATTR_CUDA_API_VERSION
	.align		4
        /*0000*/ 	.byte	0x04, 0x37
        /*0002*/ 	.short	(.L_72 - .L_71)
.L_71:
        /*0004*/ 	.word	0x00000082


	//----- nvinfo : EIATTR_KPARAM_INFO
	.align		4
.L_72:
        /*0008*/ 	.byte	0x04, 0x17
        /*000a*/ 	.short	(.L_74 - .L_73)
.L_73:
        /*000c*/ 	.word	0x00000000
        /*0010*/ 	.short	0x0007
        /*0012*/ 	.short	0x0030
        /*0014*/ 	.byte	0x00, 0xf0, 0x21, 0x00


	//----- nvinfo : EIATTR_KPARAM_INFO
	.align		4
.L_74:
        /*0018*/ 	.byte	0x04, 0x17
        /*001a*/ 	.short	(.L_76 - .L_75)
.L_75:
        /*001c*/ 	.word	0x00000000
        /*0020*/ 	.short	0x0006
        /*0022*/ 	.short	0x0028
        /*0024*/ 	.byte	0x00, 0xf0, 0x11, 0x00


	//----- nvinfo : EIATTR_KPARAM_INFO
	.align		4
.L_76:
        /*0028*/ 	.byte	0x04, 0x17
        /*002a*/ 	.short	(.L_78 - .L_77)
.L_77:
        /*002c*/ 	.word	0x00000000
        /*0030*/ 	.short	0x0005
        /*0032*/ 	.short	0x0024
        /*0034*/ 	.byte	0x00, 0xf0, 0x11, 0x00


	//----- nvinfo : EIATTR_KPARAM_INFO
	.align		4
.L_78:
        /*0038*/ 	.byte	0x04, 0x17
        /*003a*/ 	.short	(.L_80 - .L_79)
.L_79:
        /*003c*/ 	.word	0x00000000
        /*0040*/ 	.short	0x0004
        /*0042*/ 	.short	0x0020
        /*0044*/ 	.byte	0x00, 0xf0, 0x11, 0x00


	//----- nvinfo : EIATTR_KPARAM_INFO
	.align		4
.L_80:
        /*0048*/ 	.byte	0x04, 0x17
        /*004a*/ 	.short	(.L_82 - .L_81)
.L_81:
        /*004c*/ 	.word	0x00000000
        /*0050*/ 	.short	0x0003
        /*0052*/ 	.short	0x0018
        /*0054*/ 	.byte	0x00, 0xf5, 0x21, 0x00


	//----- nvinfo : EIATTR_KPARAM_INFO
	.align		4
.L_82:
        /*0058*/ 	.byte	0x04, 0x17
        /*005a*/ 	.short	(.L_84 - .L_83)
.L_83:
        /*005c*/ 	.word	0x00000000
        /*0060*/ 	.short	0x0002
        /*0062*/ 	.short	0x0010
        /*0064*/ 	.byte	0x00, 0xf5, 0x21, 0x00


	//----- nvinfo : EIATTR_KPARAM_INFO
	.align		4
.L_84:
        /*0068*/ 	.byte	0x04, 0x17
        /*006a*/ 	.short	(.L_86 - .L_85)
.L_85:
        /*006c*/ 	.word	0x00000000
        /*0070*/ 	.short	0x0001
        /*0072*/ 	.short	0x0008
        /*0074*/ 	.byte	0x00, 0xf5, 0x21, 0x00


	//----- nvinfo : EIATTR_KPARAM_INFO
	.align		4
.L_86:
        /*0078*/ 	.byte	0x04, 0x17
        /*007a*/ 	.short	(.L_88 - .L_87)
.L_87:
        /*007c*/ 	.word	0x00000000
        /*0080*/ 	.short	0x0000
        /*0082*/ 	.short	0x0000
        /*0084*/ 	.byte	0x00, 0xf0, 0x11, 0x00


	//----- nvinfo : EIATTR_SPARSE_MMA_MASK
	.align		4
.L_88:
        /*0088*/ 	.byte	0x03, 0x50
        /*008a*/ 	.short	0x0000


	//----- nvinfo : EIATTR_MAXREG_COUNT
	.align		4
        /*008c*/ 	.byte	0x03, 0x1b
        /*008e*/ 	.short	0x00ff


	//----- nvinfo : EIATTR_NUM_BARRIERS
	.align		4
        /*0090*/ 	.byte	0x02, 0x4c
        /*0092*/ 	.byte	0x01
	.zero		1


	//----- nvinfo : EIATTR_MERCURY_ISA_VERSION
	.align		4
        /*0094*/ 	.byte	0x03, 0x5f
        /*0096*/ 	.short	0x0101


	//----- nvinfo : EIATTR_VRC_CTA_INIT_COUNT
	.align		4
        /*0098*/ 	.byte	0x02, 0x4a
	.zero		1
	.zero		1


	//----- nvinfo : EIATTR_EXIT_INSTR_OFFSETS
	.align		4
        /*009c*/ 	.byte	0x04, 0x1c
        /*009e*/ 	.short	(.L_90 - .L_89)


	//   ....[0]....
.L_89:
        /*00a0*/ 	.word	0x00000170


	//   ....[1]....
        /*00a4*/ 	.word	0x00003b40


	//   ....[2]....
        /*00a8*/ 	.word	0x00006ae0


	//   ....[3]....
        /*00ac*/ 	.word	0x00009a20


	//   ....[4]....
        /*00b0*/ 	.word	0x0000ce20


	//   ....[5]....
        /*00b4*/ 	.word	0x0000fcf0


	//   ....[6]....
        /*00b8*/ 	.word	0x00012eb0


	//   ....[7]....
        /*00bc*/ 	.word	0x000165e0


	//   ....[8]....
        /*00c0*/ 	.word	0x000166c0


	//----- nvinfo : EIATTR_CRS_STACK_SIZE
	.align		4
.L_90:
        /*00c4*/ 	.byte	0x04, 0x1e
        /*00c6*/ 	.short	(.L_92 - .L_91)
.L_91:
        /*00c8*/ 	.word	0x00000000


	//----- nvinfo : EIATTR_CBANK_PARAM_SIZE
	.align		4
.L_92:
        /*00cc*/ 	.byte	0x03, 0x19
        /*00ce*/ 	.short	0x0038


	//----- nvinfo : EIATTR_PARAM_CBANK
	.align		4
        /*00d0*/ 	.byte	0x04, 0x0a
        /*00d2*/ 	.short	(.L_94 - .L_93)
	.align		4
.L_93:
        /*00d4*/ 	.word	index@(.nv.constant0._Z14get_neighboursiPbPmS_iiil)
        /*00d8*/ 	.short	0x0380
        /*00da*/ 	.short	0x0038


	//----- nvinfo : EIATTR_SW_WAR
	.align		4
.L_94:
        /*00dc*/ 	.byte	0x04, 0x36
        /*00de*/ 	.short	(.L_96 - .L_95)
.L_95:
        /*00e0*/ 	.word	0x00000008
.L_96:


//--------------------- .nv.info._Z11check_bloomPiPbS0_Pmiii --------------------------
	.section	.nv.info._Z11check_bloomPiPbS0_Pmiii,"",@"SHT_CUDA_INFO"
	.sectionflags	@""
	.align	4


	//----- nvinfo : EIATTR_CUDA_API_VERSION
	.align		4
        /*0000*/ 	.byte	0x04, 0x37
        /*0002*/ 	.short	(.L_98 - .L_97)
.L_97:
        /*0004*/ 	.word	0x00000082


	//----- nvinfo : EIATTR_KPARAM_INFO
	.align		4
.L_98:
        /*0008*/ 	.byte	0x04, 0x17
        /*000a*/ 	.short	(.L_100 - .L_99)
.L_99:
        /*000c*/ 	.word	0x00000000
        /*0010*/ 	.short	0x0006
        /*0012*/ 	.short	0x0028
        /*0014*/ 	.byte	0x00, 0xf0, 0x11, 0x00


	//----- nvinfo : EIATTR_KPARAM_INFO
	.align		4
.L_100:
        /*0018*/ 	.byte	0x04, 0x17
        /*001a*/ 	.short	(.L_102 - .L_101)
.L_101:
        /*001c*/ 	.word	0x00000000
        /*0020*/ 	.short	0x0005
        /*0022*/ 	.short	0x0024
        /*0024*/ 	.byte	0x00, 0xf0, 0x11, 0x00


	//----- nvinfo : EIATTR_KPARAM_INFO
	.align		4
.L_102:
        /*0028*/ 	.byte	0x04, 0x17
        /*002a*/ 	.short	(.L_104 - .L_103)
.L_103:
        /*002c*/ 	.word	0x00000000
        /*0030*/ 	.short	0x0004
        /*0032*/ 	.short	0x0020
        /*0034*/ 	.byte	0x00, 0xf0, 0x11, 0x00


	//----- nvinfo : EIATTR_KPARAM_INFO
	.align		4
.L_104:
        /*0038*/ 	.byte	0x04, 0x17
        /*003a*/ 	.short	(.L_106 - .L_105)
.L_105:
        /*003c*/ 	.word	0x00000000
        /*0040*/ 	.short	0x0003
        /*0042*/ 	.short	0x0018
        /*0044*/ 	.byte	0x00, 0xf5, 0x21, 0x00


	//----- nvinfo : EIATTR_KPARAM_INFO
	.align		4
.L_106:
        /*0048*/ 	.byte	0x04, 0x17
        /*004a*/ 	.short	(.L_108 - .L_107)
.L_107:
        /*004c*/ 	.word	0x00000000
        /*0050*/ 	.short	0x0002
        /*0052*/ 	.short	0x0010
        /*0054*/ 	.byte	0x00, 0xf5, 0x21, 0x00


	//----- nvinfo : EIATTR_KPARAM_INFO
	.align		4
.L_108:
        /*0058*/ 	.byte	0x04, 0x17
        /*005a*/ 	.short	(.L_110 - .L_109)
.L_109:
        /*005c*/ 	.word	0x00000000
        /*0060*/ 	.short	0x0001
        /*0062*/ 	.short	0x0008
        /*0064*/ 	.byte	0x00, 0xf5, 0x21, 0x00


	//----- nvinfo : EIATTR_KPARAM_INFO
	.align		4
.L_110:
        /*0068*/ 	.byte	0x04, 0x17
        /*006a*/ 	.short	(.L_112 - .L_111)
.L_111:
        /*006c*/ 	.word	0x00000000
        /*0070*/ 	.short	0x0000
        /*0072*/ 	.short	0x0000
        /*0074*/ 	.byte	0x00, 0xf5, 0x21, 0x00


	//----- nvinfo : EIATTR_SPARSE_MMA_MASK
	.align		4
.L_112:
        /*0078*/ 	.byte	0x03, 0x50
        /*007a*/ 	.short	0x0000


	//----- nvinfo : EIATTR_MAXREG_COUNT
	.align		4
        /*007c*/ 	.byte	0x03, 0x1b
        /*007e*/ 	.short	0x00ff


	//----- nvinfo : EIATTR_MERCURY_ISA_VERSION
	.align		4
        /*0080*/ 	.byte	0x03, 0x5f
        /*0082*/ 	.short	0x0101


	//----- nvinfo : EIATTR_INT_WARP_WIDE_INSTR_OFFSETS
	.align		4
        /*0084*/ 	.byte	0x04, 0x31
        /*0086*/ 	.short	(.L_114 - .L_113)


	//   ....[0]....
.L_113:
        /*0088*/ 	.word	0x00000410


	//----- nvinfo : EIATTR_VRC_CTA_INIT_COUNT
	.align		4
.L_114:
        /*008c*/ 	.byte	0x02, 0x4a
	.zero		1
	.zero		1


	//----- nvinfo : EIATTR_EXIT_INSTR_OFFSETS
	.align		4
        /*0090*/ 	.byte	0x04, 0x1c
        /*0092*/ 	.short	(.L_116 - .L_115)


	//   ....[0]....
.L_115:
        /*0094*/ 	.word	0x00000040


	//   ....[1]....
        /*0098*/ 	.word	0x00000090


	//   ....[2]....
        /*009c*/ 	.word	0x00000120


	//   ....[3]....
        /*00a0*/ 	.word	0x000003e0


	//   ....[4]....
        /*00a4*/ 	.word	0x00000460


	//----- nvinfo : EIATTR_CRS_STACK_SIZE
	.align		4
.L_116:
        /*00a8*/ 	.byte	0x04, 0x1e
        /*00aa*/ 	.short	(.L_118 - .L_117)
.L_117:
        /*00ac*/ 	.word	0x00000000


	//----- nvinfo : EIATTR_CBANK_PARAM_SIZE
	.align		4
.L_118:
        /*00b0*/ 	.byte	0x03, 0x19
        /*00b2*/ 	.short	0x002c


	//----- nvinfo : EIATTR_PARAM_CBANK
	.align		4
        /*00b4*/ 	.byte	0x04, 0x0a
        /*00b6*/ 	.short	(.L_120 - .L_119)
	.align		4
.L_119:
        /*00b8*/ 	.word	index@(.nv.constant0._Z11check_bloomPiPbS0_Pmiii)
        /*00bc*/ 	.short	0x0380
        /*00be*/ 	.short	0x002c


	//----- nvinfo : EIATTR_SW_WAR
	.align		4
.L_120:
        /*00c0*/ 	.byte	0x04, 0x36
        /*00c2*/ 	.short	(.L_122 - .L_121)
.L_121:
        /*00c4*/ 	.word	0x00000008
.L_122:


//--------------------- .nv.info._Z8SetBloomPbPmS_iili --------------------------
	.section	.nv.info._Z8SetBloomPbPmS_iili,"",@"SHT_CUDA_INFO"
	.sectionflags	@""
	.align	4


	//----- nvinfo : EIATTR_CUDA_API_VERSION
	.align		4
        /*0000*/ 	.byte	0x04, 0x37
        /*0002*/ 	.short	(.L_124 - .L_123)
.L_123:
        /*0004*/ 	.word	0x00000082


	//----- nvinfo : EIATTR_KPARAM_INFO
	.align		4
.L_124:
        /*0008*/ 	.byte	0x04, 0x17
        /*000a*/ 	.short	(.L_126 - .L_125)
.L_125:
        /*000c*/ 	.word	0x00000000
        /*0010*/ 	.short	0x0006
        /*0012*/ 	.short	0x0028
        /*0014*/ 	.byte	0x00, 0xf0, 0x11, 0x00


	//----- nvinfo : EIATTR_KPARAM_INFO
	.align		4
.L_126:
        /*0018*/ 	.byte	0x04, 0x17
        /*001a*/ 	.short	(.L_128 - .L_127)
.L_127:
        /*001c*/ 	.word	0x00000000
        /*0020*/ 	.short	0x0005
        /*0022*/ 	.short	0x0020
        /*0024*/ 	.byte	0x00, 0xf0, 0x21, 0x00


	//----- nvinfo : EIATTR_KPARAM_INFO
	.align		4
.L_128:
        /*0028*/ 	.byte	0x04, 0x17
        /*002a*/ 	.short	(.L_130 - .L_129)
.L_129:
        /*002c*/ 	.word	0x00000000
        /*0030*/ 	.short	0x0004
        /*0032*/ 	.short	0x001c
        /*0034*/ 	.byte	0x00, 0xf0, 0x11, 0x00


	//----- nvinfo : EIATTR_KPARAM_INFO
	.align		4
.L_130:
        /*0038*/ 	.byte	0x04, 0x17
        /*003a*/ 	.short	(.L_132 - .L_131)
.L_131:
        /*003c*/ 	.word	0x00000000
        /*0040*/ 	.short	0x0003
        /*0042*/ 	.short	0x0018
        /*0044*/ 	.byte	0x00, 0xf0, 0x11, 0x00


	//----- nvinfo : EIATTR_KPARAM_INFO
	.align		4
.L_132:
        /*0048*/ 	.byte	0x04, 0x17
        /*004a*/ 	.short	(.L_134 - .L_133)
.L_133:
        /*004c*/ 	.word	0x00000000
        /*0050*/ 	.short	0x0002
        /*0052*/ 	.short	0x0010
        /*0054*/ 	.byte	0x00, 0xf5, 0x21, 0x00


	//----- nvinfo : EIATTR_KPARAM_INFO
	.align		4
.L_134:
        /*0058*/ 	.byte	0x04, 0x17
        /*005a*/ 	.short	(.L_136 - .L_135)
.L_135:
        /*005c*/ 	.word	0x00000000
        /*0060*/ 	.short	0x0001
        /*0062*/ 	.short	0x0008
        /*0064*/ 	.byte	0x00, 0xf5, 0x21, 0x00


	//----- nvinfo : EIATTR_KPARAM_INFO
	.align		4
.L_136:
        /*0068*/ 	.byte	0x04, 0x17
        /*006a*/ 	.short	(.L_138 - .L_137)
.L_137:
        /*006c*/ 	.word	0x00000000
        /*0070*/ 	.short	0x0000
        /*0072*/ 	.short	0x0000
        /*0074*/ 	.byte	0x00, 0xf5, 0x21, 0x00


	//----- nvinfo : EIATTR_SPARSE_MMA_MASK
	.align		4
.L_138:
        /*0078*/ 	.byte	0x03, 0x50
        /*007a*/ 	.short	0x0000


	//----- nvinfo : EIATTR_MAXREG_COUNT
	.align		4
        /*007c*/ 	.byte	0x03, 0x1b
        /*007e*/ 	.short	0x00ff


	//----- nvinfo : EIATTR_MERCURY_ISA_VERSION
	.align		4
        /*0080*/ 	.byte	0x03, 0x5f
        /*0082*/ 	.short	0x0101


	//----- nvinfo : EIATTR_VRC_CTA_INIT_COUNT
	.align		4
        /*0084*/ 	.byte	0x02, 0x4a
	.zero		1
	.zero		1


	//----- nvinfo : EIATTR_EXIT_INSTR_OFFSETS
	.align		4
        /*0088*/ 	.byte	0x04, 0x1c
        /*008a*/ 	.short	(.L_140 - .L_139)


	//   ....[0]....
.L_139:
        /*008c*/ 	.word	0x00000190


	//   ....[1]....
        /*0090*/ 	.word	0x000031e0


	//   ....[2]....
        /*0094*/ 	.word	0x000047e0


	//   ....[3]....
        /*0098*/ 	.word	0x000052c0


	//   ....[4]....
        /*009c*/ 	.word	0x00005860


	//   ....[5]....
        /*00a0*/ 	.word	0x00005b10


	//----- nvinfo : EIATTR_CRS_STACK_SIZE
	.align		4
.L_140:
        /*00a4*/ 	.byte	0x04, 0x1e
        /*00a6*/ 	.short	(.L_142 - .L_141)
.L_141:
        /*00a8*/ 	.word	0x00000000


	//----- nvinfo : EIATTR_CBANK_PARAM_SIZE
	.align		4
.L_142:
        /*00ac*/ 	.byte	0x03, 0x19
        /*00ae*/ 	.short	0x002c


	//----- nvinfo : EIATTR_PARAM_CBANK
	.align		4
        /*00b0*/ 	.byte	0x04, 0x0a
        /*00b2*/ 	.short	(.L_144 - .L_143)
	.align		4
.L_143:
        /*00b4*/ 	.word	index@(.nv.constant0._Z8SetBloomPbPmS_iili)
        /*00b8*/ 	.short	0x0380
        /*00ba*/ 	.short	0x002c


	//----- nvinfo : EIATTR_SW_WAR
	.align		4
.L_144:
        /*00bc*/ 	.byte	0x04, 0x36
        /*00be*/ 	.short	(.L_146 - .L_145)
.L_145:
        /*00c0*/ 	.word	0x00000008
.L_146:


//--------------------- .nv.info._Z8get_maskPiS_Pbiilli --------------------------
	.section	.nv.info._Z8get_maskPiS_Pbiilli,"",@"SHT_CUDA_INFO"
	.sectionflags	@""
	.align	4


	//----- nvinfo : EIATTR_CUDA_API_VERSION
	.align		4
        /*0000*/ 	.byte	0x04, 0x37
        /*0002*/ 	.short	(.L_148 - .L_147)
.L_147:
        /*0004*/ 	.word	0x00000082


	//----- nvinfo : EIATTR_KPARAM_INFO
	.align		4
.L_148:
        /*0008*/ 	.byte	0x04, 0x17
        /*000a*/ 	.short	(.L_150 - .L_149)
.L_149:
        /*000c*/ 	.word	0x00000000
        /*0010*/ 	.short	0x0007
        /*0012*/ 	.short	0x0030
        /*0014*/ 	.byte	0x00, 0xf0, 0x11, 0x00


	//----- nvinfo : EIATTR_KPARAM_INFO
	.align		4
.L_150:
        /*0018*/ 	.byte	0x04, 0x17
        /*001a*/ 	.short	(.L_152 - .L_151)
.L_151:
        /*001c*/ 	.word	0x00000000
        /*0020*/ 	.short	0x0006
        /*0022*/ 	.short	0x0028
        /*0024*/ 	.byte	0x00, 0xf0, 0x21, 0x00


	//----- nvinfo : EIATTR_KPARAM_INFO
	.align		4
.L_152:
        /*0028*/ 	.byte	0x04, 0x17
        /*002a*/ 	.short	(.L_154 - .L_153)
.L_153:
        /*002c*/ 	.word	0x00000000
        /*0030*/ 	.short	0x0005
        /*0032*/ 	.short	0x0020
        /*0034*/ 	.byte	0x00, 0xf0, 0x21, 0x00


	//----- nvinfo : EIATTR_KPARAM_INFO
	.align		4
.L_154:
        /*0038*/ 	.byte	0x04, 0x17
        /*003a*/ 	.short	(.L_156 - .L_155)
.L_155:
        /*003c*/ 	.word	0x00000000
        /*0040*/ 	.short	0x0004
        /*0042*/ 	.short	0x001c
        /*0044*/ 	.byte	0x00, 0xf0, 0x11, 0x00


	//----- nvinfo : EIATTR_KPARAM_INFO
	.align		4
.L_156:
        /*0048*/ 	.byte	0x04, 0x17
        /*004a*/ 	.short	(.L_158 - .L_157)
.L_157:
        /*004c*/ 	.word	0x00000000
        /*0050*/ 	.short	0x0003
        /*0052*/ 	.short	0x0018
        /*0054*/ 	.byte	0x00, 0xf0, 0x11, 0x00


	//----- nvinfo : EIATTR_KPARAM_INFO
	.align		4
.L_158:
        /*0058*/ 	.byte	0x04, 0x17
        /*005a*/ 	.short	(.L_160 - .L_159)
.L_159:
        /*005c*/ 	.word	0x00000000
        /*0060*/ 	.short	0x0002
        /*0062*/ 	.short	0x0010
        /*0064*/ 	.byte	0x00, 0xf5, 0x21, 0x00


	//----- nvinfo : EIATTR_KPARAM_INFO
	.align		4
.L_160:
        /*0068*/ 	.byte	0x04, 0x17
        /*006a*/ 	.short	(.L_162 - .L_161)
.L_161:
        /*006c*/ 	.word	0x00000000
        /*0070*/ 	.short	0x0001
        /*0072*/ 	.short	0x0008
        /*0074*/ 	.byte	0x00, 0xf5, 0x21, 0x00


	//----- nvinfo : EIATTR_KPARAM_INFO
	.align		4
.L_162:
        /*0078*/ 	.byte	0x04, 0x17
        /*007a*/ 	.short	(.L_164 - .L_163)
.L_163:
        /*007c*/ 	.word	0x00000000
        /*0080*/ 	.short	0x0000
        /*0082*/ 	.short	0x0000
        /*0084*/ 	.byte	0x00, 0xf5, 0x21, 0x00


	//----- nvinfo : EIATTR_SPARSE_MMA_MASK
	.align		4
.L_164:
        /*0088*/ 	.byte	0x03, 0x50
        /*008a*/ 	.short	0x0000


	//----- nvinfo : EIATTR_MAXREG_COUNT
	.align		4
        /*008c*/ 	.byte	0x03, 0x1b
        /*008e*/ 	.short	0x00ff


	//----- nvinfo : EIATTR_NUM_BARRIERS
	.align		4
        /*0090*/ 	.byte	0x02, 0x4c
        /*0092*/ 	.byte	0x01
	.zero		1


	//----- nvinfo : EIATTR_MERCURY_ISA_VERSION
	.align		4
        /*0094*/ 	.byte	0x03, 0x5f
        /*0096*/ 	.short	0x0101


	//----- nvinfo : EIATTR_VRC_CTA_INIT_COUNT
	.align		4
        /*0098*/ 	.byte	0x02, 0x4a
	.zero		1
	.zero		1


	//----- nvinfo : EIATTR_EXIT_INSTR_OFFSETS
	.align		4
        /*009c*/ 	.byte	0x04, 0x1c
        /*009e*/ 	.short	(.L_166 - .L_165)


	//   ....[0]....
.L_165:
        /*00a0*/ 	.word	0x000001d0


	//   ....[1]....
        /*00a4*/ 	.word	0x00001010


	//----- nvinfo : EIATTR_CRS_STACK_SIZE
	.align		4
.L_166:
        /*00a8*/ 	.byte	0x04, 0x1e
        /*00aa*/ 	.short	(.L_168 - .L_167)
.L_167:
        /*00ac*/ 	.word	0x00000000


	//----- nvinfo : EIATTR_CBANK_PARAM_SIZE
	.align		4
.L_168:
        /*00b0*/ 	.byte	0x03, 0x19
        /*00b2*/ 	.short	0x0034


	//----- nvinfo : EIATTR_PARAM_CBANK
	.align		4
        /*00b4*/ 	.byte	0x04, 0x0a
        /*00b6*/ 	.short	(.L_170 - .L_169)
	.align		4
.L_169:
        /*00b8*/ 	.word	index@(.nv.constant0._Z8get_maskPiS_Pbiilli)
        /*00bc*/ 	.short	0x0380
        /*00be*/ 	.short	0x0034


	//----- nvinfo : EIATTR_SW_WAR
	.align		4
.L_170:
        /*00c0*/ 	.byte	0x04, 0x36
        /*00c2*/ 	.short	(.L_172 - .L_171)
.L_171:
        /*00c4*/ 	.word	0x00000008
.L_172:


//--------------------- .nv.info._Z9init_bitsPbi  --------------------------
	.section	.nv.info._Z9init_bitsPbi,"",@"SHT_CUDA_INFO"
	.sectionflags	@""
	.align	4


	//----- nvinfo : EIATTR_CUDA_API_VERSION
	.align		4
        /*0000*/ 	.byte	0x04, 0x37
        /*0002*/ 	.short	(.L_174 - .L_173)
.L_173:
        /*0004*/ 	.word	0x00000082


	//----- nvinfo : EIATTR_KPARAM_INFO
	.align		4
.L_174:
        /*0008*/ 	.byte	0x04, 0x17
        /*000a*/ 	.short	(.L_176 - .L_175)
.L_175:
        /*000c*/ 	.word	0x00000000
        /*0010*/ 	.short	0x0001
        /*0012*/ 	.short	0x0008
        /*0014*/ 	.byte	0x00, 0xf0, 0x11, 0x00


	//----- nvinfo : EIATTR_KPARAM_INFO
	.align		4
.L_176:
        /*0018*/ 	.byte	0x04, 0x17
        /*001a*/ 	.short	(.L_178 - .L_177)
.L_177:
        /*001c*/ 	.word	0x00000000
        /*0020*/ 	.short	0x0000
        /*0022*/ 	.short	0x0000
        /*0024*/ 	.byte	0x00, 0xf5, 0x21, 0x00


	//----- nvinfo : EIATTR_SPARSE_MMA_MASK
	.align		4
.L_178:
        /*0028*/ 	.byte	0x03, 0x50
        /*002a*/ 	.short	0x0000


	//----- nvinfo : EIATTR_MAXREG_COUNT
	.align		4
        /*002c*/ 	.byte	0x03, 0x1b
        /*002e*/ 	.short	0x00ff


	//----- nvinfo : EIATTR_MERCURY_ISA_VERSION
	.align		4
        /*0030*/ 	.byte	0x03, 0x5f
        /*0032*/ 	.short	0x0101


	//----- nvinfo : EIATTR_VRC_CTA_INIT_COUNT
	.align		4
        /*0034*/ 	.byte	0x02, 0x4a
	.zero		1
	.zero		1


	//----- nvinfo : EIATTR_EXIT_INSTR_OFFSETS
	.align		4
        /*0038*/ 	.byte	0x04, 0x1c
        /*003a*/ 	.short	(.L_180 - .L_179)


	//   ....[0]....
.L_179:
        /*003c*/ 	.word	0x00000070


	//   ....[1]....
        /*0040*/ 	.word	0x000000d0


	//----- nvinfo : EIATTR_CBANK_PARAM_SIZE
	.align		4
.L_180:
        /*0044*/ 	.byte	0x03, 0x19
        /*0046*/ 	.short	0x000c


	//----- nvinfo : EIATTR_PARAM_CBANK
	.align		4
        /*0048*/ 	.byte	0x04, 0x0a
        /*004a*/ 	.short	(.L_182 - .L_181)
	.align		4
.L_181:
        /*004c*/ 	.word	index@(.nv.constant0._Z9init_bitsPbi)
        /*0050*/ 	.short	0x0380
        /*0052*/ 	.short	0x000c


	//----- nvinfo : EIATTR_SW_WAR
	.align		4
.L_182:
        /*0054*/ 	.byte	0x04, 0x36
        /*0056*/ 	.short	(.L_184 - .L_183)
.L_183:
        /*0058*/ 	.word	0x00000008
.L_184:


//--------------------- .nv.info._Z9init_maskPbi  --------------------------
	.section	.nv.info._Z9init_maskPbi,"",@"SHT_CUDA_INFO"
	.sectionflags	@""
	.align	4


	//----- nvinfo : EIATTR_CUDA_API_VERSION
	.align		4
        /*0000*/ 	.byte	0x04, 0x37
        /*0002*/ 	.short	(.L_186 - .L_185)
.L_185:
        /*0004*/ 	.word	0x00000082


	//----- nvinfo : EIATTR_KPARAM_INFO
	.align		4
.L_186:
        /*0008*/ 	.byte	0x04, 0x17
        /*000a*/ 	.short	(.L_188 - .L_187)
.L_187:
        /*000c*/ 	.word	0x00000000
        /*0010*/ 	.short	0x0001
        /*0012*/ 	.short	0x0008
        /*0014*/ 	.byte	0x00, 0xf0, 0x11, 0x00


	//----- nvinfo : EIATTR_KPARAM_INFO
	.align		4
.L_188:
        /*0018*/ 	.byte	0x04, 0x17
        /*001a*/ 	.short	(.L_190 - .L_189)
.L_189:
        /*001c*/ 	.word	0x00000000
        /*0020*/ 	.short	0x0000
        /*0022*/ 	.short	0x0000
        /*0024*/ 	.byte	0x00, 0xf5, 0x21, 0x00


	//----- nvinfo : EIATTR_SPARSE_MMA_MASK
	.align		4
.L_190:
        /*0028*/ 	.byte	0x03, 0x50
        /*002a*/ 	.short	0x0000


	//----- nvinfo : EIATTR_MAXREG_COUNT
	.align		4
        /*002c*/ 	.byte	0x03, 0x1b
        /*002e*/ 	.short	0x00ff


	//----- nvinfo : EIATTR_MERCURY_ISA_VERSION
	.align		4
        /*0030*/ 	.byte	0x03, 0x5f
        /*0032*/ 	.short	0x0101


	//----- nvinfo : EIATTR_VRC_CTA_INIT_COUNT
	.align		4
        /*0034*/ 	.byte	0x02, 0x4a
	.zero		1
	.zero		1


	//----- nvinfo : EIATTR_EXIT_INSTR_OFFSETS
	.align		4
        /*0038*/ 	.byte	0x04, 0x1c
        /*003a*/ 	.short	(.L_192 - .L_191)


	//   ....[0]....
.L_191:
        /*003c*/ 	.word	0x00000130


	//   ....[1]....
        /*0040*/ 	.word	0x00000190


	//----- nvinfo : EIATTR_CBANK_PARAM_SIZE
	.align		4
.L_192:
        /*0044*/ 	.byte	0x03, 0x19
        /*0046*/ 	.short	0x000c


	//----- nvinfo : EIATTR_PARAM_CBANK
	.align		4
        /*0048*/ 	.byte	0x04, 0x0a
        /*004a*/ 	.short	(.L_194 - .L_193)
	.align		4
.L_193:
        /*004c*/ 	.word	index@(.nv.constant0._Z9init_maskPbi)
        /*0050*/ 	.short	0x0380
        /*0052*/ 	.short	0x000c


	//----- nvinfo : EIATTR_SW_WAR
	.align		4
.L_194:
        /*0054*/ 	.byte	0x04, 0x36
        /*0056*/ 	.short	(.L_196 - .L_195)
.L_195:
        /*0058*/ 	.word	0x00000008
.L_196:


//--------------------- .nv.callgraph             --------------------------
	.section	.nv.callgraph,"",@"SHT_CUDA_CALLGRAPH"
	.align	4
	.sectionentsize	8
	.align		4
        /*0000*/ 	.word	0x00000000
	.align		4
        /*0004*/ 	.word	0xffffffff
	.align		4
        /*0008*/ 	.word	index@(_Z10print_hashPmi)
	.align		4
        /*000c*/ 	.word	index@(vprintf)
	.align		4
        /*0010*/ 	.word	0x00000000
	.align		4
        /*0014*/ 	.word	0xfffffffe
	.align		4
        /*0018*/ 	.word	0x00000000
	.align		4
        /*001c*/ 	.word	0xfffffffd
	.align		4
        /*0020*/ 	.word	0x00000000
	.align		4
        /*0024*/ 	.word	0xfffffffc


//--------------------- .nv.constant4             --------------------------
	.section	.nv.constant4,"a",@progbits
	.align	8
	.align		8
.nv.constant4:
        /*0000*/ 	.dword	vprintf
	.align		8
        /*0008*/ 	.dword	$str


//--------------------- .text._Z10print_hashPmi   --------------------------
	.section	.text._Z10print_hashPmi,"ax",@progbits
	.align	128
        .global         _Z10print_hashPmi
        .type           _Z10print_hashPmi,@function
        .size           _Z10print_hashPmi,(.L_x_582 - _Z10print_hashPmi)
        .other          _Z10print_hashPmi,@"STO_CUDA_ENTRY STV_DEFAULT"
_Z10print_hashPmi:
.text._Z10print_hashPmi:
[----:B------:R-:W0:Y:S08]  /*0000*/  LDC R1, c[0x0][0x37c] ;  /* 0x0000df00ff017b82 */ /* 0x000e300000000800 */
[----:B------:R-:W-:Y:S01]  /*0010*/  S2UR UR4, SR_CTAID.Z ;  /* 0x00000000000479c3 */ /* 0x000fe20000002700 */
[----:B------:R-:W1:Y:S01]  /*0020*/  S2R R0, SR_TID.Z ;  /* 0x0000000000007919 */ /* 0x000e620000002300 */
[----:B------:R-:W2:Y:S01]  /*0030*/  LDCU UR10, c[0x0][0x2fc] ;  /* 0x00005f80ff0a77ac */ /* 0x000ea20008000800 */
[----:B0-----:R-:W-:Y:S01]  /*0040*/  VIADD R1, R1, 0xfffffff0 ;  /* 0xfffffff001017836 */ /* 0x001fe20000000000 */
[----:B------:R-:W0:Y:S01]  /*0050*/  S2R R3, SR_TID.Y ;  /* 0x0000000000037919 */ /* 0x000e220000002200 */
[----:B------:R-:W3:Y:S03]  /*0060*/  LDCU UR5, c[0x0][0x370] ;  /* 0x00006e00ff0577ac */ /* 0x000ee60008000800 */
[----:B------:R-:W4:Y:S01]  /*0070*/  S2UR UR7, SR_CTAID.Y ;  /* 0x00000000000779c3 */ /* 0x000f220000002600 */
[----:B------:R-:W5:Y:S01]  /*0080*/  S2R R5, SR_TID.X ;  /* 0x0000000000057919 */ /* 0x000f620000002100 */
[----:B------:R-:W4:Y:S01]  /*0090*/  LDCU UR6, c[0x0][0x374] ;  /* 0x00006e80ff0677ac */ /* 0x000f220008000800 */
[----:B------:R-:W5:Y:S05]  /*00a0*/  LDCU UR11, c[0x0][0x360] ;  /* 0x00006c00ff0b77ac */ /* 0x000f6a0008000800 */
[----:B------:R-:W3:Y:S01]  /*00b0*/  S2UR UR8, SR_CTAID.X ;  /* 0x00000000000879c3 */ /* 0x000ee20000002500 */
[----:B------:R-:W0:Y:S01]  /*00c0*/  LDCU UR12, c[0x0][0x364] ;  /* 0x00006c80ff0c77ac */ /* 0x000e220008000800 */
[----:B------:R-:W2:Y:S06]  /*00d0*/  LDCU UR9, c[0x0][0x388] ;  /* 0x00007100ff0977ac */ /* 0x000eac0008000800 */
[----:B------:R-:W1:Y:S01]  /*00e0*/  LDC R7, c[0x0][0x368] ;  /* 0x0000da00ff077b82 */ /* 0x000e620000000800 */
[----:B----4-:R-:W-:Y:S01]  /*00f0*/  UIMAD UR4, UR4, UR6, UR7 ;  /* 0x00000006040472a4 */ /* 0x010fe2000f8e0207 */
[----:B------:R-:W4:Y:S03]  /*0100*/  LDCU UR6, c[0x0][0x2f8] ;  /* 0x00005f00ff0677ac */ /* 0x000f260008000800 */
[----:B---3--:R-:W-:-:S02]  /*0110*/  UIMAD UR4, UR4, UR5, UR8 ;  /* 0x00000005040472a4 */ /* 0x008fc4000f8e0208 */
[----:B--2---:R-:W-:-:S04]  /*0120*/  UIADD3 UR5, UPT, UPT, UR9, -0x1, URZ ;  /* 0xffffffff09057890 */ /* 0x004fc8000fffe0ff */
[----:B------:R-:W-:Y:S01]  /*0130*/  UIMAD UR5, UR5, UR9, URZ ;  /* 0x00000009050572a4 */ /* 0x000fe2000f8e02ff */
[----:B-1----:R-:W-:-:S03]  /*0140*/  IMAD R0, R7, UR4, R0 ;  /* 0x0000000407007c24 */ /* 0x002fc6000f8e0200 */
[----:B------:R-:W-:Y:S01]  /*0150*/  USHF.L.U32 UR5, UR5, 0x2, URZ ;  /* 0x0000000205057899 */ /* 0x000fe200080006ff */
[----:B0-----:R-:W-:Y:S01]  /*0160*/  IMAD R0, R0, UR12, R3 ;  /* 0x0000000c00007c24 */ /* 0x001fe2000f8e0203 */
[----:B----4-:R-:W-:-:S03]  /*0170*/  IADD3 R6, P1, PT, R1, UR6, RZ ;  /* 0x0000000601067c10 */ /* 0x010fc6000ff3e0ff */
[----:B-----5:R-:W-:Y:S02]  /*0180*/  IMAD R0, R0, UR11, R5 ;  /* 0x0000000b00007c24 */ /* 0x020fe4000f8e0205 */
[----:B------:R-:W-:-:S03]  /*0190*/  IMAD.X R7, RZ, RZ, UR10, P1 ;  /* 0x0000000aff077e24 */ /* 0x000fc600088e06ff */
[----:B------:R-:W-:-:S13]  /*01a0*/  ISETP.GE.AND P0, PT, R0, UR5, PT ;  /* 0x0000000500007c0c */ /* 0x000fda000bf06270 */
[----:B------:R-:W-:Y:S05]  /*01b0*/  @P0 EXIT ;  /* 0x000000000000094d */ /* 0x000fea0003800000 */
[----:B------:R-:W0:Y:S01]  /*01c0*/  LDC.64 R2, c[0x0][0x380] ;  /* 0x0000e000ff027b82 */ /* 0x000e220000000a00 */
[----:B------:R-:W1:Y:S01]  /*01d0*/  LDCU.64 UR4, c[0x0][0x358] ;  /* 0x00006b00ff0477ac */ /* 0x000e620008000a00 */
[----:B0-----:R-:W-:-:S06]  /*01e0*/  IMAD.WIDE R2, R0, 0x40, R2 ;  /* 0x0000004000027825 */ /* 0x001fcc00078e0202 */
[----:B-1----:R-:W2:Y:S01]  /*01f0*/  LDG.E.64 R2, desc[UR4][R2.64] ;  /* 0x0000000402027981 */ /* 0x002ea2000c1e1b00 */
[----:B------:R-:W-:Y:S01]  /*0200*/  MOV R8, 0x0 ;  /* 0x0000000000087802 */ /* 0x000fe20000000f00 */
[----:B------:R-:W0:Y:S02]  /*0210*/  LDCU.64 UR4, c[0x4][0x8] ;  /* 0x01000100ff0477ac */ /* 0x000e240008000a00 */
[----:B------:R1:W-:Y:S03]  /*0220*/  STL [R1+0x8], R0 ;  /* 0x0000080001007387 */ /* 0x0003e60000100800 */
[----:B------:R-:W3:Y:S01]  /*0230*/  LDC.64 R8, c[0x4][R8] ;  /* 0x0100000008087b82 */ /* 0x000ee20000000a00 */
[----:B0-----:R-:W-:Y:S02]  /*0240*/  MOV R4, UR4 ;  /* 0x0000000400047c02 */ /* 0x001fe40008000f00 */
[----:B------:R-:W-:Y:S01]  /*0250*/  MOV R5, UR5 ;  /* 0x0000000500057c02 */ /* 0x000fe20008000f00 */
[----:B--23--:R1:W-:Y:S06]  /*0260*/  STL.64 [R1], R2 ;  /* 0x0000000201007387 */ /* 0x00c3ec0000100a00 */
[----:B------:R-:W-:-:S07]  /*0270*/  LEPC R20, `(.L_x_0) ;  /* 0x000000001014794e */ /* 0x000fce0000000000 */
[----:B-1----:R-:W-:Y:S05]  /*0280*/  CALL.ABS.NOINC R8 ;  /* 0x0000000008007343 */ /* 0x002fea0003c00000 */
.L_x_0:
[----:B------:R-:W-:Y:S05]  /*0290*/  EXIT ;  /* 0x000000000000794d */ /* 0x000fea0003800000 */
.L_x_1:
[----:B------:R-:W-:-:S00]  /*02a0*/  BRA `(.L_x_1) ;  /* 0xfffffffc00fc7947 */ /* 0x000fc0000383ffff */
[----:B------:R-:W-:-:S00]  /*02b0*/  NOP ;  /* 0x0000000000007918 */ /* 0x000fc00000000000 */
        /* <DEDUP_REMOVED lines=12> */
.L_x_582:


//--------------------- .text._Z14get_neighboursiPbPmS_iiil --------------------------
	.section	.text._Z14get_neighboursiPbPmS_iiil,"ax",@progbits
	.align	128
        .global         _Z14get_neighboursiPbPmS_iiil
        .type           _Z14get_neighboursiPbPmS_iiil,@function
        .size           _Z14get_neighboursiPbPmS_iiil,(.L_x_578 - _Z14get_neighboursiPbPmS_iiil)
        .other          _Z14get_neighboursiPbPmS_iiil,@"STO_CUDA_ENTRY STV_DEFAULT"
_Z14get_neighboursiPbPmS_iiil:
.text._Z14get_neighboursiPbPmS_iiil:
[----:B------:R-:W0:Y:S08]  /*0000*/  LDC R1, c[0x0][0x37c] ;  /* 0x0000df00ff017b82 */ /* 0x000e300000000800 */
[----:B------:R-:W-:Y:S01]  /*0010*/  S2UR UR4, SR_CTAID.Z ;  /* 0x00000000000479c3 */ /* 0x000fe20000002700 */
[----:B------:R-:W1:Y:S01]  /*0020*/  S2R R0, SR_TID.Z ;  /* 0x0000000000007919 */ /* 0x000e620000002300 */
[----:B------:R-:W2:Y:S01]  /*0030*/  LDCU UR5, c[0x0][0x370] ;  /* 0x00006e00ff0577ac */ /* 0x000ea20008000800 */
[----:B0-----:R-:W-:Y:S01]  /*0040*/  VIADD R1, R1, 0xffffff50 ;  /* 0xffffff5001017836 */ /* 0x001fe20000000000 */
[----:B------:R-:W0:Y:S01]  /*0050*/  S2R R3, SR_TID.Y ;  /* 0x0000000000037919 */ /* 0x000e220000002200 */
[----:B------:R-:W3:Y:S03]  /*0060*/  LDCU UR6, c[0x0][0x374] ;  /* 0x00006e80ff0677ac */ /* 0x000ee60008000800 */
[----:B------:R-:W3:Y:S01]  /*0070*/  S2UR UR7, SR_CTAID.Y ;  /* 0x00000000000779c3 */ /* 0x000ee20000002600 */
[----:B------:R-:W4:Y:S01]  /*0080*/  S2R R5, SR_TID.X ;  /* 0x0000000000057919 */ /* 0x000f220000002100 */
[----:B------:R-:W4:Y:S01]  /*0090*/  LDCU UR9, c[0x0][0x360] ;  /* 0x00006c00ff0977ac */ /* 0x000f220008000800 */
[----:B------:R-:W0:Y:S05]  /*00a0*/  LDCU UR10, c[0x0][0x364] ;  /* 0x00006c80ff0a77ac */ /* 0x000e2a0008000800 */
[----:B------:R-:W2:Y:S01]  /*00b0*/  S2UR UR8, SR_CTAID.X ;  /* 0x00000000000879c3 */ /* 0x000ea20000002500 */
[----:B------:R-:W5:Y:S07]  /*00c0*/  LDCU UR17, c[0x0][0x3a8] ;  /* 0x00007500ff1177ac */ /* 0x000f6e0008000800 */
[----:B------:R-:W1:Y:S01]  /*00d0*/  LDC R7, c[0x0][0x368] ;  /* 0x0000da00ff077b82 */ /* 0x000e620000000800 */
[----:B---3--:R-:W-:-:S04]  /*00e0*/  UIMAD UR4, UR4, UR6, UR7 ;  /* 0x00000006040472a4 */ /* 0x008fc8000f8e0207 */
[----:B--2---:R-:W-:Y:S01]  /*00f0*/  UIMAD UR4, UR4, UR5, UR8 ;  /* 0x00000005040472a4 */ /* 0x004fe2000f8e0208 */
[----:B------:R-:W-:Y:S01]  /*0100*/  R2UR UR8, R1 ;  /* 0x00000000010872ca */ /* 0x000fe200000e0000 */
[----:B------:R-:W2:Y:S04]  /*0110*/  LDCU UR5, c[0x0][0x380] ;  /* 0x00007000ff0577ac */ /* 0x000ea80008000800 */
[----:B-1----:R-:W-:-:S04]  /*0120*/  IMAD R0, R7, UR4, R0 ;  /* 0x0000000407007c24 */ /* 0x002fc8000f8e0200 */
[----:B0-----:R-:W-:-:S04]  /*0130*/  IMAD R0, R0, UR10, R3 ;  /* 0x0000000a00007c24 */ /* 0x001fc8000f8e0203 */
[----:B----4-:R-:W-:-:S05]  /*0140*/  IMAD R6, R0, UR9, R5 ;  /* 0x0000000900067c24 */ /* 0x010fca000f8e0205 */
[----:B--2---:R-:W-:-:S04]  /*0150*/  ISETP.NE.AND P0, PT, R6, UR5, PT ;  /* 0x0000000506007c0c */ /* 0x004fc8000bf05270 */
[----:B-----5:R-:W-:-:S13]  /*0160*/  ISETP.GE.OR P0, PT, R6, UR17, !P0 ;  /* 0x0000001106007c0c */ /* 0x020fda000c706670 */
[----:B------:R-:W-:Y:S05]  /*0170*/  @P0 EXIT ;  /* 0x000000000000094d */ /* 0x000fea0003800000 */
[----:B------:R-:W0:Y:S01]  /*0180*/  LDC.64 R8, c[0x0][0x3b0] ;  /* 0x0000ec00ff087b82 */ /* 0x000e220000000a00 */
[----:B------:R-:W-:Y:S02]  /*0190*/  UIADD3 UR4, UPT, UPT, UR5, UR17, URZ ;  /* 0x0000001105047290 */ /* 0x000fe4000fffe0ff */
[C---:B------:R-:W-:Y:S01]  /*01a0*/  IADD3 R5, P0, PT, R6.reuse, UR17, RZ ;  /* 0x0000001106057c10 */ /* 0x040fe2000ff1e0ff */
[----:B------:R-:W-:Y:S01]  /*01b0*/  USHF.R.S32.HI UR15, URZ, 0x1f, UR17 ;  /* 0x0000001fff0f7899 */ /* 0x000fe20008011411 */
[----:B------:R-:W-:Y:S01]  /*01c0*/  SHF.R.S32.HI R0, RZ, 0x1f, R6 ;  /* 0x0000001fff007819 */ /* 0x000fe20000011406 */
[----:B------:R-:W-:Y:S01]  /*01d0*/  UIADD3 UR14, UPT, UPT, UR4, -0x1, URZ ;  /* 0xffffffff040e7890 */ /* 0x000fe2000fffe0ff */
[----:B------:R-:W-:Y:S01]  /*01e0*/  IMAD.SHL.U32 R3, R6, 0x2, RZ ;  /* 0x0000000206037824 */ /* 0x000fe200078e00ff */
[----:B------:R-:W-:Y:S01]  /*01f0*/  UIADD3 UR12, UPT, UPT, UR8, 0x10, URZ ;  /* 0x00000010080c7890 */ /* 0x000fe2000fffe0ff */
[----:B------:R-:W1:Y:S01]  /*0200*/  LDC.64 R24, c[0x0][0x390] ;  /* 0x0000e400ff187b82 */ /* 0x000e620000000a00 */
[----:B------:R-:W-:Y:S01]  /*0210*/  USHF.R.S32.HI UR16, URZ, 0x1f, UR14 ;  /* 0x0000001fff107899 */ /* 0x000fe2000801140e */
[----:B------:R-:W-:Y:S01]  /*0220*/  IADD3.X R2, PT, PT, R0, UR15, RZ, P0, !PT ;  /* 0x0000000f00027c10 */ /* 0x000fe200087fe4ff */
[----:B------:R-:W2:Y:S01]  /*0230*/  LDCU.64 UR10, c[0x0][0x358] ;  /* 0x00006b00ff0a77ac */ /* 0x000ea20008000a00 */
[----:B------:R-:W-:Y:S03]  /*0240*/  BSSY.RECONVERGENT B0, `(.L_x_2) ;  /* 0x0000983000007945 */ /* 0x000fe60003800200 */
[----:B------:R-:W-:Y:S01]  /*0250*/  IMAD.U32 R4, RZ, RZ, UR16 ;  /* 0x00000010ff047e24 */ /* 0x000fe2000f8e00ff */
[----:B------:R-:W3:Y:S01]  /*0260*/  LDCU UR13, c[0x0][0x3a0] ;  /* 0x00007400ff0d77ac */ /* 0x000ee20008000800 */
[----:B------:R-:W-:Y:S01]  /*0270*/  UIADD3 UR8, UPT, UPT, UR8, 0x30, URZ ;  /* 0x0000003008087890 */ /* 0x000fe2000fffe0ff */
[----:B0-----:R-:W-:-:S02]  /*0280*/  ISETP.GT.U32.AND P0, PT, R5, R8, PT ;  /* 0x000000080500720c */ /* 0x001fc40003f04070 */
[----:B------:R-:W-:Y:S02]  /*0290*/  ISETP.GT.U32.AND P1, PT, R8, UR14, PT ;  /* 0x0000000e08007c0c */ /* 0x000fe4000bf24070 */
[----:B------:R-:W-:-:S04]  /*02a0*/  ISETP.GT.AND.EX P0, PT, R2, R9, PT, P0 ;  /* 0x000000090200720c */ /* 0x000fc80003f04300 */
[----:B------:R-:W-:Y:S01]  /*02b0*/  ISETP.LT.XOR.EX P0, PT, R4, R9, !P0, P1 ;  /* 0x000000090400720c */ /* 0x000fe20004701b10 */
[----:B-1----:R-:W-:Y:S01]  /*02c0*/  IMAD.WIDE R24, R3, 0x40, R24 ;  /* 0x0000004003187825 */ /* 0x002fe200078e0218 */
[----:B------:R-:W-:Y:S02]  /*02d0*/  MOV R4, UR4 ;  /* 0x0000000400047c02 */ /* 0x000fe40008000f00 */
[----:B------:R-:W-:-:S09]  /*02e0*/  IADD3 R7, P1, PT, R5, -0x1, RZ ;  /* 0xffffffff05077810 */ /* 0x000fd20007f3e0ff */
[----:B--23--:R-:W-:Y:S05]  /*02f0*/  @!P0 BRA `(.L_x_3) ;  /* 0x0000009400dc8947 */ /* 0x00cfea0003800000 */
[----:B------:R-:W-:Y:S02]  /*0300*/  ISETP.GT.U32.AND P0, PT, R5, UR14, PT ;  /* 0x0000000e05007c0c */ /* 0x000fe4000bf04070 */
[C---:B------:R-:W-:Y:S02]  /*0310*/  IADD3.X R3, PT, PT, R2.reuse, -0x1, RZ, P1, !PT ;  /* 0xffffffff02037810 */ /* 0x040fe40000ffe4ff */
[----:B------:R-:W-:-:S13]  /*0320*/  ISETP.GT.AND.EX P0, PT, R2, UR16, PT, P0 ;  /* 0x0000001002007c0c */ /* 0x000fda000bf04300 */
[----:B------:R-:W-:Y:S05]  /*0330*/  @P0 BRA `(.L_x_4) ;  /* 0x0000003800140947 */ /* 0x000fea0003800000 */
[----:B------:R-:W-:Y:S01]  /*0340*/  SHF.R.S32.HI R4, RZ, 0x1, R4 ;  /* 0x00000001ff047819 */ /* 0x000fe20000011404 */
[----:B------:R-:W-:-:S04]  /*0350*/  UIADD3 UR4, UP0, UPT, UR14, -UR17, URZ ;  /* 0x800000110e047290 */ /* 0x000fc8000ff1e0ff */
[----:B------:R-:W-:Y:S01]  /*0360*/  VIADD R5, R4, 0xffffffff ;  /* 0xffffffff04057836 */ /* 0x000fe20000000000 */
[----:B------:R-:W-:Y:S01]  /*0370*/  UIADD3.X UR5, UPT, UPT, ~UR15, UR16, URZ, UP0, !UPT ;  /* 0x000000100f057290 */ /* 0x000fe200087fe5ff */
[----:B------:R-:W-:Y:S01]  /*0380*/  IMAD.U32 R2, RZ, RZ, UR4 ;  /* 0x00000004ff027e24 */ /* 0x000fe2000f8e00ff */
[----:B------:R-:W-:Y:S02]  /*0390*/  UMOV UR4, URZ ;  /* 0x000000ff00047c82 */ /* 0x000fe40008000000 */
[----:B------:R-:W-:Y:S02]  /*03a0*/  SHF.R.S32.HI R7, RZ, 0x1f, R5 ;  /* 0x0000001fff077819 */ /* 0x000fe40000011405 */
[----:B------:R-:W-:-:S03]  /*03b0*/  IMAD.U32 R3, RZ, RZ, UR5 ;  /* 0x00000005ff037e24 */ /* 0x000fc6000f8e00ff */
[----:B------:R-:W-:Y:S02]  /*03c0*/  IMAD R8, R7, UR17, RZ ;  /* 0x0000001107087c24 */ /* 0x000fe4000f8e02ff */
[----:B------:R-:W-:-:S04]  /*03d0*/  IMAD.WIDE.U32 R2, R5, UR17, R2 ;  /* 0x0000001105027c25 */ /* 0x000fc8000f8e0002 */
[----:B------:R-:W-:Y:S01]  /*03e0*/  IMAD R7, R5, UR15, R8 ;  /* 0x0000000f05077c24 */ /* 0x000fe2000f8e0208 */
[----:B------:R-:W-:Y:S01]  /*03f0*/  LEA R5, P0, R2, 0x2, 0x1 ;  /* 0x0000000202057811 */ /* 0x000fe200078008ff */
[----:B------:R-:W-:-:S03]  /*0400*/  IMAD.MOV.U32 R8, RZ, RZ, 0x1 ;  /* 0x00000001ff087424 */ /* 0x000fc600078e00ff */
[----:B------:R-:W-:Y:S01]  /*0410*/  IADD3 R7, PT, PT, R3, R7, RZ ;  /* 0x0000000703077210 */ /* 0x000fe20007ffe0ff */
[----:B------:R-:W-:-:S03]  /*0420*/  IMAD.MOV.U32 R9, RZ, RZ, R5 ;  /* 0x000000ffff097224 */ /* 0x000fc600078e0005 */
[----:B------:R-:W-:-:S05]  /*0430*/  LEA.HI.X R7, R2, RZ, R7, 0x1, P0 ;  /* 0x000000ff02077211 */ /* 0x000fca00000f0c07 */
[----:B------:R-:W-:-:S07]  /*0440*/  IMAD.MOV.U32 R15, RZ, RZ, R7 ;  /* 0x000000ffff0f7224 */ /* 0x000fce00078e0007 */
.L_x_5:
[C---:B------:R-:W-:Y:S01]  /*0450*/  IMAD.WIDE.U32 R2, R15.reuse, 0x66666667, RZ ;  /* 0x666666670f027825 */ /* 0x040fe200078e00ff */
[----:B------:R-:W-:-:S03]  /*0460*/  ISETP.LT.AND P1, PT, R15, RZ, PT ;  /* 0x000000ff0f00720c */ /* 0x000fc60003f21270 */
[----:B------:R-:W-:-:S04]  /*0470*/  IMAD.WIDE.U32 R10, P0, R9, 0x66666666, R2 ;  /* 0x66666666090a7825 */ /* 0x000fc80007800002 */
[C---:B------:R-:W-:Y:S01]  /*0480*/  IMAD.WIDE.U32 R2, R9.reuse, 0x66666667, RZ ;  /* 0x6666666709027825 */ /* 0x040fe200078e00ff */
[----:B------:R-:W-:Y:S02]  /*0490*/  IADD3.X R13, PT, PT, RZ, RZ, RZ, P0, !PT ;  /* 0x000000ffff0d7210 */ /* 0x000fe400007fe4ff */
[----:B------:R-:W-:Y:S01]  /*04a0*/  IADD3 R9, P2, PT, R9, 0x9, RZ ;  /* 0x0000000909097810 */ /* 0x000fe20007f5e0ff */
[----:B------:R-:W-:Y:S01]  /*04b0*/  IMAD.MOV.U32 R12, RZ, RZ, R11 ;  /* 0x000000ffff0c7224 */ /* 0x000fe200078e000b */
[----:B------:R-:W-:-:S05]  /*04c0*/  IADD3 RZ, P0, PT, R3, R10, RZ ;  /* 0x0000000a03ff7210 */ /* 0x000fca0007f1e0ff */
[----:B------:R-:W-:-:S03]  /*04d0*/  IMAD.WIDE.U32.X R2, R15, 0x66666666, R12, P0 ;  /* 0x666666660f027825 */ /* 0x000fc600000e040c */
[----:B------:R-:W-:-:S04]  /*04e0*/  IADD3 R11, P0, PT, R2, -0x66666667, RZ ;  /* 0x99999999020b7810 */ /* 0x000fc80007f1e0ff */
[----:B------:R-:W-:Y:S02]  /*04f0*/  IADD3.X R13, PT, PT, R3, -0x66666667, RZ, P0, !PT ;  /* 0x99999999030d7810 */ /* 0x000fe400007fe4ff */
[----:B------:R-:W-:Y:S01]  /*0500*/  SEL R10, R11, R2, P1 ;  /* 0x000000020b0a7207 */ /* 0x000fe20000800000 */
[----:B------:R-:W-:Y:S01]  /*0510*/  IMAD.X R2, RZ, RZ, R15, P2 ;  /* 0x000000ffff027224 */ /* 0x000fe200010e060f */
[----:B------:R-:W-:Y:S02]  /*0520*/  ISETP.GT.U32.AND P0, PT, R9, 0x12, PT ;  /* 0x000000120900780c */ /* 0x000fe40003f04070 */
[----:B------:R-:W-:Y:S01]  /*0530*/  SEL R11, R13, R3, P1 ;  /* 0x000000030d0b7207 */ /* 0x000fe20000800000 */
[----:B------:R-:W-:Y:S01]  /*0540*/  IMAD.U32 R3, RZ, RZ, UR4 ;  /* 0x00000004ff037e24 */ /* 0x000fe2000f8e00ff */
[----:B------:R-:W-:Y:S01]  /*0550*/  ISETP.GT.U32.AND.EX P0, PT, R2, RZ, PT, P0 ;  /* 0x000000ff0200720c */ /* 0x000fe20003f04100 */
[----:B------:R-:W-:Y:S01]  /*0560*/  UIADD3 UR4, UPT, UPT, UR4, 0x1, URZ ;  /* 0x0000000104047890 */ /* 0x000fe2000fffe0ff */
[----:B------:R-:W-:-:S02]  /*0570*/  SHF.R.S64 R10, R10, 0x2, R11 ;  /* 0x000000020a0a7819 */ /* 0x000fc4000000100b */
[C---:B------:R-:W-:Y:S02]  /*0580*/  IADD3 R9, PT, PT, R8.reuse, 0x1, RZ ;  /* 0x0000000108097810 */ /* 0x040fe40007ffe0ff */
[C---:B------:R-:W-:Y:S02]  /*0590*/  LEA.HI R10, P1, R11.reuse, R10, RZ, 0x1 ;  /* 0x0000000a0b0a7211 */ /* 0x040fe400078308ff */
[----:B------:R-:W-:Y:S02]  /*05a0*/  PRMT R2, R8, 0x7610, R2 ;  /* 0x0000761008027816 */ /* 0x000fe40000000002 */
[----:B------:R-:W-:Y:S02]  /*05b0*/  LEA.HI.X.SX32 R11, R11, RZ, 0x1e, P1 ;  /* 0x000000ff0b0b7211 */ /* 0x000fe400008ff6ff */
[----:B------:R-:W-:Y:S01]  /*05c0*/  PRMT R8, R9, 0x7610, R8 ;  /* 0x0000761009087816 */ /* 0x000fe20000000008 */
[----:B------:R-:W-:Y:S02]  /*05d0*/  IMAD.MOV.U32 R9, RZ, RZ, R10 ;  /* 0x000000ffff097224 */ /* 0x000fe400078e000a */
[----:B------:R-:W-:Y:S01]  /*05e0*/  IMAD.MOV.U32 R15, RZ, RZ, R11 ;  /* 0x000000ffff0f7224 */ /* 0x000fe200078e000b */
[----:B------:R-:W-:Y:S06]  /*05f0*/  @P0 BRA `(.L_x_5) ;  /* 0xfffffffc00940947 */ /* 0x000fec000383ffff */
[----:B------:R-:W-:-:S05]  /*0600*/  UMOV UR5, URZ ;  /* 0x000000ff00057c82 */ /* 0x000fca0008000000 */
.L_x_6:
[C---:B------:R-:W-:Y:S01]  /*0610*/  IMAD.WIDE.U32 R8, R7.reuse, 0x66666667, RZ ;  /* 0x6666666707087825 */ /* 0x040fe200078e00ff */
[----:B------:R-:W-:-:S03]  /*0620*/  ISETP.LT.AND P1, PT, R7, RZ, PT ;  /* 0x000000ff0700720c */ /* 0x000fc60003f21270 */
[----:B------:R-:W-:-:S04]  /*0630*/  IMAD.WIDE.U32 R10, P0, R5, 0x66666666, R8 ;  /* 0x66666666050a7825 */ /* 0x000fc80007800008 */
[----:B------:R-:W-:Y:S01]  /*0640*/  IMAD.WIDE.U32 R8, R5, 0x66666667, RZ ;  /* 0x6666666705087825 */ /* 0x000fe200078e00ff */
[----:B------:R-:W-:-:S03]  /*0650*/  MOV R12, R11 ;  /* 0x0000000b000c7202 */ /* 0x000fc60000000f00 */
[----:B------:R-:W-:Y:S01]  /*0660*/  IMAD.X R13, RZ, RZ, RZ, P0 ;  /* 0x000000ffff0d7224 */ /* 0x000fe200000e06ff */
[----:B------:R-:W-:Y:S02]  /*0670*/  IADD3 RZ, P0, PT, R9, R10, RZ ;  /* 0x0000000a09ff7210 */ /* 0x000fe40007f1e0ff */
[----:B------:R-:W-:-:S03]  /*0680*/  IADD3 R10, PT, PT, R1, -UR5, R3 ;  /* 0x80000005010a7c10 */ /* 0x000fc6000fffe003 */
[----:B------:R-:W-:-:S03]  /*0690*/  IMAD.WIDE.U32.X R8, R7, 0x66666666, R12, P0 ;  /* 0x6666666607087825 */ /* 0x000fc600000e040c */
[----:B------:R-:W-:-:S04]  /*06a0*/  IADD3 R11, P0, PT, R8, -0x66666667, RZ ;  /* 0x99999999080b7810 */ /* 0x000fc80007f1e0ff */
[----:B------:R-:W-:Y:S02]  /*06b0*/  IADD3.X R13, PT, PT, R9, -0x66666667, RZ, P0, !PT ;  /* 0x99999999090d7810 */ /* 0x000fe400007fe4ff */
[----:B------:R-:W-:Y:S01]  /*06c0*/  SEL R12, R11, R8, P1 ;  /* 0x000000080b0c7207 */ /* 0x000fe20000800000 */
[----:B------:R-:W-:Y:S01]  /*06d0*/  IMAD.U32 R8, RZ, RZ, UR5 ;  /* 0x00000005ff087e24 */ /* 0x000fe2000f8e00ff */
[----:B------:R-:W-:Y:S01]  /*06e0*/  SEL R11, R13, R9, P1 ;  /* 0x000000090d0b7207 */ /* 0x000fe20000800000 */
[----:B------:R-:W-:-:S03]  /*06f0*/  UIADD3 UR5, UPT, UPT, UR5, 0x1, URZ ;  /* 0x0000000105057890 */ /* 0x000fc6000fffe0ff */
[----:B------:R-:W-:-:S04]  /*0700*/  SHF.R.S64 R12, R12, 0x2, R11 ;  /* 0x000000020c0c7819 */ /* 0x000fc8000000100b */
[----:B------:R-:W-:-:S05]  /*0710*/  LEA.HI R12, P1, R11, R12, RZ, 0x1 ;  /* 0x0000000c0b0c7211 */ /* 0x000fca00078308ff */
[----:B------:R-:W-:Y:S01]  /*0720*/  IMAD R9, R12, -0xa, R5 ;  /* 0xfffffff60c097824 */ /* 0x000fe200078e0205 */
[----:B------:R-:W-:-:S03]  /*0730*/  IADD3 R5, P2, PT, R5, 0x9, RZ ;  /* 0x0000000905057810 */ /* 0x000fc60007f5e0ff */
[----:B------:R-:W-:Y:S01]  /*0740*/  VIADD R9, R9, 0x30 ;  /* 0x0000003009097836 */ /* 0x000fe20000000000 */
[----:B------:R-:W-:Y:S01]  /*0750*/  ISETP.GT.U32.AND P0, PT, R5, 0x12, PT ;  /* 0x000000120500780c */ /* 0x000fe20003f04070 */
[----:B------:R-:W-:Y:S01]  /*0760*/  IMAD.X R7, RZ, RZ, R7, P2 ;  /* 0x000000ffff077224 */ /* 0x000fe200010e0607 */
[----:B------:R-:W-:Y:S02]  /*0770*/  MOV R5, R12 ;  /* 0x0000000c00057202 */ /* 0x000fe40000000f00 */
[----:B------:R0:W-:Y:S02]  /*0780*/  STL.U8 [R10+0x10], R9 ;  /* 0x000010090a007387 */ /* 0x0001e40000100000 */
[----:B------:R-:W-:Y:S02]  /*0790*/  ISETP.GT.U32.AND.EX P0, PT, R7, RZ, PT, P0 ;  /* 0x000000ff0700720c */ /* 0x000fe40003f04100 */
[----:B------:R-:W-:-:S11]  /*07a0*/  LEA.HI.X.SX32 R7, R11, RZ, 0x1e, P1 ;  /* 0x000000ff0b077211 */ /* 0x000fd600008ff6ff */
[----:B0-----:R-:W-:Y:S05]  /*07b0*/  @P0 BRA `(.L_x_6) ;  /* 0xfffffffc00940947 */ /* 0x001fea000383ffff */
[----:B------:R-:W-:Y:S01]  /*07c0*/  IMAD.MOV.U32 R5, RZ, RZ, 0x30 ;  /* 0x00000030ff057424 */ /* 0x000fe200078e00ff */
[----:B------:R-:W-:Y:S01]  /*07d0*/  ISETP.GE.U32.AND P0, PT, R3, 0xf, PT ;  /* 0x0000000f0300780c */ /* 0x000fe20003f06070 */
[----:B------:R-:W-:Y:S01]  /*07e0*/  IMAD.IADD R8, R1, 0x1, R8 ;  /* 0x0000000101087824 */ /* 0x000fe200078e0208 */
[----:B------:R-:W-:Y:S01]  /*07f0*/  ULOP3.LUT UR6, UR4, 0xf, URZ, 0xc0, !UPT ;  /* 0x0000000f04067892 */ /* 0x000fe2000f8ec0ff */
[----:B------:R-:W-:-:S03]  /*0800*/  IMAD.MOV.U32 R12, RZ, RZ, RZ ;  /* 0x000000ffff0c7224 */ /* 0x000fc600078e00ff */
[----:B------:R0:W-:Y:S01]  /*0810*/  STL.U8 [R8+0x11], R5 ;  /* 0x0000110508007387 */ /* 0x0001e20000100000 */
[----:B------:R-:W-:-:S06]  /*0820*/  UISETP.NE.AND UP0, UPT, UR6, URZ, UPT ;  /* 0x000000ff0600728c */ /* 0x000fcc000bf05270 */
[----:B------:R-:W-:Y:S05]  /*0830*/  @!P0 BRA `(.L_x_7) ;  /* 0x0000000000248947 */ /* 0x000fea0003800000 */
[----:B------:R-:W-:Y:S01]  /*0840*/  ULOP3.LUT UR5, UR4, 0xfffffff0, URZ, 0xc0, !UPT ;  /* 0xfffffff004057892 */ /* 0x000fe2000f8ec0ff */
[----:B0-----:R-:W-:-:S05]  /*0850*/  HFMA2 R5, -RZ, RZ, 0, 0 ;  /* 0x00000000ff057431 */ /* 0x001fca00000001ff */
[----:B------:R-:W-:-:S07]  /*0860*/  IMAD.U32 R12, RZ, RZ, UR5 ;  /* 0x00000005ff0c7e24 */ /* 0x000fce000f8e00ff */
.L_x_8:
[----:B-1----:R-:W-:-:S05]  /*0870*/  IMAD.IADD R7, R1, 0x1, R5 ;  /* 0x0000000101077824 */ /* 0x002fca00078e0205 */
[----:B------:R-:W2:Y:S01]  /*0880*/  LDL.128 R8, [R7+0x10] ;  /* 0x0000100007087983 */ /* 0x000ea20000100c00 */
[----:B------:R-:W-:-:S05]  /*0890*/  VIADD R5, R5, 0x10 ;  /* 0x0000001005057836 */ /* 0x000fca0000000000 */
[----:B------:R-:W-:Y:S01]  /*08a0*/  ISETP.NE.AND P0, PT, R5, R12, PT ;  /* 0x0000000c0500720c */ /* 0x000fe20003f05270 */
[----:B--2---:R1:W-:-:S12]  /*08b0*/  STL.128 [R7], R8 ;  /* 0x0000000807007387 */ /* 0x0043d80000100c00 */
[----:B------:R-:W-:Y:S05]  /*08c0*/  @P0 BRA `(.L_x_8) ;  /* 0xfffffffc00e80947 */ /* 0x000fea000383ffff */
.L_x_7:
[----:B------:R-:W-:Y:S05]  /*08d0*/  BRA.U !UP0, `(.L_x_9) ;  /* 0x0000000108b87547 */ /* 0x000fea000b800000 */
[----:B------:R-:W-:Y:S02]  /*08e0*/  UISETP.GE.U32.AND UP0, UPT, UR6, 0x8, UPT ;  /* 0x000000080600788c */ /* 0x000fe4000bf06070 */
[----:B------:R-:W-:-:S04]  /*08f0*/  ULOP3.LUT UR5, UR4, 0x7, URZ, 0xc0, !UPT ;  /* 0x0000000704057892 */ /* 0x000fc8000f8ec0ff */
[----:B------:R-:W-:-:S03]  /*0900*/  UISETP.NE.AND UP1, UPT, UR5, URZ, UPT ;  /* 0x000000ff0500728c */ /* 0x000fc6000bf25270 */
[----:B------:R-:W-:Y:S08]  /*0910*/  BRA.U !UP0, `(.L_x_10) ;  /* 0x0000000108487547 */ /* 0x000ff0000b800000 */
[----:B------:R-:W-:-:S05]  /*0920*/  IADD3 R16, PT, PT, R1, R12, RZ ;  /* 0x0000000c01107210 */ /* 0x000fca0007ffe0ff */
[----:B0-----:R-:W2:Y:S04]  /*0930*/  LDL.U8 R5, [R16+0x10] ;  /* 0x0000100010057983 */ /* 0x001ea80000100000 */
[----:B-1----:R-:W3:Y:S04]  /*0940*/  LDL.U8 R7, [R16+0x11] ;  /* 0x0000110010077983 */ /* 0x002ee80000100000 */
[----:B------:R-:W4:Y:S04]  /*0950*/  LDL.U8 R8, [R16+0x12] ;  /* 0x0000120010087983 */ /* 0x000f280000100000 */
[----:B------:R-:W5:Y:S04]  /*0960*/  LDL.U8 R9, [R16+0x13] ;  /* 0x0000130010097983 */ /* 0x000f680000100000 */
[----:B------:R-:W5:Y:S04]  /*0970*/  LDL.U8 R10, [R16+0x14] ;  /* 0x00001400100a7983 */ /* 0x000f680000100000 */
[----:B------:R-:W5:Y:S04]  /*0980*/  LDL.U8 R11, [R16+0x15] ;  /* 0x00001500100b7983 */ /* 0x000f680000100000 */
[----:B------:R-:W5:Y:S04]  /*0990*/  LDL.U8 R13, [R16+0x16] ;  /* 0x00001600100d7983 */ /* 0x000f680000100000 */
[----:B------:R-:W5:Y:S01]  /*09a0*/  LDL.U8 R14, [R16+0x17] ;  /* 0x00001700100e7983 */ /* 0x000f620000100000 */
[----:B------:R-:W-:-:S03]  /*09b0*/  VIADD R12, R12, 0x8 ;  /* 0x000000080c0c7836 */ /* 0x000fc60000000000 */
[----:B--2---:R2:W-:Y:S04]  /*09c0*/  STL.U8 [R16], R5 ;  /* 0x0000000510007387 */ /* 0x0045e80000100000 */
[----:B---3--:R2:W-:Y:S04]  /*09d0*/  STL.U8 [R16+0x1], R7 ;  /* 0x0000010710007387 */ /* 0x0085e80000100000 */
[----:B----4-:R2:W-:Y:S04]  /*09e0*/  STL.U8 [R16+0x2], R8 ;  /* 0x0000020810007387 */ /* 0x0105e80000100000 */
[----:B-----5:R2:W-:Y:S04]  /*09f0*/  STL.U8 [R16+0x3], R9 ;  /* 0x0000030910007387 */ /* 0x0205e80000100000 */
[----:B------:R2:W-:Y:S04]  /*0a00*/  STL.U8 [R16+0x4], R10 ;  /* 0x0000040a10007387 */ /* 0x0005e80000100000 */
[----:B------:R2:W-:Y:S04]  /*0a10*/  STL.U8 [R16+0x5], R11 ;  /* 0x0000050b10007387 */ /* 0x0005e80000100000 */
[----:B------:R2:W-:Y:S04]  /*0a20*/  STL.U8 [R16+0x6], R13 ;  /* 0x0000060d10007387 */ /* 0x0005e80000100000 */
[----:B------:R2:W-:Y:S02]  /*0a30*/  STL.U8 [R16+0x7], R14 ;  /* 0x0000070e10007387 */ /* 0x0005e40000100000 */
.L_x_10:
[----:B------:R-:W-:Y:S05]  /*0a40*/  BRA.U !UP1, `(.L_x_9) ;  /* 0x00000001095c7547 */ /* 0x000fea000b800000 */
[----:B------:R-:W-:Y:S02]  /*0a50*/  UISETP.GE.U32.AND UP0, UPT, UR5, 0x4, UPT ;  /* 0x000000040500788c */ /* 0x000fe4000bf06070 */
[----:B------:R-:W-:-:S04]  /*0a60*/  ULOP3.LUT UR6, UR4, 0x3, URZ, 0xc0, !UPT ;  /* 0x0000000304067892 */ /* 0x000fc8000f8ec0ff */
[----:B------:R-:W-:-:S03]  /*0a70*/  UISETP.NE.AND UP1, UPT, UR6, URZ, UPT ;  /* 0x000000ff0600728c */ /* 0x000fc6000bf25270 */
[----:B------:R-:W-:Y:S08]  /*0a80*/  BRA.U !UP0, `(.L_x_11) ;  /* 0x0000000108287547 */ /* 0x000ff0000b800000 */
[----:B-12---:R-:W-:-:S05]  /*0a90*/  IMAD.IADD R10, R1, 0x1, R12 ;  /* 0x00000001010a7824 */ /* 0x006fca00078e020c */
[----:B0-----:R-:W2:Y:S04]  /*0aa0*/  LDL.U8 R5, [R10+0x10] ;  /* 0x000010000a057983 */ /* 0x001ea80000100000 */
[----:B------:R-:W3:Y:S04]  /*0ab0*/  LDL.U8 R7, [R10+0x11] ;  /* 0x000011000a077983 */ /* 0x000ee80000100000 */
[----:B------:R-:W4:Y:S04]  /*0ac0*/  LDL.U8 R8, [R10+0x12] ;  /* 0x000012000a087983 */ /* 0x000f280000100000 */
[----:B------:R-:W5:Y:S01]  /*0ad0*/  LDL.U8 R9, [R10+0x13] ;  /* 0x000013000a097983 */ /* 0x000f620000100000 */
[----:B------:R-:W-:-:S03]  /*0ae0*/  VIADD R12, R12, 0x4 ;  /* 0x000000040c0c7836 */ /* 0x000fc60000000000 */
[----:B--2---:R0:W-:Y:S04]  /*0af0*/  STL.U8 [R10], R5 ;  /* 0x000000050a007387 */ /* 0x0041e80000100000 */
[----:B---3--:R0:W-:Y:S04]  /*0b00*/  STL.U8 [R10+0x1], R7 ;  /* 0x000001070a007387 */ /* 0x0081e80000100000 */
[----:B----4-:R0:W-:Y:S04]  /*0b10*/  STL.U8 [R10+0x2], R8 ;  /* 0x000002080a007387 */ /* 0x0101e80000100000 */
[----:B-----5:R0:W-:Y:S02]  /*0b20*/  STL.U8 [R10+0x3], R9 ;  /* 0x000003090a007387 */ /* 0x0201e40000100000 */
.L_x_11:
[----:B------:R-:W-:Y:S05]  /*0b30*/  BRA.U !UP1, `(.L_x_9) ;  /* 0x0000000109207547 */ /* 0x000fea000b800000 */
[----:B------:R-:W-:-:S05]  /*0b40*/  UMOV UR5, URZ ;  /* 0x000000ff00057c82 */ /* 0x000fca0008000000 */
.L_x_12:
[----:B0123--:R-:W-:-:S05]  /*0b50*/  IADD3 R8, PT, PT, R1, R12, RZ ;  /* 0x0000000c01087210 */ /* 0x00ffca0007ffe0ff */
[----:B------:R-:W2:Y:S01]  /*0b60*/  LDL.U8 R5, [R8+0x10] ;  /* 0x0000100008057983 */ /* 0x000ea20000100000 */
[----:B------:R-:W-:Y:S01]  /*0b70*/  UIADD3 UR5, UPT, UPT, UR5, 0x1, URZ ;  /* 0x0000000105057890 */ /* 0x000fe2000fffe0ff */
[----:B------:R-:W-:-:S03]  /*0b80*/  VIADD R12, R12, 0x1 ;  /* 0x000000010c0c7836 */ /* 0x000fc60000000000 */
[----:B------:R-:W-:Y:S01]  /*0b90*/  UISETP.NE.AND UP0, UPT, UR5, UR6, UPT ;  /* 0x000000060500728c */ /* 0x000fe2000bf05270 */
[----:B--2---:R3:W-:Y:S08]  /*0ba0*/  STL.U8 [R8], R5 ;  /* 0x0000000508007387 */ /* 0x0047f00000100000 */
[----:B------:R-:W-:Y:S05]  /*0bb0*/  BRA.U UP0, `(.L_x_12) ;  /* 0xfffffffd00e47547 */ /* 0x000fea000b83ffff */
.L_x_9:
[----:B------:R-:W-:Y:S01]  /*0bc0*/  ISETP.GE.U32.AND P0, PT, R3, 0xf, PT ;  /* 0x0000000f0300780c */ /* 0x000fe20003f06070 */
[----:B------:R-:W-:Y:S01]  /*0bd0*/  ULOP3.LUT UP0, UR18, UR4, 0xf, URZ, 0xc0, !UPT ;  /* 0x0000000f04127892 */ /* 0x000fe2000f80c0ff */
[----:B--2---:R-:W-:-:S11]  /*0be0*/  IMAD.MOV.U32 R16, RZ, RZ, RZ ;  /* 0x000000ffff107224 */ /* 0x004fd600078e00ff */
[----:B------:R-:W-:Y:S05]  /*0bf0*/  @!P0 BRA `(.L_x_13) ;  /* 0x0000000400148947 */ /* 0x000fea0003800000 */
[----:B------:R-:W-:Y:S01]  /*0c00*/  ULOP3.LUT UR5, UR4, 0xfffffff0, URZ, 0xc0, !UPT ;  /* 0xfffffff004057892 */ /* 0x000fe2000f8ec0ff */
[----:B01----:R-:W-:-:S05]  /*0c10*/  IMAD.MOV.U32 R7, RZ, RZ, RZ ;  /* 0x000000ffff077224 */ /* 0x003fca00078e00ff */
[----:B------:R-:W-:-:S07]  /*0c20*/  MOV R16, UR5 ;  /* 0x0000000500107c02 */ /* 0x000fce0008000f00 */
.L_x_14:
[----:B--23--:R-:W-:-:S06]  /*0c30*/  IMAD.IADD R8, R1, 0x1, R7 ;  /* 0x0000000101087824 */ /* 0x00cfcc00078e0207 */
[----:B------:R-:W2:Y:S02]  /*0c40*/  LDL.128 R8, [R8] ;  /* 0x0000000008087983 */ /* 0x000ea40000100c00 */
[C---:B--2---:R-:W-:Y:S02]  /*0c50*/  PRMT R5, R10.reuse, 0x7772, RZ ;  /* 0x000077720a057816 */ /* 0x044fe400000000ff */
[----:B------:R-:W-:Y:S02]  /*0c60*/  PRMT R12, R10, 0x7773, RZ ;  /* 0x000077730a0c7816 */ /* 0x000fe400000000ff */
[----:B------:R-:W-:Y:S02]  /*0c70*/  LOP3.LUT R15, R5, 0xff, RZ, 0xc0, !PT ;  /* 0x000000ff050f7812 */ /* 0x000fe400078ec0ff */
[C---:B------:R-:W-:Y:S02]  /*0c80*/  PRMT R13, R9.reuse, 0x7772, RZ ;  /* 0x00007772090d7816 */ /* 0x040fe400000000ff */
[----:B------:R-:W-:-:S02]  /*0c90*/  PRMT R14, R9, 0x7773, RZ ;  /* 0x00007773090e7816 */ /* 0x000fc400000000ff */
[----:B------:R-:W-:Y:S01]  /*0ca0*/  LOP3.LUT R17, R12, 0xff, RZ, 0xc0, !PT ;  /* 0x000000ff0c117812 */ /* 0x000fe200078ec0ff */
[----:B------:R-:W-:Y:S01]  /*0cb0*/  IMAD.MOV.U32 R12, RZ, RZ, R15 ;  /* 0x000000ffff0c7224 */ /* 0x000fe200078e000f */
[----:B------:R-:W-:Y:S01]  /*0cc0*/  LOP3.LUT R18, R13, 0xff, RZ, 0xc0, !PT ;  /* 0x000000ff0d127812 */ /* 0x000fe200078ec0ff */
[----:B------:R-:W-:Y:S01]  /*0cd0*/  IMAD.MOV.U32 R13, RZ, RZ, RZ ;  /* 0x000000ffff0d7224 */ /* 0x000fe200078e00ff */
[----:B------:R-:W-:Y:S01]  /*0ce0*/  LOP3.LUT R19, R14, 0xff, RZ, 0xc0, !PT ;  /* 0x000000ff0e137812 */ /* 0x000fe200078ec0ff */
[----:B------:R-:W-:Y:S01]  /*0cf0*/  IMAD.MOV.U32 R15, RZ, RZ, RZ ;  /* 0x000000ffff0f7224 */ /* 0x000fe200078e00ff */
[C---:B------:R-:W-:Y:S01]  /*0d00*/  LEA R5, R7.reuse, UR8, 0x3 ;  /* 0x0000000807057c11 */ /* 0x040fe2000f8e18ff */
[----:B------:R-:W-:Y:S01]  /*0d10*/  VIADD R7, R7, 0x10 ;  /* 0x0000001007077836 */ /* 0x000fe20000000000 */
[----:B------:R-:W-:Y:S02]  /*0d20*/  MOV R14, R17 ;  /* 0x00000011000e7202 */ /* 0x000fe40000000f00 */
[----:B------:R-:W-:-:S02]  /*0d30*/  PRMT R21, R10, 0x7770, RZ ;  /* 0x000077700a157816 */ /* 0x000fc400000000ff */
[----:B------:R-:W-:Y:S01]  /*0d40*/  PRMT R22, R10, 0x7771, RZ ;  /* 0x000077710a167816 */ /* 0x000fe200000000ff */
[----:B------:R0:W-:Y:S01]  /*0d50*/  STL.128 [R5+0x50], R12 ;  /* 0x0000500c05007387 */ /* 0x0001e20000100c00 */
[C---:B------:R-:W-:Y:S02]  /*0d60*/  PRMT R10, R8.reuse, 0x7772, RZ ;  /* 0x00007772080a7816 */ /* 0x040fe400000000ff */
[----:B------:R-:W-:Y:S02]  /*0d70*/  PRMT R26, R8, 0x7773, RZ ;  /* 0x00007773081a7816 */ /* 0x000fe400000000ff */
[C---:B------:R-:W-:Y:S02]  /*0d80*/  PRMT R17, R11.reuse, 0x7772, RZ ;  /* 0x000077720b117816 */ /* 0x040fe400000000ff */
[----:B------:R-:W-:Y:S02]  /*0d90*/  PRMT R23, R11, 0x7770, RZ ;  /* 0x000077700b177816 */ /* 0x000fe400000000ff */
[----:B------:R-:W-:-:S02]  /*0da0*/  LOP3.LUT R10, R10, 0xff, RZ, 0xc0, !PT ;  /* 0x000000ff0a0a7812 */ /* 0x000fc400078ec0ff */
[----:B------:R-:W-:Y:S02]  /*0db0*/  LOP3.LUT R26, R26, 0xff, RZ, 0xc0, !PT ;  /* 0x000000ff1a1a7812 */ /* 0x000fe400078ec0ff */
[----:B------:R-:W-:Y:S02]  /*0dc0*/  PRMT R20, R9, 0x7771, RZ ;  /* 0x0000777109147816 */ /* 0x000fe400000000ff */
[----:B------:R-:W-:Y:S01]  /*0dd0*/  LOP3.LUT R23, R23, 0xff, RZ, 0xc0, !PT ;  /* 0x000000ff17177812 */ /* 0x000fe200078ec0ff */
[----:B0-----:R-:W-:Y:S01]  /*0de0*/  IMAD.MOV.U32 R12, RZ, RZ, R18 ;  /* 0x000000ffff0c7224 */ /* 0x001fe200078e0012 */
[----:B------:R-:W-:Y:S01]  /*0df0*/  PRMT R18, R8, 0x7770, RZ ;  /* 0x0000777008127816 */ /* 0x000fe200000000ff */
[----:B------:R-:W-:Y:S01]  /*0e00*/  IMAD.MOV.U32 R14, RZ, RZ, R19 ;  /* 0x000000ffff0e7224 */ /* 0x000fe200078e0013 */
[----:B------:R-:W-:Y:S01]  /*0e10*/  PRMT R19, R9, 0x7770, RZ ;  /* 0x0000777009137816 */ /* 0x000fe200000000ff */
[----:B------:R-:W-:Y:S01]  /*0e20*/  IMAD.MOV.U32 R9, RZ, RZ, RZ ;  /* 0x000000ffff097224 */ /* 0x000fe200078e00ff */
[----:B------:R-:W-:-:S02]  /*0e30*/  LOP3.LUT R22, R22, 0xff, RZ, 0xc0, !PT ;  /* 0x000000ff16167812 */ /* 0x000fc400078ec0ff */
[----:B------:R0:W-:Y:S01]  /*0e40*/  STL.128 [R5+0x30], R12 ;  /* 0x0000300c05007387 */ /* 0x0001e20000100c00 */
[----:B------:R-:W-:Y:S02]  /*0e50*/  LOP3.LUT R21, R21, 0xff, RZ, 0xc0, !PT ;  /* 0x000000ff15157812 */ /* 0x000fe400078ec0ff */
[----:B------:R-:W-:Y:S02]  /*0e60*/  LOP3.LUT R20, R20, 0xff, RZ, 0xc0, !PT ;  /* 0x000000ff14147812 */ /* 0x000fe400078ec0ff */
[----:B------:R-:W-:Y:S02]  /*0e70*/  LOP3.LUT R19, R19, 0xff, RZ, 0xc0, !PT ;  /* 0x000000ff13137812 */ /* 0x000fe400078ec0ff */
[----:B------:R-:W-:Y:S02]  /*0e80*/  LOP3.LUT R18, R18, 0xff, RZ, 0xc0, !PT ;  /* 0x000000ff12127812 */ /* 0x000fe400078ec0ff */
[----:B------:R-:W-:Y:S02]  /*0e90*/  LOP3.LUT R17, R17, 0xff, RZ, 0xc0, !PT ;  /* 0x000000ff11117812 */ /* 0x000fe400078ec0ff */
[----:B------:R-:W-:-:S02]  /*0ea0*/  ISETP.NE.AND P0, PT, R7, R16, PT ;  /* 0x000000100700720c */ /* 0x000fc40003f05270 */
[C---:B0-----:R-:W-:Y:S02]  /*0eb0*/  PRMT R12, R11.reuse, 0x7773, RZ ;  /* 0x000077730b0c7816 */ /* 0x041fe400000000ff */
[----:B------:R-:W-:Y:S02]  /*0ec0*/  PRMT R11, R11, 0x7771, RZ ;  /* 0x000077710b0b7816 */ /* 0x000fe400000000ff */
[----:B------:R-:W-:Y:S02]  /*0ed0*/  PRMT R13, R8, 0x7771, RZ ;  /* 0x00007771080d7816 */ /* 0x000fe400000000ff */
[----:B------:R-:W-:Y:S01]  /*0ee0*/  LOP3.LUT R14, R11, 0xff, RZ, 0xc0, !PT ;  /* 0x000000ff0b0e7812 */ /* 0x000fe200078ec0ff */
[----:B------:R-:W-:Y:S01]  /*0ef0*/  IMAD.MOV.U32 R11, RZ, RZ, RZ ;  /* 0x000000ffff0b7224 */ /* 0x000fe200078e00ff */
[----:B------:R-:W-:Y:S01]  /*0f00*/  MOV R8, R10 ;  /* 0x0000000a00087202 */ /* 0x000fe20000000f00 */
[----:B------:R-:W-:Y:S01]  /*0f10*/  IMAD.MOV.U32 R10, RZ, RZ, R26 ;  /* 0x000000ffff0a7224 */ /* 0x000fe200078e001a */
[----:B------:R-:W-:-:S02]  /*0f20*/  LOP3.LUT R13, R13, 0xff, RZ, 0xc0, !PT ;  /* 0x000000ff0d0d7812 */ /* 0x000fc400078ec0ff */
[----:B------:R-:W-:Y:S02]  /*0f30*/  LOP3.LUT R12, R12, 0xff, RZ, 0xc0, !PT ;  /* 0x000000ff0c0c7812 */ /* 0x000fe400078ec0ff */
[----:B------:R0:W-:Y:S02]  /*0f40*/  STL.128 [R5+0x10], R8 ;  /* 0x0000100805007387 */ /* 0x0001e40000100c00 */
[----:B0-----:R-:W-:Y:S01]  /*0f50*/  MOV R8, R23 ;  /* 0x0000001700087202 */ /* 0x001fe20000000f00 */
[----:B------:R-:W-:-:S05]  /*0f60*/  IMAD.MOV.U32 R10, RZ, RZ, R14 ;  /* 0x000000ffff0a7224 */ /* 0x000fca00078e000e */
[----:B------:R0:W-:Y:S02]  /*0f70*/  STL.128 [R5+0x60], R8 ;  /* 0x0000600805007387 */ /* 0x0001e40000100c00 */
[----:B0-----:R-:W-:Y:S02]  /*0f80*/  IMAD.MOV.U32 R8, RZ, RZ, R21 ;  /* 0x000000ffff087224 */ /* 0x001fe400078e0015 */
[----:B------:R-:W-:-:S05]  /*0f90*/  IMAD.MOV.U32 R10, RZ, RZ, R22 ;  /* 0x000000ffff0a7224 */ /* 0x000fca00078e0016 */
[----:B------:R0:W-:Y:S02]  /*0fa0*/  STL.128 [R5+0x40], R8 ;  /* 0x0000400805007387 */ /* 0x0001e40000100c00 */
[----:B0-----:R-:W-:Y:S01]  /*0fb0*/  MOV R8, R19 ;  /* 0x0000001300087202 */ /* 0x001fe20000000f00 */
[----:B------:R-:W-:-:S05]  /*0fc0*/  IMAD.MOV.U32 R10, RZ, RZ, R20 ;  /* 0x000000ffff0a7224 */ /* 0x000fca00078e0014 */
[----:B------:R0:W-:Y:S02]  /*0fd0*/  STL.128 [R5+0x20], R8 ;  /* 0x0000200805007387 */ /* 0x0001e40000100c00 */
[----:B0-----:R-:W-:Y:S02]  /*0fe0*/  IMAD.MOV.U32 R8, RZ, RZ, R18 ;  /* 0x000000ffff087224 */ /* 0x001fe400078e0012 */
[----:B------:R-:W-:-:S05]  /*0ff0*/  IMAD.MOV.U32 R10, RZ, RZ, R13 ;  /* 0x000000ffff0a7224 */ /* 0x000fca00078e000d */
[----:B------:R0:W-:Y:S02]  /*1000*/  STL.128 [R5], R8 ;  /* 0x0000000805007387 */ /* 0x0001e40000100c00 */
[----:B0-----:R-:W-:Y:S01]  /*1010*/  MOV R8, R17 ;  /* 0x0000001100087202 */ /* 0x001fe20000000f00 */
[----:B------:R-:W-:-:S05]  /*1020*/  IMAD.MOV.U32 R10, RZ, RZ, R12 ;  /* 0x000000ffff0a7224 */ /* 0x000fca00078e000c */
[----:B------:R2:W-:Y:S01]  /*1030*/  STL.128 [R5+0x70], R8 ;  /* 0x0000700805007387 */ /* 0x0005e20000100c00 */
[----:B------:R-:W-:Y:S05]  /*1040*/  @P0 BRA `(.L_x_14) ;  /* 0xfffffff800f80947 */ /* 0x000fea000383ffff */
.L_x_13:
[----:B------:R-:W-:Y:S05]  /*1050*/  BRA.U !UP0, `(.L_x_15) ;  /* 0x0000000108ec7547 */ /* 0x000fea000b800000 */
[----:B------:R-:W-:Y:S02]  /*1060*/  UISETP.GE.U32.AND UP0, UPT, UR18, 0x8, UPT ;  /* 0x000000081200788c */ /* 0x000fe4000bf06070 */
[----:B------:R-:W-:-:S04]  /*1070*/  ULOP3.LUT UR5, UR4, 0x7, URZ, 0xc0, !UPT ;  /* 0x0000000704057892 */ /* 0x000fc8000f8ec0ff */
[----:B------:R-:W-:-:S03]  /*1080*/  UISETP.NE.AND UP1, UPT, UR5, URZ, UPT ;  /* 0x000000ff0500728c */ /* 0x000fc6000bf25270 */
[----:B------:R-:W-:Y:S08]  /*1090*/  BRA.U !UP0, `(.L_x_16) ;  /* 0x0000000108607547 */ /* 0x000ff0000b800000 */
[----:B01----:R-:W-:-:S05]  /*10a0*/  IMAD.IADD R7, R1, 0x1, R16 ;  /* 0x0000000101077824 */ /* 0x003fca00078e0210 */
[----:B--23--:R-:W2:Y:S01]  /*10b0*/  LDL.U8 R8, [R7] ;  /* 0x0000000007087983 */ /* 0x00cea20000100000 */
[----:B------:R-:W-:Y:S01]  /*10c0*/  HFMA2 R9, -RZ, RZ, 0, 0 ;  /* 0x00000000ff097431 */ /* 0x000fe200000001ff */
[----:B------:R-:W-:Y:S01]  /*10d0*/  LEA R5, R16, UR8, 0x3 ;  /* 0x0000000810057c11 */ /* 0x000fe2000f8e18ff */
[----:B------:R-:W-:-:S04]  /*10e0*/  IMAD.MOV.U32 R11, RZ, RZ, RZ ;  /* 0x000000ffff0b7224 */ /* 0x000fc800078e00ff */
[----:B--2---:R0:W-:Y:S04]  /*10f0*/  STL.64 [R5], R8 ;  /* 0x0000000805007387 */ /* 0x0041e80000100a00 */
[----:B------:R-:W2:Y:S01]  /*1100*/  LDL.U8 R10, [R7+0x1] ;  /* 0x00000100070a7983 */ /* 0x000ea20000100000 */
[----:B------:R-:W-:-:S03]  /*1110*/  IMAD.MOV.U32 R13, RZ, RZ, RZ ;  /* 0x000000ffff0d7224 */ /* 0x000fc600078e00ff */
[----:B--2---:R1:W-:Y:S04]  /*1120*/  STL.64 [R5+0x8], R10 ;  /* 0x0000080a05007387 */ /* 0x0043e80000100a00 */
[----:B------:R-:W2:Y:S01]  /*1130*/  LDL.U8 R12, [R7+0x2] ;  /* 0x00000200070c7983 */ /* 0x000ea20000100000 */
[----:B------:R-:W-:-:S03]  /*1140*/  IMAD.MOV.U32 R15, RZ, RZ, RZ ;  /* 0x000000ffff0f7224 */ /* 0x000fc600078e00ff */
[----:B--2---:R2:W-:Y:S04]  /*1150*/  STL.64 [R5+0x10], R12 ;  /* 0x0000100c05007387 */ /* 0x0045e80000100a00 */
[----:B------:R-:W3:Y:S01]  /*1160*/  LDL.U8 R14, [R7+0x3] ;  /* 0x00000300070e7983 */ /* 0x000ee20000100000 */
[----:B------:R-:W-:-:S03]  /*1170*/  MOV R19, RZ ;  /* 0x000000ff00137202 */ /* 0x000fc60000000f00 */
[----:B---3--:R4:W-:Y:S04]  /*1180*/  STL.64 [R5+0x18], R14 ;  /* 0x0000180e05007387 */ /* 0x0089e80000100a00 */
[----:B------:R-:W3:Y:S04]  /*1190*/  LDL.U8 R18, [R7+0x4] ;  /* 0x0000040007127983 */ /* 0x000ee80000100000 */
[----:B---3--:R4:W-:Y:S04]  /*11a0*/  STL.64 [R5+0x20], R18 ;  /* 0x0000201205007387 */ /* 0x0089e80000100a00 */
[----:B0-----:R-:W3:Y:S04]  /*11b0*/  LDL.U8 R8, [R7+0x5] ;  /* 0x0000050007087983 */ /* 0x001ee80000100000 */
[----:B---3--:R4:W-:Y:S04]  /*11c0*/  STL.64 [R5+0x28], R8 ;  /* 0x0000280805007387 */ /* 0x0089e80000100a00 */
[----:B-1----:R-:W3:Y:S04]  /*11d0*/  LDL.U8 R10, [R7+0x6] ;  /* 0x00000600070a7983 */ /* 0x002ee80000100000 */
[----:B---3--:R4:W-:Y:S04]  /*11e0*/  STL.64 [R5+0x30], R10 ;  /* 0x0000300a05007387 */ /* 0x0089e80000100a00 */
[----:B--2---:R-:W2:Y:S01]  /*11f0*/  LDL.U8 R12, [R7+0x7] ;  /* 0x00000700070c7983 */ /* 0x004ea20000100000 */
[----:B------:R-:W-:-:S03]  /*1200*/  VIADD R16, R16, 0x8 ;  /* 0x0000000810107836 */ /* 0x000fc60000000000 */
[----:B--2---:R4:W-:Y:S04]  /*1210*/  STL.64 [R5+0x38], R12 ;  /* 0x0000380c05007387 */ /* 0x0049e80000100a00 */
.L_x_16:
[----:B------:R-:W-:Y:S05]  /*1220*/  BRA.U !UP1, `(.L_x_15) ;  /* 0x0000000109787547 */ /* 0x000fea000b800000 */
[----:B------:R-:W-:Y:S02]  /*1230*/  UISETP.GE.U32.AND UP0, UPT, UR5, 0x4, UPT ;  /* 0x000000040500788c */ /* 0x000fe4000bf06070 */
[----:B------:R-:W-:-:S04]  /*1240*/  ULOP3.LUT UR6, UR4, 0x3, URZ, 0xc0, !UPT ;  /* 0x0000000304067892 */ /* 0x000fc8000f8ec0ff */
[----:B------:R-:W-:-:S03]  /*1250*/  UISETP.NE.AND UP1, UPT, UR6, URZ, UPT ;  /* 0x000000ff0600728c */ /* 0x000fc6000bf25270 */
[----:B------:R-:W-:Y:S08]  /*1260*/  BRA.U !UP0, `(.L_x_17) ;  /* 0x00000001083c7547 */ /* 0x000ff0000b800000 */
[----:B0-234-:R-:W-:-:S05]  /*1270*/  IMAD.IADD R5, R1, 0x1, R16 ;  /* 0x0000000101057824 */ /* 0x01dfca00078e0210 */
[----:B-1----:R-:W2:Y:S01]  /*1280*/  LDL.U8 R8, [R5] ;  /* 0x0000000005087983 */ /* 0x002ea20000100000 */
[----:B------:R-:W-:Y:S01]  /*1290*/  LEA R7, R16, UR8, 0x3 ;  /* 0x0000000810077c11 */ /* 0x000fe2000f8e18ff */
[----:B------:R-:W-:Y:S02]  /*12a0*/  IMAD.MOV.U32 R9, RZ, RZ, RZ ;  /* 0x000000ffff097224 */ /* 0x000fe400078e00ff */
[----:B------:R-:W-:-:S03]  /*12b0*/  HFMA2 R11, -RZ, RZ, 0, 0 ;  /* 0x00000000ff0b7431 */ /* 0x000fc600000001ff */
[----:B--2---:R0:W-:Y:S04]  /*12c0*/  STL.64 [R7], R8 ;  /* 0x0000000807007387 */ /* 0x0041e80000100a00 */
[----:B------:R-:W2:Y:S01]  /*12d0*/  LDL.U8 R10, [R5+0x1] ;  /* 0x00000100050a7983 */ /* 0x000ea20000100000 */
[----:B------:R-:W-:-:S03]  /*12e0*/  IMAD.MOV.U32 R13, RZ, RZ, RZ ;  /* 0x000000ffff0d7224 */ /* 0x000fc600078e00ff */
[----:B--2---:R0:W-:Y:S04]  /*12f0*/  STL.64 [R7+0x8], R10 ;  /* 0x0000080a07007387 */ /* 0x0041e80000100a00 */
[----:B------:R-:W2:Y:S01]  /*1300*/  LDL.U8 R12, [R5+0x2] ;  /* 0x00000200050c7983 */ /* 0x000ea20000100000 */
[----:B------:R-:W-:-:S03]  /*1310*/  IMAD.MOV.U32 R15, RZ, RZ, RZ ;  /* 0x000000ffff0f7224 */ /* 0x000fc600078e00ff */
[----:B--2---:R0:W-:Y:S04]  /*1320*/  STL.64 [R7+0x10], R12 ;  /* 0x0000100c07007387 */ /* 0x0041e80000100a00 */
[----:B------:R-:W2:Y:S01]  /*1330*/  LDL.U8 R14, [R5+0x3] ;  /* 0x00000300050e7983 */ /* 0x000ea20000100000 */
[----:B------:R-:W-:-:S03]  /*1340*/  VIADD R16, R16, 0x4 ;  /* 0x0000000410107836 */ /* 0x000fc60000000000 */
[----:B--2---:R0:W-:Y:S04]  /*1350*/  STL.64 [R7+0x18], R14 ;  /* 0x0000180e07007387 */ /* 0x0041e80000100a00 */
.L_x_17:
[----:B------:R-:W-:Y:S05]  /*1360*/  BRA.U !UP1, `(.L_x_15) ;  /* 0x0000000109287547 */ /* 0x000fea000b800000 */
[----:B------:R-:W-:-:S05]  /*1370*/  UMOV UR5, URZ ;  /* 0x000000ff00057c82 */ /* 0x000fca0008000000 */
.L_x_18:
[----:B01234-:R-:W-:-:S06]  /*1380*/  IADD3 R8, PT, PT, R1, R16, RZ ;  /* 0x0000001001087210 */ /* 0x01ffcc0007ffe0ff */
[----:B------:R-:W2:Y:S01]  /*1390*/  LDL.U8 R8, [R8] ;  /* 0x0000000008087983 */ /* 0x000ea20000100000 */
[C---:B------:R-:W-:Y:S01]  /*13a0*/  LEA R5, R16.reuse, UR8, 0x3 ;  /* 0x0000000810057c11 */ /* 0x040fe2000f8e18ff */
[----:B------:R-:W-:Y:S01]  /*13b0*/  IMAD.MOV.U32 R9, RZ, RZ, RZ ;  /* 0x000000ffff097224 */ /* 0x000fe200078e00ff */
[----:B------:R-:W-:Y:S01]  /*13c0*/  UIADD3 UR5, UPT, UPT, UR5, 0x1, URZ ;  /* 0x0000000105057890 */ /* 0x000fe2000fffe0ff */
[----:B------:R-:W-:-:S03]  /*13d0*/  VIADD R16, R16, 0x1 ;  /* 0x0000000110107836 */ /* 0x000fc60000000000 */
[----:B------:R-:W-:Y:S01]  /*13e0*/  UISETP.NE.AND UP0, UPT, UR5, UR6, UPT ;  /* 0x000000060500728c */ /* 0x000fe2000bf05270 */
[----:B--2---:R0:W-:Y:S08]  /*13f0*/  STL.64 [R5], R8 ;  /* 0x0000000805007387 */ /* 0x0041f00000100a00 */
[----:B------:R-:W-:Y:S05]  /*1400*/  BRA.U UP0, `(.L_x_18) ;  /* 0xfffffffd00dc7547 */ /* 0x000fea000b83ffff */
.L_x_15:
[----:B------:R-:W-:Y:S01]  /*1410*/  ISETP.GE.U32.AND P0, PT, R3, 0xf, PT ;  /* 0x0000000f0300780c */ /* 0x000fe20003f06070 */
[----:B0-234-:R-:W-:Y:S02]  /*1420*/  HFMA2 R5, -RZ, RZ, 0, 0 ;  /* 0x00000000ff057431 */ /* 0x01dfe400000001ff */
[----:B-1----:R-:W-:Y:S01]  /*1430*/  IMAD.MOV.U32 R7, RZ, RZ, RZ ;  /* 0x000000ffff077224 */ /* 0x002fe200078e00ff */
[----:B------:R-:W-:-:S09]  /*1440*/  CS2R R26, SRZ ;  /* 0x00000000001a7805 */ /* 0x000fd2000001ff00 */
[----:B------:R-:W-:Y:S05]  /*1450*/  @!P0 BRA `(.L_x_19) ;  /* 0x0000001400a88947 */ /* 0x000fea0003800000 */
[----:B------:R-:W-:Y:S01]  /*1460*/  USHF.R.U32.HI UR5, URZ, 0x4, UR4 ;  /* 0x00000004ff057899 */ /* 0x000fe20008011604 */
[----:B------:R-:W-:Y:S02]  /*1470*/  ISETP.GE.U32.AND P0, PT, R3, 0x3f, PT ;  /* 0x0000003f0300780c */ /* 0x000fe40003f06070 */
[----:B------:R-:W-:Y:S01]  /*1480*/  CS2R R26, SRZ ;  /* 0x00000000001a7805 */ /* 0x000fe2000001ff00 */
[----:B------:R-:W-:Y:S01]  /*1490*/  IMAD.MOV.U32 R7, RZ, RZ, RZ ;  /* 0x000000ffff077224 */ /* 0x000fe200078e00ff */
[----:B------:R-:W-:Y:S01]  /*14a0*/  UISETP.LT.U32.AND UP0, UPT, UR5, 0x1, UPT ;  /* 0x000000010500788c */ /* 0x000fe2000bf01070 */
[----:B------:R-:W-:-:S03]  /*14b0*/  IMAD.MOV.U32 R5, RZ, RZ, RZ ;  /* 0x000000ffff057224 */ /* 0x000fc600078e00ff */
[----:B------:R-:W-:-:S03]  /*14c0*/  USEL UR9, UR5, 0x1, !UP0 ;  /* 0x0000000105097887 */ /* 0x000fc6000c000000 */
[----:B------:R-:W-:Y:S01]  /*14d0*/  UMOV UR5, URZ ;  /* 0x000000ff00057c82 */ /* 0x000fe20008000000 */
[----:B------:R-:W-:Y:S01]  /*14e0*/  ULOP3.LUT UP1, UR19, UR9, 0x3, URZ, 0xc0, !UPT ;  /* 0x0000000309137892 */ /* 0x000fe2000f82c0ff */
[----:B------:R-:W-:Y:S11]  /*14f0*/  @!P0 BRA `(.L_x_20) ;  /* 0x0000000c00088947 */ /* 0x000ff60003800000 */
[----:B------:R-:W-:Y:S01]  /*1500*/  CS2R R26, SRZ ;  /* 0x00000000001a7805 */ /* 0x000fe2000001ff00 */
[----:B------:R-:W-:Y:S01]  /*1510*/  ULOP3.LUT UR5, UR9, 0xffffffc, URZ, 0xc0, !UPT ;  /* 0x0ffffffc09057892 */ /* 0x000fe2000f8ec0ff */
[----:B------:R-:W-:-:S11]  /*1520*/  UMOV UR6, URZ ;  /* 0x000000ff00067c82 */ /* 0x000fd60008000000 */
.L_x_21:
[----:B------:R-:W-:-:S04]  /*1530*/  USHF.L.U32 UR7, UR6, 0x1, URZ ;  /* 0x0000000106077899 */ /* 0x000fc800080006ff */
[----:B------:R-:W-:-:S09]  /*1540*/  ULEA UR7, UR7, UR8, 0x3 ;  /* 0x0000000807077291 */ /* 0x000fd2000f8e18ff */
[----:B------:R-:W2:Y:S04]  /*1550*/  LDL.128 R8, [UR7] ;  /* 0x00000007ff087983 */ /* 0x000ea80008100c00 */
[----:B------:R-:W3:Y:S04]  /*1560*/  LDL.128 R12, [UR7+0x10] ;  /* 0x00001007ff0c7983 */ /* 0x000ee80008100c00 */
[----:B------:R-:W4:Y:S04]  /*1570*/  LDL.128 R16, [UR7+0x20] ;  /* 0x00002007ff107983 */ /* 0x000f280008100c00 */
[----:B------:R-:W5:Y:S01]  /*1580*/  LDL.128 R20, [UR7+0x30] ;  /* 0x00003007ff147983 */ /* 0x000f620008100c00 */
[----:B------:R-:W-:-:S04]  /*1590*/  UIADD3 UR6, UPT, UPT, UR6, 0x4, URZ ;  /* 0x0000000406067890 */ /* 0x000fc8000fffe0ff */
[----:B------:R-:W-:Y:S01]  /*15a0*/  UISETP.NE.AND UP0, UPT, UR6, UR5, UPT ;  /* 0x000000050600728c */ /* 0x000fe2000bf05270 */
[C---:B--2---:R-:W-:Y:S01]  /*15b0*/  IMAD R3, R9.reuse, 0x114253d5, RZ ;  /* 0x114253d509037824 */ /* 0x044fe200078e02ff */
[----:B------:R-:W-:Y:S01]  /*15c0*/  SHF.L.U32 R9, R9, 0x1f, RZ ;  /* 0x0000001f09097819 */ /* 0x000fe200000006ff */
[----:B------:R-:W-:-:S04]  /*15d0*/  IMAD.WIDE.U32 R28, R8, 0x114253d5, RZ ;  /* 0x114253d5081c7825 */ /* 0x000fc800078e00ff */
[C---:B------:R-:W-:Y:S02]  /*15e0*/  IMAD R3, R8.reuse, -0x783c846f, R3 ;  /* 0x87c37b9108037824 */ /* 0x040fe400078e0203 */
[C---:B------:R-:W-:Y:S02]  /*15f0*/  IMAD R9, R8.reuse, -0x775ed616, R9 ;  /* 0x88a129ea08097824 */ /* 0x040fe400078e0209 */
[----:B------:R-:W-:Y:S02]  /*1600*/  IMAD.IADD R3, R29, 0x1, R3 ;  /* 0x000000011d037824 */ /* 0x000fe400078e0203 */
[----:B------:R-:W-:-:S03]  /*1610*/  IMAD.WIDE.U32 R28, R8, -0x80000000, RZ ;  /* 0x80000000081c7825 */ /* 0x000fc600078e00ff */
[----:B------:R-:W-:Y:S01]  /*1620*/  SHF.R.U32.HI R3, RZ, 0x1, R3 ;  /* 0x00000001ff037819 */ /* 0x000fe20000011603 */
[----:B------:R-:W-:Y:S02]  /*1630*/  IMAD.IADD R9, R29, 0x1, R9 ;  /* 0x000000011d097824 */ /* 0x000fe400078e0209 */
[----:B-----5:R-:W-:Y:S01]  /*1640*/  IMAD R23, R23, 0x2745937f, RZ ;  /* 0x2745937f17177824 */ /* 0x020fe200078e02ff */
[----:B------:R-:W-:Y:S01]  /*1650*/  LOP3.LUT R8, R3, R28, RZ, 0xfc, !PT ;  /* 0x0000001c03087212 */ /* 0x000fe200078efcff */
[----:B------:R-:W-:Y:S02]  /*1660*/  IMAD R9, R9, 0x2745937f, RZ ;  /* 0x2745937f09097824 */ /* 0x000fe400078e02ff */
[----:B------:R-:W-:-:S04]  /*1670*/  IMAD.WIDE.U32 R28, R10, 0x2745937f, RZ ;  /* 0x2745937f0a1c7825 */ /* 0x000fc800078e00ff */
[C---:B------:R-:W-:Y:S02]  /*1680*/  IMAD R3, R8.reuse, 0x4cf5ad43, R9 ;  /* 0x4cf5ad4308037824 */ /* 0x040fe400078e0209 */
[----:B------:R-:W-:-:S04]  /*1690*/  IMAD.WIDE.U32 R8, R8, 0x2745937f, RZ ;  /* 0x2745937f08087825 */ /* 0x000fc800078e00ff */
[----:B------:R-:W-:Y:S01]  /*16a0*/  IMAD.IADD R3, R9, 0x1, R3 ;  /* 0x0000000109037824 */ /* 0x000fe200078e0203 */
[----:B------:R-:W-:Y:S01]  /*16b0*/  LOP3.LUT R7, R8, R7, RZ, 0x3c, !PT ;  /* 0x0000000708077212 */ /* 0x000fe200078e3cff */
[----:B------:R-:W-:Y:S02]  /*16c0*/  IMAD R9, R11, 0x2745937f, RZ ;  /* 0x2745937f0b097824 */ /* 0x000fe400078e02ff */
[C---:B------:R-:W-:Y:S02]  /*16d0*/  IMAD R8, R10.reuse, 0x4e8b26fe, RZ ;  /* 0x4e8b26fe0a087824 */ /* 0x040fe400078e02ff */
[----:B------:R-:W-:Y:S02]  /*16e0*/  IMAD R9, R10, 0x4cf5ad43, R9 ;  /* 0x4cf5ad430a097824 */ /* 0x000fe400078e0209 */
[----:B---3--:R-:W-:Y:S02]  /*16f0*/  IMAD R11, R13, 0x114253d5, RZ ;  /* 0x114253d50d0b7824 */ /* 0x008fe400078e02ff */
[----:B------:R-:W-:-:S02]  /*1700*/  IMAD.IADD R10, R29, 0x1, R9 ;  /* 0x000000011d0a7824 */ /* 0x000fc400078e0209 */
[----:B------:R-:W-:Y:S02]  /*1710*/  IMAD R11, R12, -0x783c846f, R11 ;  /* 0x87c37b910c0b7824 */ /* 0x000fe400078e020b */
[----:B------:R-:W-:Y:S01]  /*1720*/  IMAD R23, R22, 0x4cf5ad43, R23 ;  /* 0x4cf5ad4316177824 */ /* 0x000fe200078e0217 */
[----:B------:R-:W-:Y:S01]  /*1730*/  SHF.R.U64 R9, R28, 0x1f, R10 ;  /* 0x0000001f1c097819 */ /* 0x000fe2000000120a */
[----:B------:R-:W-:-:S05]  /*1740*/  IMAD.WIDE.U32 R28, R12, 0x114253d5, RZ ;  /* 0x114253d50c1c7825 */ /* 0x000fca00078e00ff */
[----:B------:R-:W-:Y:S01]  /*1750*/  IADD3 R28, PT, PT, R29, R11, RZ ;  /* 0x0000000b1d1c7210 */ /* 0x000fe20007ffe0ff */
[----:B------:R-:W-:-:S03]  /*1760*/  IMAD.U32 R11, R13, -0x80000000, RZ ;  /* 0x800000000d0b7824 */ /* 0x000fc600078e00ff */
[----:B------:R-:W-:Y:S01]  /*1770*/  SHF.R.U32.HI R29, RZ, 0x1, R28 ;  /* 0x00000001ff1d7819 */ /* 0x000fe2000001161c */
[C---:B------:R-:W-:Y:S02]  /*1780*/  IMAD R11, R12.reuse, -0x775ed616, R11 ;  /* 0x88a129ea0c0b7824 */ /* 0x040fe400078e020b */
[----:B------:R-:W-:-:S04]  /*1790*/  IMAD.WIDE.U32 R12, R12, -0x80000000, RZ ;  /* 0x800000000c0c7825 */ /* 0x000fc800078e00ff */
[----:B------:R-:W-:Y:S01]  /*17a0*/  IMAD.IADD R11, R13, 0x1, R11 ;  /* 0x000000010d0b7824 */ /* 0x000fe200078e020b */
[----:B------:R-:W-:Y:S02]  /*17b0*/  SHF.R.U32.HI R13, RZ, 0x1f, R10 ;  /* 0x0000001fff0d7819 */ /* 0x000fe4000001160a */
[----:B------:R-:W-:Y:S01]  /*17c0*/  LOP3.LUT R10, R3, R5, RZ, 0x3c, !PT ;  /* 0x00000005030a7212 */ /* 0x000fe200078e3cff */
[----:B------:R-:W-:Y:S01]  /*17d0*/  IMAD R11, R11, 0x2745937f, RZ ;  /* 0x2745937f0b0b7824 */ /* 0x000fe200078e02ff */
[----:B------:R-:W-:Y:S02]  /*17e0*/  LOP3.LUT R8, R13, R8, RZ, 0xfc, !PT ;  /* 0x000000080d087212 */ /* 0x000fe400078efcff */
[----:B------:R-:W-:Y:S02]  /*17f0*/  SHF.L.W.U32.HI R13, R7, 0x1b, R10 ;  /* 0x0000001b070d7819 */ /* 0x000fe40000010e0a */
[----:B------:R-:W-:Y:S01]  /*1800*/  SHF.L.W.U32.HI R10, R10, 0x1b, R7 ;  /* 0x0000001b0a0a7819 */ /* 0x000fe20000010e07 */
[----:B------:R-:W-:Y:S01]  /*1810*/  IMAD R8, R8, 0x114253d5, RZ ;  /* 0x114253d508087824 */ /* 0x000fe200078e02ff */
[----:B------:R-:W-:-:S02]  /*1820*/  LOP3.LUT R12, R29, R12, RZ, 0xfc, !PT ;  /* 0x0000000c1d0c7212 */ /* 0x000fc400078efcff */
[----:B------:R-:W-:Y:S01]  /*1830*/  IADD3 R7, P0, PT, R10, R27, RZ ;  /* 0x0000001b0a077210 */ /* 0x000fe20007f1e0ff */
[C---:B------:R-:W-:Y:S02]  /*1840*/  IMAD R5, R9.reuse, -0x783c846f, R8 ;  /* 0x87c37b9109057824 */ /* 0x040fe400078e0208 */
[----:B------:R-:W-:Y:S01]  /*1850*/  IMAD.WIDE.U32 R8, R9, 0x114253d5, RZ ;  /* 0x114253d509087825 */ /* 0x000fe200078e00ff */
[----:B------:R-:W-:-:S03]  /*1860*/  IADD3.X R13, PT, PT, R13, R26, RZ, P0, !PT ;  /* 0x0000001a0d0d7210 */ /* 0x000fc600007fe4ff */
[----:B------:R-:W-:Y:S01]  /*1870*/  IMAD.IADD R5, R9, 0x1, R5 ;  /* 0x0000000109057824 */ /* 0x000fe200078e0205 */
[----:B------:R-:W-:Y:S01]  /*1880*/  LOP3.LUT R3, R8, R27, RZ, 0x3c, !PT ;  /* 0x0000001b08037212 */ /* 0x000fe200078e3cff */
[----:B------:R-:W-:Y:S02]  /*1890*/  IMAD R9, R15, 0x2745937f, RZ ;  /* 0x2745937f0f097824 */ /* 0x000fe400078e02ff */
[C---:B------:R-:W-:Y:S01]  /*18a0*/  IMAD R10, R14.reuse, 0x4e8b26fe, RZ ;  /* 0x4e8b26fe0e0a7824 */ /* 0x040fe200078e02ff */
[----:B------:R-:W-:Y:S01]  /*18b0*/  LOP3.LUT R5, R5, R26, RZ, 0x3c, !PT ;  /* 0x0000001a05057212 */ /* 0x000fe200078e3cff */
[C---:B------:R-:W-:Y:S02]  /*18c0*/  IMAD R27, R14.reuse, 0x4cf5ad43, R9 ;  /* 0x4cf5ad430e1b7824 */ /* 0x040fe400078e0209 */
[----:B------:R-:W-:Y:S01]  /*18d0*/  IMAD.WIDE.U32 R8, R14, 0x2745937f, RZ ;  /* 0x2745937f0e087825 */ /* 0x000fe200078e00ff */
[----:B------:R-:W-:Y:S02]  /*18e0*/  SHF.L.W.U32.HI R15, R5, 0x1f, R3 ;  /* 0x0000001f050f7819 */ /* 0x000fe40000010e03 */
[----:B------:R-:W-:Y:S01]  /*18f0*/  SHF.L.W.U32.HI R3, R3, 0x1f, R5 ;  /* 0x0000001f03037819 */ /* 0x000fe20000010e05 */
[----:B------:R-:W-:-:S02]  /*1900*/  IMAD.IADD R27, R9, 0x1, R27 ;  /* 0x00000001091b7824 */ /* 0x000fc400078e021b */
[----:B------:R-:W-:Y:S02]  /*1910*/  IMAD.MOV.U32 R9, RZ, RZ, 0x0 ;  /* 0x00000000ff097424 */ /* 0x000fe400078e00ff */
[----:B------:R-:W-:Y:S01]  /*1920*/  IMAD R29, R12, 0x4cf5ad43, R11 ;  /* 0x4cf5ad430c1d7824 */ /* 0x000fe200078e020b */
[--C-:B------:R-:W-:Y:S01]  /*1930*/  SHF.R.U64 R14, R8, 0x1f, R27.reuse ;  /* 0x0000001f080e7819 */ /* 0x100fe2000000121b */
[----:B------:R-:W-:Y:S01]  /*1940*/  IMAD.MOV.U32 R8, RZ, RZ, 0x52dce729 ;  /* 0x52dce729ff087424 */ /* 0x000fe200078e00ff */
[----:B------:R-:W-:Y:S01]  /*1950*/  SHF.R.U32.HI R27, RZ, 0x1f, R27 ;  /* 0x0000001fff1b7819 */ /* 0x000fe2000001161b */
[----:B------:R-:W-:Y:S02]  /*1960*/  IMAD R31, R13, 0x5, RZ ;  /* 0x000000050d1f7824 */ /* 0x000fe400078e02ff */
[----:B------:R-:W-:Y:S01]  /*1970*/  IMAD.WIDE.U32 R12, R12, 0x2745937f, RZ ;  /* 0x2745937f0c0c7825 */ /* 0x000fe200078e00ff */
[----:B------:R-:W-:-:S03]  /*1980*/  LOP3.LUT R27, R27, R10, RZ, 0xfc, !PT ;  /* 0x0000000a1b1b7212 */ /* 0x000fc600078efcff */
[----:B------:R-:W-:-:S04]  /*1990*/  IMAD.WIDE.U32 R10, R7, 0x5, R8 ;  /* 0x00000005070a7825 */ /* 0x000fc800078e0008 */
[----:B------:R-:W-:Y:S01]  /*19a0*/  IMAD.IADD R29, R13, 0x1, R29 ;  /* 0x000000010d1d7824 */ /* 0x000fe200078e021d */
[-C--:B------:R-:W-:Y:S01]  /*19b0*/  IADD3 R15, P0, PT, R15, R10.reuse, RZ ;  /* 0x0000000a0f0f7210 */ /* 0x080fe20007f1e0ff */
[----:B------:R-:W-:Y:S01]  /*19c0*/  IMAD R5, R27, 0x114253d5, RZ ;  /* 0x114253d51b057824 */ /* 0x000fe200078e02ff */
[----:B------:R-:W-:Y:S01]  /*19d0*/  IADD3 R26, PT, PT, R11, R31, RZ ;  /* 0x0000001f0b1a7210 */ /* 0x000fe20007ffe0ff */
[----:B------:R-:W-:Y:S01]  /*19e0*/  IMAD.MOV.U32 R11, RZ, RZ, 0x0 ;  /* 0x00000000ff0b7424 */ /* 0x000fe200078e00ff */
[----:B------:R-:W-:Y:S01]  /*19f0*/  LOP3.LUT R7, R12, R10, RZ, 0x3c, !PT ;  /* 0x0000000a0c077212 */ /* 0x000fe200078e3cff */
[----:B------:R-:W-:Y:S01]  /*1a00*/  IMAD.MOV.U32 R10, RZ, RZ, 0x38495ab5 ;  /* 0x38495ab5ff0a7424 */ /* 0x000fe200078e00ff */
[-C--:B------:R-:W-:Y:S01]  /*1a10*/  IADD3.X R27, PT, PT, R3, R26.reuse, RZ, P0, !PT ;  /* 0x0000001a031b7210 */ /* 0x080fe200007fe4ff */
[C---:B------:R-:W-:Y:S01]  /*1a20*/  IMAD R5, R14.reuse, -0x783c846f, R5 ;  /* 0x87c37b910e057824 */ /* 0x040fe200078e0205 */
[----:B------:R-:W-:Y:S01]  /*1a30*/  LOP3.LUT R3, R29, R26, RZ, 0x3c, !PT ;  /* 0x0000001a1d037212 */ /* 0x000fe200078e3cff */
[----:B------:R-:W-:-:S03]  /*1a40*/  IMAD.WIDE.U32 R12, R14, 0x114253d5, RZ ;  /* 0x114253d50e0c7825 */ /* 0x000fc600078e00ff */
[----:B------:R-:W-:Y:S01]  /*1a50*/  SHF.L.W.U32.HI R28, R7, 0x1b, R3 ;  /* 0x0000001b071c7819 */ /* 0x000fe20000010e03 */
[----:B------:R-:W-:-:S04]  /*1a60*/  IMAD.WIDE.U32 R14, R15, 0x5, R10 ;  /* 0x000000050f0e7825 */ /* 0x000fc800078e000a */
[----:B------:R-:W-:Y:S01]  /*1a70*/  IMAD.IADD R5, R13, 0x1, R5 ;  /* 0x000000010d057824 */ /* 0x000fe200078e0205 */
[----:B------:R-:W-:Y:S01]  /*1a80*/  SHF.L.W.U32.HI R13, R3, 0x1b, R7 ;  /* 0x0000001b030d7819 */ /* 0x000fe20000010e07 */
[----:B------:R-:W-:Y:S01]  /*1a90*/  IMAD R27, R27, 0x5, RZ ;  /* 0x000000051b1b7824 */ /* 0x000fe200078e02ff */
[-C--:B------:R-:W-:Y:S01]  /*1aa0*/  LOP3.LUT R26, R12, R14.reuse, RZ, 0x3c, !PT ;  /* 0x0000000e0c1a7212 */ /* 0x080fe200078e3cff */
[----:B----4-:R-:W-:Y:S01]  /*1ab0*/  IMAD R3, R18, 0x4e8b26fe, RZ ;  /* 0x4e8b26fe12037824 */ /* 0x010fe200078e02ff */
[----:B------:R-:W-:Y:S01]  /*1ac0*/  IADD3 R14, P0, PT, R13, R14, RZ ;  /* 0x0000000e0d0e7210 */ /* 0x000fe20007f1e0ff */
[C---:B------:R-:W-:Y:S01]  /*1ad0*/  IMAD R13, R17.reuse, 0x114253d5, RZ ;  /* 0x114253d5110d7824 */ /* 0x040fe200078e02ff */
[----:B------:R-:W-:Y:S01]  /*1ae0*/  SHF.L.U32 R17, R17, 0x1f, RZ ;  /* 0x0000001f11117819 */ /* 0x000fe200000006ff */
[----:B------:R-:W-:Y:S02]  /*1af0*/  IMAD.IADD R15, R15, 0x1, R27 ;  /* 0x000000010f0f7824 */ /* 0x000fe400078e021b */
[----:B------:R-:W-:-:S02]  /*1b00*/  IMAD R27, R16, -0x783c846f, R13 ;  /* 0x87c37b91101b7824 */ /* 0x000fc400078e020d */
[----:B------:R-:W-:-:S04]  /*1b10*/  IMAD.WIDE.U32 R12, R16, 0x114253d5, RZ ;  /* 0x114253d5100c7825 */ /* 0x000fc800078e00ff */
[----:B------:R-:W-:Y:S02]  /*1b20*/  IMAD.IADD R13, R13, 0x1, R27 ;  /* 0x000000010d0d7824 */ /* 0x000fe400078e021b */
[C---:B------:R-:W-:Y:S02]  /*1b30*/  IMAD R27, R16.reuse, -0x775ed616, R17 ;  /* 0x88a129ea101b7824 */ /* 0x040fe400078e0211 */
[----:B------:R-:W-:Y:S01]  /*1b40*/  IMAD.WIDE.U32 R16, R16, -0x80000000, RZ ;  /* 0x8000000010107825 */ /* 0x000fe200078e00ff */
[----:B------:R-:W-:-:S03]  /*1b50*/  SHF.R.U32.HI R13, RZ, 0x1, R13 ;  /* 0x00000001ff0d7819 */ /* 0x000fc6000001160d */
[----:B------:R-:W-:Y:S01]  /*1b60*/  IMAD.IADD R17, R17, 0x1, R27 ;  /* 0x0000000111117824 */ /* 0x000fe200078e021b */
[----:B------:R-:W-:Y:S01]  /*1b70*/  LOP3.LUT R16, R13, R16, RZ, 0xfc, !PT ;  /* 0x000000100d107212 */ /* 0x000fe200078efcff */
[----:B------:R-:W-:Y:S02]  /*1b80*/  IMAD R13, R19, 0x2745937f, RZ ;  /* 0x2745937f130d7824 */ /* 0x000fe400078e02ff */
[----:B------:R-:W-:Y:S02]  /*1b90*/  IMAD R17, R17, 0x2745937f, RZ ;  /* 0x2745937f11117824 */ /* 0x000fe400078e02ff */
[C---:B------:R-:W-:Y:S02]  /*1ba0*/  IMAD R7, R18.reuse, 0x4cf5ad43, R13 ;  /* 0x4cf5ad4312077824 */ /* 0x040fe400078e020d */
[----:B------:R-:W-:-:S04]  /*1bb0*/  IMAD.WIDE.U32 R12, R18, 0x2745937f, RZ ;  /* 0x2745937f120c7825 */ /* 0x000fc800078e00ff */
[----:B------:R-:W-:Y:S02]  /*1bc0*/  IMAD.IADD R7, R13, 0x1, R7 ;  /* 0x000000010d077824 */ /* 0x000fe400078e0207 */
[----:B------:R-:W-:Y:S02]  /*1bd0*/  IMAD.X R28, R28, 0x1, R15, P0 ;  /* 0x000000011c1c7824 */ /* 0x000fe400000e060f */
[----:B------:R-:W-:Y:S01]  /*1be0*/  IMAD R27, R21, 0x114253d5, RZ ;  /* 0x114253d5151b7824 */ /* 0x000fe200078e02ff */
[--C-:B------:R-:W-:Y:S01]  /*1bf0*/  SHF.R.U64 R12, R12, 0x1f, R7.reuse ;  /* 0x0000001f0c0c7819 */ /* 0x100fe20000001207 */
[----:B------:R-:W-:Y:S01]  /*1c00*/  IMAD R19, R28, 0x5, RZ ;  /* 0x000000051c137824 */ /* 0x000fe200078e02ff */
[----:B------:R-:W-:Y:S02]  /*1c10*/  SHF.R.U32.HI R18, RZ, 0x1f, R7 ;  /* 0x0000001fff127819 */ /* 0x000fe40000011607 */
[----:B------:R-:W-:Y:S01]  /*1c20*/  LOP3.LUT R7, R5, R15, RZ, 0x3c, !PT ;  /* 0x0000000f05077212 */ /* 0x000fe200078e3cff */
[----:B------:R-:W-:Y:S01]  /*1c30*/  IMAD R5, R16, 0x4cf5ad43, R17 ;  /* 0x4cf5ad4310057824 */ /* 0x000fe200078e0211 */
[----:B------:R-:W-:Y:S01]  /*1c40*/  LOP3.LUT R3, R18, R3, RZ, 0xfc, !PT ;  /* 0x0000000312037212 */ /* 0x000fe200078efcff */
[----:B------:R-:W-:Y:S01]  /*1c50*/  IMAD.WIDE.U32 R14, R14, 0x5, R8 ;  /* 0x000000050e0e7825 */ /* 0x000fe200078e0008 */
[----:B------:R-:W-:-:S02]  /*1c60*/  SHF.L.W.U32.HI R13, R7, 0x1f, R26 ;  /* 0x0000001f070d7819 */ /* 0x000fc40000010e1a */
[----:B------:R-:W-:Y:S01]  /*1c70*/  SHF.L.W.U32.HI R7, R26, 0x1f, R7 ;  /* 0x0000001f1a077819 */ /* 0x000fe20000010e07 */
[----:B------:R-:W-:Y:S01]  /*1c80*/  IMAD.WIDE.U32 R16, R16, 0x2745937f, RZ ;  /* 0x2745937f10107825 */ /* 0x000fe200078e00ff */
[----:B------:R-:W-:Y:S02]  /*1c90*/  IADD3 R18, PT, PT, R15, R19, RZ ;  /* 0x000000130f127210 */ /* 0x000fe40007ffe0ff */
[-C--:B------:R-:W-:Y:S01]  /*1ca0*/  IADD3 R13, P0, PT, R13, R14.reuse, RZ ;  /* 0x0000000e0d0d7210 */ /* 0x080fe20007f1e0ff */
[----:B------:R-:W-:Y:S01]  /*1cb0*/  IMAD.IADD R5, R17, 0x1, R5 ;  /* 0x0000000111057824 */ /* 0x000fe200078e0205 */
[----:B------:R-:W-:Y:S01]  /*1cc0*/  LOP3.LUT R17, R16, R14, RZ, 0x3c, !PT ;  /* 0x0000000e10117212 */ /* 0x000fe200078e3cff */
[----:B------:R-:W-:Y:S01]  /*1cd0*/  IMAD R15, R3, 0x114253d5, RZ ;  /* 0x114253d5030f7824 */ /* 0x000fe200078e02ff */
[----:B------:R-:W-:Y:S01]  /*1ce0*/  SHF.L.U32 R21, R21, 0x1f, RZ ;  /* 0x0000001f15157819 */ /* 0x000fe200000006ff */
[----:B------:R-:W-:Y:S01]  /*1cf0*/  IMAD.X R3, R7, 0x1, R18, P0 ;  /* 0x0000000107037824 */ /* 0x000fe200000e0612 */
[----:B------:R-:W-:Y:S01]  /*1d00*/  LOP3.LUT R16, R5, R18, RZ, 0x3c, !PT ;  /* 0x0000001205107212 */ /* 0x000fe200078e3cff */
[----:B------:R-:W-:-:S02]  /*1d10*/  IMAD R5, R12, -0x783c846f, R15 ;  /* 0x87c37b910c057824 */ /* 0x000fc400078e020f */
[----:B------:R-:W-:Y:S01]  /*1d20*/  IMAD.WIDE.U32 R14, R12, 0x114253d5, RZ ;  /* 0x114253d50c0e7825 */ /* 0x000fe200078e00ff */
[----:B------:R-:W-:Y:S02]  /*1d30*/  SHF.L.W.U32.HI R7, R17, 0x1b, R16 ;  /* 0x0000001b11077819 */ /* 0x000fe40000010e10 */
[----:B------:R-:W-:Y:S01]  /*1d40*/  SHF.L.W.U32.HI R17, R16, 0x1b, R17 ;  /* 0x0000001b10117819 */ /* 0x000fe20000010e11 */
[----:B------:R-:W-:-:S04]  /*1d50*/  IMAD.WIDE.U32 R12, R13, 0x5, R10 ;  /* 0x000000050d0c7825 */ /* 0x000fc800078e000a */
[----:B------:R-:W-:Y:S01]  /*1d60*/  IMAD R19, R3, 0x5, RZ ;  /* 0x0000000503137824 */ /* 0x000fe200078e02ff */
[-C--:B------:R-:W-:Y:S01]  /*1d70*/  LOP3.LUT R3, R14, R12.reuse, RZ, 0x3c, !PT ;  /* 0x0000000c0e037212 */ /* 0x080fe200078e3cff */
[----:B------:R-:W-:Y:S01]  /*1d80*/  IMAD.IADD R5, R15, 0x1, R5 ;  /* 0x000000010f057824 */ /* 0x000fe200078e0205 */
[----:B------:R-:W-:Y:S01]  /*1d90*/  IADD3 R15, P0, PT, R17, R12, RZ ;  /* 0x0000000c110f7210 */ /* 0x000fe20007f1e0ff */
[----:B------:R-:W-:Y:S02]  /*1da0*/  IMAD.IADD R14, R13, 0x1, R19 ;  /* 0x000000010d0e7824 */ /* 0x000fe400078e0213 */
[----:B------:R-:W-:-:S03]  /*1db0*/  IMAD.WIDE.U32 R12, R20, 0x114253d5, RZ ;  /* 0x114253d5140c7825 */ /* 0x000fc600078e00ff */
[-C--:B------:R-:W-:Y:S01]  /*1dc0*/  IADD3.X R7, PT, PT, R7, R14.reuse, RZ, P0, !PT ;  /* 0x0000000e07077210 */ /* 0x080fe200007fe4ff */
[C---:B------:R-:W-:Y:S01]  /*1dd0*/  IMAD R19, R20.reuse, -0x783c846f, R27 ;  /* 0x87c37b9114137824 */ /* 0x040fe200078e021b */
[----:B------:R-:W-:Y:S01]  /*1de0*/  LOP3.LUT R18, R5, R14, RZ, 0x3c, !PT ;  /* 0x0000000e05127212 */ /* 0x000fe200078e3cff */
[C---:B------:R-:W-:Y:S02]  /*1df0*/  IMAD R17, R20.reuse, -0x775ed616, R21 ;  /* 0x88a129ea14117824 */ /* 0x040fe400078e0215 */
[----:B------:R-:W-:Y:S02]  /*1e00*/  IMAD.IADD R19, R13, 0x1, R19 ;  /* 0x000000010d137824 */ /* 0x000fe400078e0213 */
[----:B------:R-:W-:-:S03]  /*1e10*/  IMAD.WIDE.U32 R20, R20, -0x80000000, RZ ;  /* 0x8000000014147825 */ /* 0x000fc600078e00ff */
[----:B------:R-:W-:Y:S01]  /*1e20*/  SHF.R.U32.HI R19, RZ, 0x1, R19 ;  /* 0x00000001ff137819 */ /* 0x000fe20000011613 */
[----:B------:R-:W-:Y:S02]  /*1e30*/  IMAD.IADD R17, R21, 0x1, R17 ;  /* 0x0000000115117824 */ /* 0x000fe400078e0211 */
[----:B------:R-:W-:Y:S01]  /*1e40*/  IMAD.WIDE.U32 R12, R22, 0x2745937f, RZ ;  /* 0x2745937f160c7825 */ /* 0x000fe200078e00ff */
[----:B------:R-:W-:-:S03]  /*1e50*/  LOP3.LUT R16, R19, R20, RZ, 0xfc, !PT ;  /* 0x0000001413107212 */ /* 0x000fc600078efcff */
[----:B------:R-:W-:Y:S02]  /*1e60*/  IMAD R17, R17, 0x2745937f, RZ ;  /* 0x2745937f11117824 */ /* 0x000fe400078e02ff */
[----:B------:R-:W-:Y:S02]  /*1e70*/  IMAD.IADD R5, R13, 0x1, R23 ;  /* 0x000000010d057824 */ /* 0x000fe400078e0217 */
[----:B------:R-:W-:-:S03]  /*1e80*/  IMAD.WIDE.U32 R14, R15, 0x5, R8 ;  /* 0x000000050f0e7825 */ /* 0x000fc600078e0008 */
[----:B------:R-:W-:Y:S01]  /*1e90*/  SHF.R.U32.HI R13, RZ, 0x1f, R5 ;  /* 0x0000001fff0d7819 */ /* 0x000fe20000011605 */
[----:B------:R-:W-:Y:S01]  /*1ea0*/  IMAD R19, R7, 0x5, RZ ;  /* 0x0000000507137824 */ /* 0x000fe200078e02ff */
[----:B------:R-:W-:Y:S01]  /*1eb0*/  SHF.L.W.U32.HI R7, R18, 0x1f, R3 ;  /* 0x0000001f12077819 */ /* 0x000fe20000010e03 */
[C---:B------:R-:W-:Y:S01]  /*1ec0*/  IMAD R21, R16.reuse, 0x4cf5ad43, R17 ;  /* 0x4cf5ad4310157824 */ /* 0x040fe200078e0211 */
[----:B------:R-:W-:Y:S01]  /*1ed0*/  SHF.L.W.U32.HI R18, R3, 0x1f, R18 ;  /* 0x0000001f03127819 */ /* 0x000fe20000010e12 */
[----:B------:R-:W-:Y:S01]  /*1ee0*/  IMAD.WIDE.U32 R16, R16, 0x2745937f, RZ ;  /* 0x2745937f10107825 */ /* 0x000fe200078e00ff */
[-C--:B------:R-:W-:Y:S02]  /*1ef0*/  IADD3 R3, P0, PT, R7, R14.reuse, RZ ;  /* 0x0000000e07037210 */ /* 0x080fe40007f1e0ff */
[----:B------:R-:W-:Y:S01]  /*1f00*/  SHF.R.U64 R5, R12, 0x1f, R5 ;  /* 0x0000001f0c057819 */ /* 0x000fe20000001205 */
[----:B------:R-:W-:Y:S01]  /*1f10*/  IMAD R22, R22, 0x4e8b26fe, RZ ;  /* 0x4e8b26fe16167824 */ /* 0x000fe200078e02ff */
[----:B------:R-:W-:Y:S01]  /*1f20*/  LOP3.LUT R7, R16, R14, RZ, 0x3c, !PT ;  /* 0x0000000e10077212 */ /* 0x000fe200078e3cff */
[----:B------:R-:W-:-:S02]  /*1f30*/  IMAD.IADD R19, R15, 0x1, R19 ;  /* 0x000000010f137824 */ /* 0x000fc400078e0213 */
[----:B------:R-:W-:Y:S01]  /*1f40*/  IMAD.IADD R15, R17, 0x1, R21 ;  /* 0x00000001110f7824 */ /* 0x000fe200078e0215 */
[----:B------:R-:W-:Y:S02]  /*1f50*/  LOP3.LUT R13, R13, R22, RZ, 0xfc, !PT ;  /* 0x000000160d0d7212 */ /* 0x000fe400078efcff */
[-C--:B------:R-:W-:Y:S02]  /*1f60*/  IADD3.X R18, PT, PT, R18, R19.reuse, RZ, P0, !PT ;  /* 0x0000001312127210 */ /* 0x080fe400007fe4ff */
[----:B------:R-:W-:Y:S01]  /*1f70*/  LOP3.LUT R14, R15, R19, RZ, 0x3c, !PT ;  /* 0x000000130f0e7212 */ /* 0x000fe200078e3cff */
[----:B------:R-:W-:Y:S02]  /*1f80*/  IMAD R16, R13, 0x114253d5, RZ ;  /* 0x114253d50d107824 */ /* 0x000fe400078e02ff */
[----:B------:R-:W-:Y:S01]  /*1f90*/  IMAD.WIDE.U32 R12, R3, 0x5, R10 ;  /* 0x00000005030c7825 */ /* 0x000fe200078e000a */
[----:B------:R-:W-:Y:S02]  /*1fa0*/  SHF.L.W.U32.HI R3, R7, 0x1b, R14 ;  /* 0x0000001b07037819 */ /* 0x000fe40000010e0e */
[----:B------:R-:W-:Y:S01]  /*1fb0*/  SHF.L.W.U32.HI R7, R14, 0x1b, R7 ;  /* 0x0000001b0e077819 */ /* 0x000fe20000010e07 */
[----:B------:R-:W-:-:S02]  /*1fc0*/  IMAD R17, R18, 0x5, RZ ;  /* 0x0000000512117824 */ /* 0x000fc400078e02ff */
[----:B------:R-:W-:Y:S01]  /*1fd0*/  IMAD R19, R5, -0x783c846f, R16 ;  /* 0x87c37b9105137824 */ /* 0x000fe200078e0210 */
[----:B------:R-:W-:Y:S01]  /*1fe0*/  IADD3 R7, P0, PT, R7, R12, RZ ;  /* 0x0000000c07077210 */ /* 0x000fe20007f1e0ff */
[----:B------:R-:W-:-:S04]  /*1ff0*/  IMAD.WIDE.U32 R14, R5, 0x114253d5, RZ ;  /* 0x114253d5050e7825 */ /* 0x000fc800078e00ff */
[----:B------:R-:W-:Y:S01]  /*2000*/  IMAD.IADD R16, R13, 0x1, R17 ;  /* 0x000000010d107824 */ /* 0x000fe200078e0211 */
[----:B------:R-:W-:Y:S01]  /*2010*/  LOP3.LUT R12, R14, R12, RZ, 0x3c, !PT ;  /* 0x0000000c0e0c7212 */ /* 0x000fe200078e3cff */
[----:B------:R-:W-:Y:S02]  /*2020*/  IMAD.IADD R5, R15, 0x1, R19 ;  /* 0x000000010f057824 */ /* 0x000fe400078e0213 */
[----:B------:R-:W-:Y:S02]  /*2030*/  IMAD.X R3, R3, 0x1, R16, P0 ;  /* 0x0000000103037824 */ /* 0x000fe400000e0610 */
[----:B------:R-:W-:Y:S01]  /*2040*/  IMAD.WIDE.U32 R8, R7, 0x5, R8 ;  /* 0x0000000507087825 */ /* 0x000fe200078e0008 */
[----:B------:R-:W-:-:S03]  /*2050*/  LOP3.LUT R5, R5, R16, RZ, 0x3c, !PT ;  /* 0x0000001005057212 */ /* 0x000fc600078e3cff */
[----:B------:R-:W-:Y:S01]  /*2060*/  IMAD R7, R3, 0x5, RZ ;  /* 0x0000000503077824 */ /* 0x000fe200078e02ff */
[----:B------:R-:W-:Y:S02]  /*2070*/  SHF.L.W.U32.HI R3, R5, 0x1f, R12 ;  /* 0x0000001f05037819 */ /* 0x000fe40000010e0c */
[----:B------:R-:W-:Y:S02]  /*2080*/  SHF.L.W.U32.HI R12, R12, 0x1f, R5 ;  /* 0x0000001f0c0c7819 */ /* 0x000fe40000010e05 */
[----:B------:R-:W-:Y:S01]  /*2090*/  IADD3 R5, PT, PT, R9, R7, RZ ;  /* 0x0000000709057210 */ /* 0x000fe20007ffe0ff */
[----:B------:R-:W-:Y:S01]  /*20a0*/  IMAD.MOV.U32 R7, RZ, RZ, R8 ;  /* 0x000000ffff077224 */ /* 0x000fe200078e0008 */
[----:B------:R-:W-:-:S05]  /*20b0*/  IADD3 R3, P0, PT, R3, R8, RZ ;  /* 0x0000000803037210 */ /* 0x000fca0007f1e0ff */
[----:B------:R-:W-:Y:S02]  /*20c0*/  IMAD.X R12, R12, 0x1, R5, P0 ;  /* 0x000000010c0c7824 */ /* 0x000fe400000e0605 */
[----:B------:R-:W-:-:S04]  /*20d0*/  IMAD.WIDE.U32 R10, R3, 0x5, R10 ;  /* 0x00000005030a7825 */ /* 0x000fc800078e000a */
[----:B------:R-:W-:Y:S02]  /*20e0*/  IMAD R3, R12, 0x5, RZ ;  /* 0x000000050c037824 */ /* 0x000fe400078e02ff */
[----:B------:R-:W-:-:S03]  /*20f0*/  IMAD.MOV.U32 R27, RZ, RZ, R10 ;  /* 0x000000ffff1b7224 */ /* 0x000fc600078e000a */
[----:B------:R-:W-:Y:S01]  /*2100*/  IADD3 R26, PT, PT, R11, R3, RZ ;  /* 0x000000030b1a7210 */ /* 0x000fe20007ffe0ff */
[----:B------:R-:W-:Y:S06]  /*2110*/  BRA.U UP0, `(.L_x_21) ;  /* 0xfffffff500047547 */ /* 0x000fec000b83ffff */
.L_x_20:
[----:B------:R-:W-:Y:S05]  /*2120*/  BRA.U !UP1, `(.L_x_19) ;  /* 0x0000000909747547 */ /* 0x000fea000b800000 */
[----:B------:R-:W-:Y:S02]  /*2130*/  UISETP.NE.AND UP0, UPT, UR19, 0x1, UPT ;  /* 0x000000011300788c */ /* 0x000fe4000bf05270 */
[----:B------:R-:W-:-:S04]  /*2140*/  ULOP3.LUT UR6, UR9, 0x1, URZ, 0xc0, !UPT ;  /* 0x0000000109067892 */ /* 0x000fc8000f8ec0ff */
[----:B------:R-:W-:-:S03]  /*2150*/  UISETP.NE.U32.AND UP1, UPT, UR6, 0x1, UPT ;  /* 0x000000010600788c */ /* 0x000fc6000bf25070 */
[----:B------:R-:W-:Y:S08]  /*2160*/  BRA.U !UP0, `(.L_x_22) ;  /* 0x00000005088c7547 */ /* 0x000ff0000b800000 */
[----:B------:R-:W-:-:S04]  /*2170*/  USHF.L.U32 UR6, UR5, 0x1, URZ ;  /* 0x0000000105067899 */ /* 0x000fc800080006ff */
[----:B------:R-:W-:-:S09]  /*2180*/  ULEA UR7, UR6, UR8, 0x3 ;  /* 0x0000000806077291 */ /* 0x000fd2000f8e18ff */
[----:B------:R-:W2:Y:S04]  /*2190*/  LDL.128 R8, [UR7] ;  /* 0x00000007ff087983 */ /* 0x000ea80008100c00 */
[----:B------:R-:W3:Y:S01]  /*21a0*/  LDL.128 R12, [UR7+0x10] ;  /* 0x00001007ff0c7983 */ /* 0x000ee20008100c00 */
[----:B------:R-:W-:Y:S01]  /*21b0*/  UIADD3 UR5, UPT, UPT, UR6, 0x2, -UR5 ;  /* 0x0000000206057890 */ /* 0x000fe2000fffe805 */
[----:B--2---:R-:W-:Y:S02]  /*21c0*/  IMAD R3, R9, 0x114253d5, RZ ;  /* 0x114253d509037824 */ /* 0x004fe400078e02ff */
[----:B------:R-:W-:-:S04]  /*21d0*/  IMAD.WIDE.U32 R16, R8, 0x114253d5, RZ ;  /* 0x114253d508107825 */ /* 0x000fc800078e00ff */
[C---:B------:R-:W-:Y:S02]  /*21e0*/  IMAD R3, R8.reuse, -0x783c846f, R3 ;  /* 0x87c37b9108037824 */ /* 0x040fe400078e0203 */
[----:B------:R-:W-:Y:S02]  /*21f0*/  IMAD.U32 R9, R9, -0x80000000, RZ ;  /* 0x8000000009097824 */ /* 0x000fe400078e00ff */
[----:B------:R-:W-:Y:S02]  /*2200*/  IMAD R11, R11, 0x2745937f, RZ ;  /* 0x2745937f0b0b7824 */ /* 0x000fe400078e02ff */
[----:B------:R-:W-:Y:S02]  /*2210*/  IMAD.IADD R3, R17, 0x1, R3 ;  /* 0x0000000111037824 */ /* 0x000fe400078e0203 */
[C---:B------:R-:W-:Y:S02]  /*2220*/  IMAD R19, R8.reuse, -0x775ed616, R9 ;  /* 0x88a129ea08137824 */ /* 0x040fe400078e0209 */
[----:B------:R-:W-:-:S04]  /*2230*/  IMAD.WIDE.U32 R16, R8, -0x80000000, RZ ;  /* 0x8000000008107825 */ /* 0x000fc800078e00ff */
[----:B------:R-:W-:-:S04]  /*2240*/  IMAD.WIDE.U32 R8, R10, 0x2745937f, RZ ;  /* 0x2745937f0a087825 */ /* 0x000fc800078e00ff */
[C---:B------:R-:W-:Y:S01]  /*2250*/  IMAD R21, R10.reuse, 0x4cf5ad43, R11 ;  /* 0x4cf5ad430a157824 */ /* 0x040fe200078e020b */
[----:B------:R-:W-:Y:S01]  /*2260*/  SHF.R.U32.HI R11, RZ, 0x1, R3 ;  /* 0x00000001ff0b7819 */ /* 0x000fe20000011603 */
[----:B------:R-:W-:Y:S02]  /*2270*/  IMAD.IADD R3, R17, 0x1, R19 ;  /* 0x0000000111037824 */ /* 0x000fe400078e0213 */
[----:B------:R-:W-:Y:S01]  /*2280*/  IMAD R18, R10, 0x4e8b26fe, RZ ;  /* 0x4e8b26fe0a127824 */ /* 0x000fe200078e02ff */
[----:B------:R-:W-:Y:S02]  /*2290*/  IADD3 R9, PT, PT, R9, R21, RZ ;  /* 0x0000001509097210 */ /* 0x000fe40007ffe0ff */
[----:B------:R-:W-:Y:S01]  /*22a0*/  LOP3.LUT R11, R11, R16, RZ, 0xfc, !PT ;  /* 0x000000100b0b7212 */ /* 0x000fe200078efcff */
[----:B------:R-:W-:Y:S01]  /*22b0*/  IMAD R16, R3, 0x2745937f, RZ ;  /* 0x2745937f03107824 */ /* 0x000fe200078e02ff */
[----:B------:R-:W-:-:S03]  /*22c0*/  SHF.R.U32.HI R3, RZ, 0x1f, R9 ;  /* 0x0000001fff037819 */ /* 0x000fc60000011609 */
[----:B------:R-:W-:Y:S01]  /*22d0*/  IMAD R17, R11, 0x4cf5ad43, R16 ;  /* 0x4cf5ad430b117824 */ /* 0x000fe200078e0210 */
[----:B------:R-:W-:Y:S01]  /*22e0*/  LOP3.LUT R3, R3, R18, RZ, 0xfc, !PT ;  /* 0x0000001203037212 */ /* 0x000fe200078efcff */
[----:B------:R-:W-:Y:S01]  /*22f0*/  IMAD.WIDE.U32 R10, R11, 0x2745937f, RZ ;  /* 0x2745937f0b0a7825 */ /* 0x000fe200078e00ff */
[----:B------:R-:W-:-:S03]  /*2300*/  SHF.R.U64 R16, R8, 0x1f, R9 ;  /* 0x0000001f08107819 */ /* 0x000fc60000001209 */
[----:B------:R-:W-:Y:S01]  /*2310*/  IMAD.IADD R18, R11, 0x1, R17 ;  /* 0x000000010b127824 */ /* 0x000fe200078e0211 */
[----:B------:R-:W-:Y:S01]  /*2320*/  LOP3.LUT R7, R10, R7, RZ, 0x3c, !PT ;  /* 0x000000070a077212 */ /* 0x000fe200078e3cff */
[----:B------:R-:W-:Y:S02]  /*2330*/  IMAD R3, R3, 0x114253d5, RZ ;  /* 0x114253d503037824 */ /* 0x000fe400078e02ff */
[----:B------:R-:W-:Y:S01]  /*2340*/  IMAD.WIDE.U32 R8, R16, 0x114253d5, RZ ;  /* 0x114253d510087825 */ /* 0x000fe200078e00ff */
[----:B------:R-:W-:-:S03]  /*2350*/  LOP3.LUT R18, R18, R5, RZ, 0x3c, !PT ;  /* 0x0000000512127212 */ /* 0x000fc600078e3cff */
[----:B------:R-:W-:Y:S01]  /*2360*/  IMAD R3, R16, -0x783c846f, R3 ;  /* 0x87c37b9110037824 */ /* 0x000fe200078e0203 */
[----:B------:R-:W-:Y:S01]  /*2370*/  SHF.L.W.U32.HI R10, R18, 0x1b, R7 ;  /* 0x0000001b120a7819 */ /* 0x000fe20000010e07 */
[----:B---3--:R-:W-:Y:S01]  /*2380*/  IMAD.U32 R11, R13, -0x80000000, RZ ;  /* 0x800000000d0b7824 */ /* 0x008fe200078e00ff */
[-C--:B------:R-:W-:Y:S01]  /*2390*/  LOP3.LUT R5, R8, R27.reuse, RZ, 0x3c, !PT ;  /* 0x0000001b08057212 */ /* 0x080fe200078e3cff */
[----:B------:R-:W-:Y:S01]  /*23a0*/  IMAD.IADD R9, R9, 0x1, R3 ;  /* 0x0000000109097824 */ /* 0x000fe200078e0203 */
[----:B------:R-:W-:Y:S01]  /*23b0*/  IADD3 R27, P0, PT, R10, R27, RZ ;  /* 0x0000001b0a1b7210 */ /* 0x000fe20007f1e0ff */
[----:B------:R-:W-:Y:S01]  /*23c0*/  IMAD R3, R13, 0x114253d5, RZ ;  /* 0x114253d50d037824 */ /* 0x000fe200078e02ff */
[----:B------:R-:W-:Y:S01]  /*23d0*/  SHF.L.W.U32.HI R7, R7, 0x1b, R18 ;  /* 0x0000001b07077819 */ /* 0x000fe20000010e12 */
[----:B------:R-:W-:Y:S01]  /*23e0*/  IMAD R17, R15, 0x2745937f, RZ ;  /* 0x2745937f0f117824 */ /* 0x000fe200078e02ff */
[----:B------:R-:W-:Y:S01]  /*23f0*/  LOP3.LUT R10, R9, R26, RZ, 0x3c, !PT ;  /* 0x0000001a090a7212 */ /* 0x000fe200078e3cff */
[----:B------:R-:W-:-:S04]  /*2400*/  IMAD.WIDE.U32 R8, R12, 0x114253d5, RZ ;  /* 0x114253d50c087825 */ /* 0x000fc800078e00ff */
[C---:B------:R-:W-:Y:S01]  /*2410*/  IMAD R8, R12.reuse, -0x783c846f, R3 ;  /* 0x87c37b910c087824 */ /* 0x040fe200078e0203 */
[----:B------:R-:W-:Y:S01]  /*2420*/  SHF.L.W.U32.HI R3, R5, 0x1f, R10 ;  /* 0x0000001f05037819 */ /* 0x000fe20000010e0a */
[----:B------:R-:W-:Y:S01]  /*2430*/  IMAD R15, R12, -0x775ed616, R11 ;  /* 0x88a129ea0c0f7824 */ /* 0x000fe200078e020b */
[----:B------:R-:W-:Y:S01]  /*2440*/  SHF.L.W.U32.HI R5, R10, 0x1f, R5 ;  /* 0x0000001f0a057819 */ /* 0x000fe20000010e05 */
[----:B------:R-:W-:Y:S01]  /*2450*/  IMAD.WIDE.U32 R12, R12, -0x80000000, RZ ;  /* 0x800000000c0c7825 */ /* 0x000fe200078e00ff */
[----:B------:R-:W-:-:S03]  /*2460*/  IADD3 R8, PT, PT, R9, R8, RZ ;  /* 0x0000000809087210 */ /* 0x000fc60007ffe0ff */
[----:B------:R-:W-:Y:S02]  /*2470*/  HFMA2 R9, -RZ, RZ, 0, 0 ;  /* 0x00000000ff097431 */ /* 0x000fe400000001ff */
[----:B------:R-:W-:-:S04]  /*2480*/  IMAD.WIDE.U32 R10, R14, 0x2745937f, RZ ;  /* 0x2745937f0e0a7825 */ /* 0x000fc800078e00ff */
[C---:B------:R-:W-:Y:S02]  /*2490*/  IMAD R17, R14.reuse, 0x4cf5ad43, R17 ;  /* 0x4cf5ad430e117824 */ /* 0x040fe400078e0211 */
[----:B------:R-:W-:Y:S01]  /*24a0*/  IMAD.IADD R15, R13, 0x1, R15 ;  /* 0x000000010d0f7824 */ /* 0x000fe200078e020f */
[----:B------:R-:W-:Y:S01]  /*24b0*/  SHF.R.U32.HI R13, RZ, 0x1, R8 ;  /* 0x00000001ff0d7819 */ /* 0x000fe20000011608 */
[----:B------:R-:W-:Y:S02]  /*24c0*/  IMAD.X R26, R7, 0x1, R26, P0 ;  /* 0x00000001071a7824 */ /* 0x000fe400000e061a */
[----:B------:R-:W-:Y:S02]  /*24d0*/  IMAD.IADD R7, R11, 0x1, R17 ;  /* 0x000000010b077824 */ /* 0x000fe400078e0211 */
[----:B------:R-:W-:Y:S01]  /*24e0*/  IMAD R11, R14, 0x4e8b26fe, RZ ;  /* 0x4e8b26fe0e0b7824 */ /* 0x000fe200078e02ff */
[----:B------:R-:W-:Y:S01]  /*24f0*/  LOP3.LUT R14, R13, R12, RZ, 0xfc, !PT ;  /* 0x0000000c0d0e7212 */ /* 0x000fe200078efcff */
[----:B------:R-:W-:Y:S01]  /*2500*/  IMAD.MOV.U32 R8, RZ, RZ, 0x52dce729 ;  /* 0x52dce729ff087424 */ /* 0x000fe200078e00ff */
[--C-:B------:R-:W-:Y:S01]  /*2510*/  SHF.R.U32.HI R16, RZ, 0x1f, R7.reuse ;  /* 0x0000001fff107819 */ /* 0x100fe20000011607 */
[----:B------:R-:W-:Y:S01]  /*2520*/  IMAD R15, R15, 0x2745937f, RZ ;  /* 0x2745937f0f0f7824 */ /* 0x000fe200078e02ff */
[----:B------:R-:W-:Y:S01]  /*2530*/  SHF.R.U64 R7, R10, 0x1f, R7 ;  /* 0x0000001f0a077819 */ /* 0x000fe20000001207 */
[----:B------:R-:W-:Y:S01]  /*2540*/  IMAD.WIDE.U32 R12, R27, 0x5, R8 ;  /* 0x000000051b0c7825 */ /* 0x000fe200078e0008 */
[----:B------:R-:W-:-:S03]  /*2550*/  MOV R10, 0x38495ab5 ;  /* 0x38495ab5000a7802 */ /* 0x000fc60000000f00 */
[----:B------:R-:W-:Y:S01]  /*2560*/  IMAD R21, R14, 0x4cf5ad43, R15 ;  /* 0x4cf5ad430e157824 */ /* 0x000fe200078e020f */
[----:B------:R-:W-:Y:S01]  /*2570*/  IADD3 R17, P0, PT, R5, R12, RZ ;  /* 0x0000000c05117210 */ /* 0x000fe20007f1e0ff */
[----:B------:R-:W-:Y:S01]  /*2580*/  IMAD R19, R26, 0x5, RZ ;  /* 0x000000051a137824 */ /* 0x000fe200078e02ff */
[----:B------:R-:W-:Y:S01]  /*2590*/  LOP3.LUT R5, R16, R11, RZ, 0xfc, !PT ;  /* 0x0000000b10057212 */ /* 0x000fe200078efcff */
[----:B------:R-:W-:-:S04]  /*25a0*/  IMAD.WIDE.U32 R14, R14, 0x2745937f, RZ ;  /* 0x2745937f0e0e7825 */ /* 0x000fc800078e00ff */
[----:B------:R-:W-:Y:S01]  /*25b0*/  IMAD.IADD R18, R13, 0x1, R19 ;  /* 0x000000010d127824 */ /* 0x000fe200078e0213 */
[----:B------:R-:W-:Y:S01]  /*25c0*/  LOP3.LUT R14, R14, R12, RZ, 0x3c, !PT ;  /* 0x0000000c0e0e7212 */ /* 0x000fe200078e3cff */
[----:B------:R-:W-:Y:S02]  /*25d0*/  IMAD.IADD R15, R15, 0x1, R21 ;  /* 0x000000010f0f7824 */ /* 0x000fe400078e0215 */
[----:B------:R-:W-:Y:S02]  /*25e0*/  IMAD.MOV.U32 R11, RZ, RZ, 0x0 ;  /* 0x00000000ff0b7424 */ /* 0x000fe400078e00ff */
[----:B------:R-:W-:Y:S01]  /*25f0*/  IMAD.X R3, R3, 0x1, R18, P0 ;  /* 0x0000000103037824 */ /* 0x000fe200000e0612 */
[----:B------:R-:W-:Y:S01]  /*2600*/  LOP3.LUT R15, R15, R18, RZ, 0x3c, !PT ;  /* 0x000000120f0f7212 */ /* 0x000fe200078e3cff */
[----:B------:R-:W-:Y:S02]  /*2610*/  IMAD R16, R5, 0x114253d5, RZ ;  /* 0x114253d505107824 */ /* 0x000fe400078e02ff */
[----:B------:R-:W-:Y:S01]  /*2620*/  IMAD.WIDE.U32 R12, R17, 0x5, R10 ;  /* 0x00000005110c7825 */ /* 0x000fe200078e000a */
[----:B------:R-:W-:-:S03]  /*2630*/  SHF.L.W.U32.HI R5, R15, 0x1b, R14 ;  /* 0x0000001b0f057819 */ /* 0x000fc60000010e0e */
[----:B------:R-:W-:Y:S01]  /*2640*/  IMAD R17, R3, 0x5, RZ ;  /* 0x0000000503117824 */ /* 0x000fe200078e02ff */
[----:B------:R-:W-:Y:S01]  /*2650*/  SHF.L.W.U32.HI R3, R14, 0x1b, R15 ;  /* 0x0000001b0e037819 */ /* 0x000fe20000010e0f */
[C---:B------:R-:W-:Y:S02]  /*2660*/  IMAD R19, R7.reuse, -0x783c846f, R16 ;  /* 0x87c37b9107137824 */ /* 0x040fe400078e0210 */
[----:B------:R-:W-:Y:S01]  /*2670*/  IMAD.WIDE.U32 R14, R7, 0x114253d5, RZ ;  /* 0x114253d5070e7825 */ /* 0x000fe200078e00ff */
[----:B------:R-:W-:-:S03]  /*2680*/  IADD3 R7, P0, PT, R5, R12, RZ ;  /* 0x0000000c05077210 */ /* 0x000fc60007f1e0ff */
[----:B------:R-:W-:Y:S01]  /*2690*/  IMAD.IADD R16, R13, 0x1, R17 ;  /* 0x000000010d107824 */ /* 0x000fe200078e0211 */
[----:B------:R-:W-:Y:S01]  /*26a0*/  IADD3 R5, PT, PT, R15, R19, RZ ;  /* 0x000000130f057210 */ /* 0x000fe20007ffe0ff */
[----:B------:R-:W-:Y:S01]  /*26b0*/  IMAD.WIDE.U32 R8, R7, 0x5, R8 ;  /* 0x0000000507087825 */ /* 0x000fe200078e0008 */
[----:B------:R-:W-:Y:S02]  /*26c0*/  LOP3.LUT R12, R14, R12, RZ, 0x3c, !PT ;  /* 0x0000000c0e0c7212 */ /* 0x000fe400078e3cff */
[----:B------:R-:W-:Y:S01]  /*26d0*/  LOP3.LUT R5, R5, R16, RZ, 0x3c, !PT ;  /* 0x0000001005057212 */ /* 0x000fe200078e3cff */
[----:B------:R-:W-:-:S04]  /*26e0*/  IMAD.X R3, R3, 0x1, R16, P0 ;  /* 0x0000000103037824 */ /* 0x000fc800000e0610 */
[----:B------:R-:W-:Y:S01]  /*26f0*/  IMAD R7, R3, 0x5, RZ ;  /* 0x0000000503077824 */ /* 0x000fe200078e02ff */
[----:B------:R-:W-:Y:S02]  /*2700*/  SHF.L.W.U32.HI R3, R5, 0x1f, R12 ;  /* 0x0000001f05037819 */ /* 0x000fe40000010e0c */
[----:B------:R-:W-:Y:S01]  /*2710*/  SHF.L.W.U32.HI R12, R12, 0x1f, R5 ;  /* 0x0000001f0c0c7819 */ /* 0x000fe20000010e05 */
[----:B------:R-:W-:Y:S01]  /*2720*/  IMAD.IADD R5, R9, 0x1, R7 ;  /* 0x0000000109057824 */ /* 0x000fe200078e0207 */
[-C--:B------:R-:W-:Y:S02]  /*2730*/  IADD3 R3, P0, PT, R3, R8.reuse, RZ ;  /* 0x0000000803037210 */ /* 0x080fe40007f1e0ff */
[----:B------:R-:W-:-:S03]  /*2740*/  MOV R7, R8 ;  /* 0x0000000800077202 */ /* 0x000fc60000000f00 */
[----:B------:R-:W-:Y:S02]  /*2750*/  IMAD.X R12, R12, 0x1, R5, P0 ;  /* 0x000000010c0c7824 */ /* 0x000fe400000e0605 */
[----:B------:R-:W-:-:S04]  /*2760*/  IMAD.WIDE.U32 R10, R3, 0x5, R10 ;  /* 0x00000005030a7825 */ /* 0x000fc800078e000a */
[----:B------:R-:W-:Y:S02]  /*2770*/  IMAD R3, R12, 0x5, RZ ;  /* 0x000000050c037824 */ /* 0x000fe400078e02ff */
[----:B------:R-:W-:Y:S02]  /*2780*/  IMAD.MOV.U32 R27, RZ, RZ, R10 ;  /* 0x000000ffff1b7224 */ /* 0x000fe400078e000a */
[----:B------:R-:W-:-:S07]  /*2790*/  IMAD.IADD R26, R11, 0x1, R3 ;  /* 0x000000010b1a7824 */ /* 0x000fce00078e0203 */
.L_x_22:
[----:B------:R-:W-:Y:S05]  /*27a0*/  BRA.U UP1, `(.L_x_19) ;  /* 0x0000000101d47547 */ /* 0x000fea000b800000 */
[----:B------:R-:W-:-:S04]  /*27b0*/  USHF.L.U32 UR5, UR5, 0x1, URZ ;  /* 0x0000000105057899 */ /* 0x000fc800080006ff */
[----:B------:R-:W-:-:S09]  /*27c0*/  ULEA UR5, UR5, UR8, 0x3 ;  /* 0x0000000805057291 */ /* 0x000fd2000f8e18ff */
[----:B------:R-:W2:Y:S02]  /*27d0*/  LDL.128 R8, [UR5] ;  /* 0x00000005ff087983 */ /* 0x000ea40008100c00 */
[----:B--2---:R-:W-:Y:S02]  /*27e0*/  IMAD R3, R9, 0x114253d5, RZ ;  /* 0x114253d509037824 */ /* 0x004fe400078e02ff */
[----:B------:R-:W-:-:S04]  /*27f0*/  IMAD.WIDE.U32 R12, R8, 0x114253d5, RZ ;  /* 0x114253d5080c7825 */ /* 0x000fc800078e00ff */
[C---:B------:R-:W-:Y:S02]  /*2800*/  IMAD R3, R8.reuse, -0x783c846f, R3 ;  /* 0x87c37b9108037824 */ /* 0x040fe400078e0203 */
[----:B------:R-:W-:Y:S02]  /*2810*/  IMAD.U32 R9, R9, -0x80000000, RZ ;  /* 0x8000000009097824 */ /* 0x000fe400078e00ff */
[----:B------:R-:W-:Y:S01]  /*2820*/  IMAD R15, R11, 0x2745937f, RZ ;  /* 0x2745937f0b0f7824 */ /* 0x000fe200078e02ff */
[----:B------:R-:W-:Y:S01]  /*2830*/  IADD3 R3, PT, PT, R13, R3, RZ ;  /* 0x000000030d037210 */ /* 0x000fe20007ffe0ff */
[C---:B------:R-:W-:Y:S02]  /*2840*/  IMAD R11, R8.reuse, -0x775ed616, R9 ;  /* 0x88a129ea080b7824 */ /* 0x040fe400078e0209 */
[----:B------:R-:W-:Y:S01]  /*2850*/  IMAD.WIDE.U32 R12, R8, -0x80000000, RZ ;  /* 0x80000000080c7825 */ /* 0x000fe200078e00ff */
[----:B------:R-:W-:-:S03]  /*2860*/  SHF.R.U32.HI R3, RZ, 0x1, R3 ;  /* 0x00000001ff037819 */ /* 0x000fc60000011603 */
[----:B------:R-:W-:-:S04]  /*2870*/  IMAD.WIDE.U32 R8, R10, 0x2745937f, RZ ;  /* 0x2745937f0a087825 */ /* 0x000fc800078e00ff */
[C---:B------:R-:W-:Y:S02]  /*2880*/  IMAD R15, R10.reuse, 0x4cf5ad43, R15 ;  /* 0x4cf5ad430a0f7824 */ /* 0x040fe400078e020f */
[----:B------:R-:W-:Y:S02]  /*2890*/  IMAD.IADD R11, R13, 0x1, R11 ;  /* 0x000000010d0b7824 */ /* 0x000fe400078e020b */
[----:B------:R-:W-:Y:S02]  /*28a0*/  IMAD.IADD R9, R9, 0x1, R15 ;  /* 0x0000000109097824 */ /* 0x000fe400078e020f */
[----:B------:R-:W-:Y:S01]  /*28b0*/  IMAD R14, R10, 0x4e8b26fe, RZ ;  /* 0x4e8b26fe0a0e7824 */ /* 0x000fe200078e02ff */
[----:B------:R-:W-:Y:S01]  /*28c0*/  LOP3.LUT R10, R3, R12, RZ, 0xfc, !PT ;  /* 0x0000000c030a7212 */ /* 0x000fe200078efcff */
[----:B------:R-:W-:Y:S01]  /*28d0*/  IMAD R11, R11, 0x2745937f, RZ ;  /* 0x2745937f0b0b7824 */ /* 0x000fe200078e02ff */
[--C-:B------:R-:W-:Y:S02]  /*28e0*/  SHF.R.U32.HI R3, RZ, 0x1f, R9.reuse ;  /* 0x0000001fff037819 */ /* 0x100fe40000011609 */
[----:B------:R-:W-:Y:S01]  /*28f0*/  SHF.R.U64 R8, R8, 0x1f, R9 ;  /* 0x0000001f08087819 */ /* 0x000fe20000001209 */
[C---:B------:R-:W-:Y:S01]  /*2900*/  IMAD R13, R10.reuse, 0x4cf5ad43, R11 ;  /* 0x4cf5ad430a0d7824 */ /* 0x040fe200078e020b */
[----:B------:R-:W-:Y:S01]  /*2910*/  LOP3.LUT R3, R3, R14, RZ, 0xfc, !PT ;  /* 0x0000000e03037212 */ /* 0x000fe200078efcff */
[----:B------:R-:W-:-:S04]  /*2920*/  IMAD.WIDE.U32 R10, R10, 0x2745937f, RZ ;  /* 0x2745937f0a0a7825 */ /* 0x000fc800078e00ff */
[----:B------:R-:W-:Y:S02]  /*2930*/  IMAD.IADD R12, R11, 0x1, R13 ;  /* 0x000000010b0c7824 */ /* 0x000fe400078e020d */
[----:B------:R-:W-:Y:S01]  /*2940*/  IMAD R9, R3, 0x114253d5, RZ ;  /* 0x114253d503097824 */ /* 0x000fe200078e02ff */
[----:B------:R-:W-:Y:S01]  /*2950*/  LOP3.LUT R3, R10, R7, RZ, 0x3c, !PT ;  /* 0x000000070a037212 */ /* 0x000fe200078e3cff */
[----:B------:R-:W-:Y:S01]  /*2960*/  IMAD.MOV.U32 R11, RZ, RZ, 0x0 ;  /* 0x00000000ff0b7424 */ /* 0x000fe200078e00ff */
[----:B------:R-:W-:Y:S01]  /*2970*/  LOP3.LUT R12, R12, R5, RZ, 0x3c, !PT ;  /* 0x000000050c0c7212 */ /* 0x000fe200078e3cff */
[C---:B------:R-:W-:Y:S02]  /*2980*/  IMAD R7, R8.reuse, -0x783c846f, R9 ;  /* 0x87c37b9108077824 */ /* 0x040fe400078e0209 */
[----:B------:R-:W-:Y:S01]  /*2990*/  IMAD.WIDE.U32 R8, R8, 0x114253d5, RZ ;  /* 0x114253d508087825 */ /* 0x000fe200078e00ff */
[----:B------:R-:W-:Y:S02]  /*29a0*/  SHF.L.W.U32.HI R10, R12, 0x1b, R3 ;  /* 0x0000001b0c0a7819 */ /* 0x000fe40000010e03 */
[----:B------:R-:W-:-:S02]  /*29b0*/  SHF.L.W.U32.HI R3, R3, 0x1b, R12 ;  /* 0x0000001b03037819 */ /* 0x000fc40000010e0c */
[----:B------:R-:W-:Y:S01]  /*29c0*/  IADD3 R5, PT, PT, R9, R7, RZ ;  /* 0x0000000709057210 */ /* 0x000fe20007ffe0ff */
[----:B------:R-:W-:Y:S01]  /*29d0*/  IMAD.MOV.U32 R9, RZ, RZ, 0x0 ;  /* 0x00000000ff097424 */ /* 0x000fe200078e00ff */
[-C--:B------:R-:W-:Y:S01]  /*29e0*/  IADD3 R7, P0, PT, R10, R27.reuse, RZ ;  /* 0x0000001b0a077210 */ /* 0x080fe20007f1e0ff */
[----:B------:R-:W-:Y:S01]  /*29f0*/  IMAD.MOV.U32 R10, RZ, RZ, 0x38495ab5 ;  /* 0x38495ab5ff0a7424 */ /* 0x000fe200078e00ff */
[----:B------:R-:W-:Y:S01]  /*2a00*/  LOP3.LUT R12, R8, R27, RZ, 0x3c, !PT ;  /* 0x0000001b080c7212 */ /* 0x000fe200078e3cff */
[----:B------:R-:W-:Y:S01]  /*2a10*/  IMAD.MOV.U32 R8, RZ, RZ, 0x52dce729 ;  /* 0x52dce729ff087424 */ /* 0x000fe200078e00ff */
[----:B------:R-:W-:Y:S01]  /*2a20*/  LOP3.LUT R5, R5, R26, RZ, 0x3c, !PT ;  /* 0x0000001a05057212 */ /* 0x000fe200078e3cff */
[----:B------:R-:W-:Y:S02]  /*2a30*/  IMAD.X R26, R3, 0x1, R26, P0 ;  /* 0x00000001031a7824 */ /* 0x000fe400000e061a */
[----:B------:R-:W-:Y:S01]  /*2a40*/  IMAD.WIDE.U32 R8, R7, 0x5, R8 ;  /* 0x0000000507087825 */ /* 0x000fe200078e0008 */
[----:B------:R-:W-:-:S02]  /*2a50*/  SHF.L.W.U32.HI R3, R5, 0x1f, R12 ;  /* 0x0000001f05037819 */ /* 0x000fc40000010e0c */
[----:B------:R-:W-:Y:S01]  /*2a60*/  SHF.L.W.U32.HI R12, R12, 0x1f, R5 ;  /* 0x0000001f0c0c7819 */ /* 0x000fe20000010e05 */
[----:B------:R-:W-:Y:S01]  /*2a70*/  IMAD R7, R26, 0x5, RZ ;  /* 0x000000051a077824 */ /* 0x000fe200078e02ff */
[----:B------:R-:W-:-:S04]  /*2a80*/  IADD3 R3, P0, PT, R3, R8, RZ ;  /* 0x0000000803037210 */ /* 0x000fc80007f1e0ff */
[----:B------:R-:W-:Y:S01]  /*2a90*/  IADD3 R5, PT, PT, R9, R7, RZ ;  /* 0x0000000709057210 */ /* 0x000fe20007ffe0ff */
[----:B------:R-:W-:Y:S01]  /*2aa0*/  IMAD.WIDE.U32 R10, R3, 0x5, R10 ;  /* 0x00000005030a7825 */ /* 0x000fe200078e000a */
[----:B------:R-:W-:-:S03]  /*2ab0*/  MOV R7, R8 ;  /* 0x0000000800077202 */ /* 0x000fc60000000f00 */
[----:B------:R-:W-:Y:S02]  /*2ac0*/  IMAD.X R12, R12, 0x1, R5, P0 ;  /* 0x000000010c0c7824 */ /* 0x000fe400000e0605 */
[----:B------:R-:W-:Y:S02]  /*2ad0*/  IMAD.MOV.U32 R27, RZ, RZ, R10 ;  /* 0x000000ffff1b7224 */ /* 0x000fe400078e000a */
[----:B------:R-:W-:-:S04]  /*2ae0*/  IMAD R3, R12, 0x5, RZ ;  /* 0x000000050c037824 */ /* 0x000fc800078e02ff */
[----:B------:R-:W-:-:S07]  /*2af0*/  IMAD.IADD R26, R11, 0x1, R3 ;  /* 0x000000010b1a7824 */ /* 0x000fce00078e0203 */
.L_x_19:
[----:B------:R-:W-:-:S09]  /*2b00*/  UISETP.NE.AND UP0, UPT, UR18, URZ, UPT ;  /* 0x000000ff1200728c */ /* 0x000fd2000bf05270 */
[----:B------:R-:W-:Y:S05]  /*2b10*/  BRA.U !UP0, `(.L_x_23) ;  /* 0x0000000908a07547 */ /* 0x000fea000b800000 */
[----:B------:R-:W-:Y:S01]  /*2b20*/  LOP3.LUT R3, R2, 0xf, RZ, 0xc0, !PT ;  /* 0x0000000f02037812 */ /* 0x000fe200078ec0ff */
[----:B------:R-:W-:Y:S01]  /*2b30*/  ULOP3.LUT UR5, UR4, 0x7ffffff0, URZ, 0xc0, !UPT ;  /* 0x7ffffff004057892 */ /* 0x000fe2000f8ec0ff */
[----:B------:R-:W-:Y:S02]  /*2b40*/  IMAD.MOV.U32 R2, RZ, RZ, RZ ;  /* 0x000000ffff027224 */ /* 0x000fe400078e00ff */
[----:B------:R-:W-:-:S13]  /*2b50*/  ISETP.GT.AND P0, PT, R3, RZ, PT ;  /* 0x000000ff0300720c */ /* 0x000fda0003f04270 */
[----:B------:R-:W-:Y:S05]  /*2b60*/  @!P0 BRA `(.L_x_24) ;  /* 0x0000000000b08947 */ /* 0x000fea0003800000 */
[----:B------:R-:W-:Y:S02]  /*2b70*/  IADD3 R8, PT, PT, R3, -R2, RZ ;  /* 0x8000000203087210 */ /* 0x000fe40007ffe0ff */
[----:B------:R-:W-:Y:S02]  /*2b80*/  PLOP3.LUT P0, PT, PT, PT, PT, 0x80, 0x8 ;  /* 0x000000000008781c */ /* 0x000fe40003f0f070 */
[----:B------:R-:W-:-:S13]  /*2b90*/  ISETP.GT.AND P1, PT, R8, 0x3, PT ;  /* 0x000000030800780c */ /* 0x000fda0003f24270 */
[----:B------:R-:W-:Y:S05]  /*2ba0*/  @!P1 BRA `(.L_x_25) ;  /* 0x0000000000609947 */ /* 0x000fea0003800000 */
[----:B------:R-:W-:Y:S01]  /*2bb0*/  PLOP3.LUT P0, PT, PT, PT, PT, 0x8, 0x80 ;  /* 0x000000000080781c */ /* 0x000fe20003f0e170 */
[----:B------:R-:W-:-:S12]  /*2bc0*/  VIADD R15, R3, 0xfffffffd ;  /* 0xfffffffd030f7836 */ /* 0x000fd80000000000 */
.L_x_26:
[----:B-1----:R-:W-:-:S06]  /*2bd0*/  IADD3 R9, PT, PT, R1, UR5, R2 ;  /* 0x0000000501097c10 */ /* 0x002fcc000fffe002 */
[----:B------:R-:W2:Y:S01]  /*2be0*/  LDL.U8 R9, [R9] ;  /* 0x0000000009097983 */ /* 0x000ea20000100000 */
[----:B------:R-:W-:Y:S02]  /*2bf0*/  VIADD R8, R2, 0x1 ;  /* 0x0000000102087836 */ /* 0x000fe40000000000 */
[----:B------:R-:W-:-:S03]  /*2c00*/  IMAD.IADD R16, R1, 0x1, R2 ;  /* 0x0000000101107824 */ /* 0x000fc600078e0202 */
[C-C-:B------:R-:W-:Y:S02]  /*2c10*/  IADD3 R11, PT, PT, R1.reuse, UR5, R8.reuse ;  /* 0x00000005010b7c10 */ /* 0x140fe4000fffe008 */
[C---:B------:R-:W-:Y:S01]  /*2c20*/  IADD3 R10, PT, PT, R2.reuse, 0x2, RZ ;  /* 0x00000002020a7810 */ /* 0x040fe20007ffe0ff */
[----:B--2---:R0:W-:Y:S04]  /*2c30*/  STL.U8 [R16+0x10], R9 ;  /* 0x0000100910007387 */ /* 0x0041e80000100000 */
[----:B------:R-:W2:Y:S01]  /*2c40*/  LDL.U8 R11, [R11] ;  /* 0x000000000b0b7983 */ /* 0x000ea20000100000 */
[C---:B------:R-:W-:Y:S01]  /*2c50*/  IMAD.IADD R14, R1.reuse, 0x1, R8 ;  /* 0x00000001010e7824 */ /* 0x040fe200078e0208 */
[----:B------:R-:W-:Y:S01]  /*2c60*/  IADD3 R12, PT, PT, R1, UR5, R10 ;  /* 0x00000005010c7c10 */ /* 0x000fe2000fffe00a */
[----:B------:R-:W-:-:S03]  /*2c70*/  VIADD R8, R2, 0x3 ;  /* 0x0000000302087836 */ /* 0x000fc60000000000 */
[----:B--2---:R1:W-:Y:S04]  /*2c80*/  STL.U8 [R14+0x10], R11 ;  /* 0x0000100b0e007387 */ /* 0x0043e80000100000 */
[----:B------:R-:W2:Y:S01]  /*2c90*/  LDL.U8 R12, [R12] ;  /* 0x000000000c0c7983 */ /* 0x000ea20000100000 */
[C---:B------:R-:W-:Y:S01]  /*2ca0*/  IMAD.IADD R13, R1.reuse, 0x1, R10 ;  /* 0x00000001010d7824 */ /* 0x040fe200078e020a */
[C---:B------:R-:W-:Y:S02]  /*2cb0*/  IADD3 R10, PT, PT, R1.reuse, UR5, R8 ;  /* 0x00000005010a7c10 */ /* 0x040fe4000fffe008 */
[----:B------:R-:W-:Y:S02]  /*2cc0*/  IADD3 R8, PT, PT, R1, R8, RZ ;  /* 0x0000000801087210 */ /* 0x000fe40007ffe0ff */
[----:B--2---:R1:W-:Y:S04]  /*2cd0*/  STL.U8 [R13+0x10], R12 ;  /* 0x0000100c0d007387 */ /* 0x0043e80000100000 */
[----:B0-----:R-:W2:Y:S01]  /*2ce0*/  LDL.U8 R9, [R10] ;  /* 0x000000000a097983 */ /* 0x001ea20000100000 */
[----:B------:R-:W-:-:S05]  /*2cf0*/  VIADD R2, R2, 0x4 ;  /* 0x0000000402027836 */ /* 0x000fca0000000000 */
[----:B------:R-:W-:Y:S01]  /*2d00*/  ISETP.GE.AND P1, PT, R2, R15, PT ;  /* 0x0000000f0200720c */ /* 0x000fe20003f26270 */
[----:B--2---:R1:W-:-:S12]  /*2d10*/  STL.U8 [R8+0x10], R9 ;  /* 0x0000100908007387 */ /* 0x0043d80000100000 */
[----:B------:R-:W-:Y:S05]  /*2d20*/  @!P1 BRA `(.L_x_26) ;  /* 0xfffffffc00a89947 */ /* 0x000fea000383ffff */
.L_x_25:
[----:B-1----:R-:W-:-:S05]  /*2d30*/  IMAD.IADD R8, R3, 0x1, -R2 ;  /* 0x0000000103087824 */ /* 0x002fca00078e0a02 */
[----:B------:R-:W-:-:S13]  /*2d40*/  ISETP.GT.AND P1, PT, R8, 0x1, PT ;  /* 0x000000010800780c */ /* 0x000fda0003f24270 */
[----:B------:R-:W-:Y:S05]  /*2d50*/  @!P1 BRA `(.L_x_27) ;  /* 0x00000000002c9947 */ /* 0x000fea0003800000 */
[----:B------:R-:W-:-:S06]  /*2d60*/  IADD3 R9, PT, PT, R1, UR5, R2 ;  /* 0x0000000501097c10 */ /* 0x000fcc000fffe002 */
[----:B------:R-:W2:Y:S01]  /*2d70*/  LDL.U8 R9, [R9] ;  /* 0x0000000009097983 */ /* 0x000ea20000100000 */
[----:B------:R-:W-:Y:S01]  /*2d80*/  VIADD R8, R2, 0x1 ;  /* 0x0000000102087836 */ /* 0x000fe20000000000 */
[----:B------:R-:W-:-:S04]  /*2d90*/  IADD3 R12, PT, PT, R1, R2, RZ ;  /* 0x00000002010c7210 */ /* 0x000fc80007ffe0ff */
[C-C-:B------:R-:W-:Y:S01]  /*2da0*/  IADD3 R10, PT, PT, R1.reuse, UR5, R8.reuse ;  /* 0x00000005010a7c10 */ /* 0x140fe2000fffe008 */
[----:B--2---:R0:W-:Y:S05]  /*2db0*/  STL.U8 [R12+0x10], R9 ;  /* 0x000010090c007387 */ /* 0x0041ea0000100000 */
[----:B------:R-:W2:Y:S01]  /*2dc0*/  LDL.U8 R10, [R10] ;  /* 0x000000000a0a7983 */ /* 0x000ea20000100000 */
[----:B------:R-:W-:Y:S01]  /*2dd0*/  IMAD.IADD R11, R1, 0x1, R8 ;  /* 0x00000001010b7824 */ /* 0x000fe200078e0208 */
[----:B------:R-:W-:Y:S01]  /*2de0*/  PLOP3.LUT P0, PT, PT, PT, PT, 0x8, 0x80 ;  /* 0x000000000080781c */ /* 0x000fe20003f0e170 */
[----:B------:R-:W-:-:S03]  /*2df0*/  VIADD R2, R2, 0x2 ;  /* 0x0000000202027836 */ /* 0x000fc60000000000 */
[----:B--2---:R0:W-:Y:S09]  /*2e00*/  STL.U8 [R11+0x10], R10 ;  /* 0x0000100a0b007387 */ /* 0x0041f20000100000 */
.L_x_27:
[----:B------:R-:W-:-:S13]  /*2e10*/  ISETP.NE.OR P0, PT, R2, R3, P0 ;  /* 0x000000030200720c */ /* 0x000fda0000705670 */
[----:B------:R-:W-:Y:S05]  /*2e20*/  @!P0 BRA `(.L_x_28) ;  /* 0x00000000001c8947 */ /* 0x000fea0003800000 */
.L_x_24:
[----:B-1----:R-:W-:-:S06]  /*2e30*/  IADD3 R8, PT, PT, R1, UR5, R2 ;  /* 0x0000000501087c10 */ /* 0x002fcc000fffe002 */
[----:B------:R-:W2:Y:S01]  /*2e40*/  LDL.U8 R8, [R8] ;  /* 0x0000000008087983 */ /* 0x000ea20000100000 */
[----:B0-----:R-:W-:Y:S01]  /*2e50*/  IMAD.IADD R9, R1, 0x1, R2 ;  /* 0x0000000101097824 */ /* 0x001fe200078e0202 */
[----:B------:R-:W-:-:S04]  /*2e60*/  IADD3 R2, PT, PT, R2, 0x1, RZ ;  /* 0x0000000102027810 */ /* 0x000fc80007ffe0ff */
[----:B------:R-:W-:Y:S01]  /*2e70*/  ISETP.NE.AND P0, PT, R2, R3, PT ;  /* 0x000000030200720c */ /* 0x000fe20003f05270 */
[----:B--2---:R1:W-:-:S12]  /*2e80*/  STL.U8 [R9+0x10], R8 ;  /* 0x0000100809007387 */ /* 0x0043d80000100000 */
[----:B------:R-:W-:Y:S05]  /*2e90*/  @P0 BRA `(.L_x_24) ;  /* 0xfffffffc00e40947 */ /* 0x000fea000383ffff */
.L_x_28:
[----:B------:R-:W-:Y:S01]  /*2ea0*/  UISETP.GT.AND UP0, UPT, UR18, 0x7, UPT ;  /* 0x000000071200788c */ /* 0x000fe2000bf04270 */
[----:B------:R-:W-:-:S08]  /*2eb0*/  CS2R R2, SRZ ;  /* 0x0000000000027805 */ /* 0x000fd0000001ff00 */
[----:B------:R-:W-:Y:S05]  /*2ec0*/  BRA.U UP0, `(.L_x_29) ;  /* 0x00000001003c7547 */ /* 0x000fea000b800000 */
[----:B------:R-:W-:-:S09]  /*2ed0*/  UISETP.GT.AND UP0, UPT, UR18, 0x3, UPT ;  /* 0x000000031200788c */ /* 0x000fd2000bf04270 */
[----:B------:R-:W-:Y:S05]  /*2ee0*/  BRA.U UP0, `(.L_x_30) ;  /* 0x0000000100147547 */ /* 0x000fea000b800000 */
[----:B------:R-:W-:-:S09]  /*2ef0*/  UISETP.NE.AND UP0, UPT, UR18, 0x1, UPT ;  /* 0x000000011200788c */ /* 0x000fd2000bf05270 */
[----:B------:R-:W-:Y:S05]  /*2f00*/  BRA.U !UP0, `(.L_x_31) ;  /* 0x00000005085c7547 */ /* 0x000fea000b800000 */
[----:B------:R-:W-:-:S09]  /*2f10*/  UISETP.NE.AND UP0, UPT, UR18, 0x2, UPT ;  /* 0x000000021200788c */ /* 0x000fd2000bf05270 */
[----:B------:R-:W-:Y:S05]  /*2f20*/  BRA.U !UP0, `(.L_x_32) ;  /* 0x0000000508447547 */ /* 0x000fea000b800000 */
[----:B------:R-:W-:Y:S05]  /*2f30*/  BRA `(.L_x_33) ;  /* 0x0000000400307947 */ /* 0x000fea0003800000 */
.L_x_30:
[----:B------:R-:W-:-:S09]  /*2f40*/  UISETP.GT.AND UP0, UPT, UR18, 0x5, UPT ;  /* 0x000000051200788c */ /* 0x000fd2000bf04270 */
[----:B------:R-:W-:Y:S05]  /*2f50*/  BRA.U UP0, `(.L_x_34) ;  /* 0x00000001000c7547 */ /* 0x000fea000b800000 */
[----:B------:R-:W-:-:S09]  /*2f60*/  UISETP.NE.AND UP0, UPT, UR18, 0x4, UPT ;  /* 0x000000041200788c */ /* 0x000fd2000bf05270 */
[----:B------:R-:W-:Y:S05]  /*2f70*/  BRA.U !UP0, `(.L_x_35) ;  /* 0x0000000508107547 */ /* 0x000fea000b800000 */
[----:B------:R-:W-:Y:S05]  /*2f80*/  BRA `(.L_x_36) ;  /* 0x0000000400047947 */ /* 0x000fea0003800000 */
.L_x_34:
[----:B------:R-:W-:-:S09]  /*2f90*/  UISETP.NE.AND UP0, UPT, UR18, 0x6, UPT ;  /* 0x000000061200788c */ /* 0x000fd2000bf05270 */
[----:B------:R-:W-:Y:S05]  /*2fa0*/  BRA.U !UP0, `(.L_x_37) ;  /* 0x0000000108f07547 */ /* 0x000fea000b800000 */
[----:B------:R-:W-:Y:S05]  /*2fb0*/  BRA `(.L_x_38) ;  /* 0x0000000000e07947 */ /* 0x000fea0003800000 */
.L_x_29:
[----:B------:R-:W-:-:S09]  /*2fc0*/  UISETP.GT.AND UP0, UPT, UR18, 0xb, UPT ;  /* 0x0000000b1200788c */ /* 0x000fd2000bf04270 */
[----:B------:R-:W-:Y:S05]  /*2fd0*/  BRA.U UP0, `(.L_x_39) ;  /* 0x0000000100207547 */ /* 0x000fea000b800000 */
[----:B------:R-:W-:-:S09]  /*2fe0*/  UISETP.GT.AND UP0, UPT, UR18, 0x9, UPT ;  /* 0x000000091200788c */ /* 0x000fd2000bf04270 */
[----:B------:R-:W-:Y:S05]  /*2ff0*/  BRA.U UP0, `(.L_x_40) ;  /* 0x00000001000c7547 */ /* 0x000fea000b800000 */
[----:B------:R-:W-:-:S09]  /*3000*/  UISETP.NE.AND UP0, UPT, UR18, 0x8, UPT ;  /* 0x000000081200788c */ /* 0x000fd2000bf05270 */
[----:B------:R-:W-:Y:S05]  /*3010*/  BRA.U !UP0, `(.L_x_41) ;  /* 0x0000000108bc7547 */ /* 0x000fea000b800000 */
[----:B------:R-:W-:Y:S05]  /*3020*/  BRA `(.L_x_42) ;  /* 0x0000000000787947 */ /* 0x000fea0003800000 */
.L_x_40:
[----:B------:R-:W-:-:S09]  /*3030*/  UISETP.NE.AND UP0, UPT, UR18, 0xa, UPT ;  /* 0x0000000a1200788c */ /* 0x000fd2000bf05270 */
[----:B------:R-:W-:Y:S05]  /*3040*/  BRA.U !UP0, `(.L_x_43) ;  /* 0x0000000108607547 */ /* 0x000fea000b800000 */
[----:B------:R-:W-:Y:S05]  /*3050*/  BRA `(.L_x_44) ;  /* 0x00000000004c7947 */ /* 0x000fea0003800000 */
.L_x_39:
[----:B------:R-:W-:-:S09]  /*3060*/  UISETP.GT.AND UP0, UPT, UR18, 0xd, UPT ;  /* 0x0000000d1200788c */ /* 0x000fd2000bf04270 */
[----:B------:R-:W-:Y:S05]  /*3070*/  BRA.U UP0, `(.L_x_45) ;  /* 0x00000001000c7547 */ /* 0x000fea000b800000 */
[----:B------:R-:W-:-:S09]  /*3080*/  UISETP.NE.AND UP0, UPT, UR18, 0xc, UPT ;  /* 0x0000000c1200788c */ /* 0x000fd2000bf05270 */
[----:B------:R-:W-:Y:S05]  /*3090*/  BRA.U !UP0, `(.L_x_46) ;  /* 0x00000001082c7547 */ /* 0x000fea000b800000 */
[----:B------:R-:W-:Y:S05]  /*30a0*/  BRA `(.L_x_47) ;  /* 0x0000000000207947 */ /* 0x000fea0003800000 */
.L_x_45:
[----:B------:R-:W-:Y:S01]  /*30b0*/  UISETP.NE.AND UP0, UPT, UR18, 0xe, UPT ;  /* 0x0000000e1200788c */ /* 0x000fe2000bf05270 */
[----:B01----:R-:W2:Y:S05]  /*30c0*/  LDL.U8 R9, [R1+0x1d] ;  /* 0x00001d0001097983 */ /* 0x003eaa0000100000 */
[----:B------:R-:W-:-:S13]  /*30d0*/  PLOP3.LUT P0, PT, PT, PT, UP0, 0x80, 0x8 ;  /* 0x000000000008781c */ /* 0x000fda0003f0f008 */
[----:B------:R-:W3:Y:S01]  /*30e0*/  @P0 LDL.U8 R8, [R1+0x1e] ;  /* 0x00001e0001080983 */ /* 0x000ee20000100000 */
[----:B------:R-:W-:Y:S02]  /*30f0*/  @P0 IMAD.MOV.U32 R3, RZ, RZ, RZ ;  /* 0x000000ffff030224 */ /* 0x000fe400078e00ff */
[----:B--2---:R-:W-:Y:S02]  /*3100*/  IMAD.SHL.U32 R9, R9, 0x100, RZ ;  /* 0x0000010009097824 */ /* 0x004fe400078e00ff */
[----:B---3--:R-:W-:-:S05]  /*3110*/  @P0 IMAD.U32 R2, R8, 0x10000, RZ ;  /* 0x0001000008020824 */ /* 0x008fca00078e00ff */
[----:B------:R-:W-:-:S07]  /*3120*/  LOP3.LUT R2, R9, R2, RZ, 0x3c, !PT ;  /* 0x0000000209027212 */ /* 0x000fce00078e3cff */
.L_x_47:
[----:B01----:R-:W2:Y:S02]  /*3130*/  LDL.U8 R9, [R1+0x1c] ;  /* 0x00001c0001097983 */ /* 0x003ea40000100000 */
[----:B--2---:R-:W-:-:S07]  /*3140*/  LOP3.LUT R2, R9, R2, RZ, 0x3c, !PT ;  /* 0x0000000209027212 */ /* 0x004fce00078e3cff */
.L_x_46:
[----:B-1----:R-:W0:Y:S02]  /*3150*/  LDL.U8 R8, [R1+0x1b] ;  /* 0x00001b0001087983 */ /* 0x002e240000100000 */
[----:B0-----:R-:W-:-:S03]  /*3160*/  IMAD.WIDE.U32 R8, R8, 0x1000000, RZ ;  /* 0x0100000008087825 */ /* 0x001fc600078e00ff */
[----:B------:R-:W-:Y:S02]  /*3170*/  LOP3.LUT R3, R8, R3, RZ, 0x3c, !PT ;  /* 0x0000000308037212 */ /* 0x000fe400078e3cff */
[----:B------:R-:W-:-:S07]  /*3180*/  LOP3.LUT R2, R9, R2, RZ, 0x3c, !PT ;  /* 0x0000000209027212 */ /* 0x000fce00078e3cff */
.L_x_44:
[----:B-1----:R-:W0:Y:S02]  /*3190*/  LDL.U8 R8, [R1+0x1a] ;  /* 0x00001a0001087983 */ /* 0x002e240000100000 */
[----:B0-----:R-:W-:-:S03]  /*31a0*/  IMAD.WIDE.U32 R8, R8, 0x10000, RZ ;  /* 0x0001000008087825 */ /* 0x001fc600078e00ff */
[----:B------:R-:W-:Y:S02]  /*31b0*/  LOP3.LUT R3, R8, R3, RZ, 0x3c, !PT ;  /* 0x0000000308037212 */ /* 0x000fe400078e3cff */
[----:B------:R-:W-:-:S07]  /*31c0*/  LOP3.LUT R2, R9, R2, RZ, 0x3c, !PT ;  /* 0x0000000209027212 */ /* 0x000fce00078e3cff */
.L_x_43:
[----:B-1----:R-:W0:Y:S02]  /*31d0*/  LDL.U8 R8, [R1+0x19] ;  /* 0x0000190001087983 */ /* 0x002e240000100000 */
[----:B0-----:R-:W-:-:S03]  /*31e0*/  IMAD.WIDE.U32 R8, R8, 0x100, RZ ;  /* 0x0000010008087825 */ /* 0x001fc600078e00ff */
[----:B------:R-:W-:Y:S02]  /*31f0*/  LOP3.LUT R3, R8, R3, RZ, 0x3c, !PT ;  /* 0x0000000308037212 */ /* 0x000fe400078e3cff */
[----:B------:R-:W-:-:S07]  /*3200*/  LOP3.LUT R2, R9, R2, RZ, 0x3c, !PT ;  /* 0x0000000209027212 */ /* 0x000fce00078e3cff */
.L_x_42:
[----:B-1----:R-:W2:Y:S02]  /*3210*/  LDL.U8 R8, [R1+0x18] ;  /* 0x0000180001087983 */ /* 0x002ea40000100000 */
[----:B--2---:R-:W-:Y:S01]  /*3220*/  LOP3.LUT R8, R3, R8, RZ, 0x3c, !PT ;  /* 0x0000000803087212 */ /* 0x004fe200078e3cff */
[----:B------:R-:W-:-:S04]  /*3230*/  IMAD R3, R2, 0x2745937f, RZ ;  /* 0x2745937f02037824 */ /* 0x000fc800078e02ff */
[C---:B0-----:R-:W-:Y:S02]  /*3240*/  IMAD R9, R8.reuse, 0x4cf5ad43, R3 ;  /* 0x4cf5ad4308097824 */ /* 0x041fe400078e0203 */
[----:B------:R-:W-:-:S04]  /*3250*/  IMAD.WIDE.U32 R2, R8, 0x2745937f, RZ ;  /* 0x2745937f08027825 */ /* 0x000fc800078e00ff */
[----:B------:R-:W-:Y:S01]  /*3260*/  IMAD R8, R8, 0x4e8b26fe, RZ ;  /* 0x4e8b26fe08087824 */ /* 0x000fe200078e02ff */
[----:B------:R-:W-:-:S04]  /*3270*/  IADD3 R9, PT, PT, R3, R9, RZ ;  /* 0x0000000903097210 */ /* 0x000fc80007ffe0ff */
[--C-:B------:R-:W-:Y:S02]  /*3280*/  SHF.R.U32.HI R3, RZ, 0x1f, R9.reuse ;  /* 0x0000001fff037819 */ /* 0x100fe40000011609 */
[----:B------:R-:W-:Y:S02]  /*3290*/  SHF.R.U64 R2, R2, 0x1f, R9 ;  /* 0x0000001f02027819 */ /* 0x000fe40000001209 */
[----:B------:R-:W-:-:S03]  /*32a0*/  LOP3.LUT R3, R3, R8, RZ, 0xfc, !PT ;  /* 0x0000000803037212 */ /* 0x000fc600078efcff */
[----:B------:R-:W-:-:S04]  /*32b0*/  IMAD.WIDE.U32 R8, R2, 0x114253d5, RZ ;  /* 0x114253d502087825 */ /* 0x000fc800078e00ff */
[----:B------:R-:W-:Y:S01]  /*32c0*/  IMAD R3, R3, 0x114253d5, RZ ;  /* 0x114253d503037824 */ /* 0x000fe200078e02ff */
[----:B------:R-:W-:-:S03]  /*32d0*/  LOP3.LUT R27, R8, R27, RZ, 0x3c, !PT ;  /* 0x0000001b081b7212 */ /* 0x000fc600078e3cff */
[----:B------:R-:W-:-:S04]  /*32e0*/  IMAD R3, R2, -0x783c846f, R3 ;  /* 0x87c37b9102037824 */ /* 0x000fc800078e0203 */
[----:B------:R-:W-:-:S05]  /*32f0*/  IMAD.IADD R3, R9, 0x1, R3 ;  /* 0x0000000109037824 */ /* 0x000fca00078e0203 */
[----:B------:R-:W-:-:S07]  /*3300*/  LOP3.LUT R26, R3, R26, RZ, 0x3c, !PT ;  /* 0x0000001a031a7212 */ /* 0x000fce00078e3cff */
.L_x_41:
[----:B------:R-:W2:Y:S01]  /*3310*/  LDL.U8 R2, [R1+0x17] ;  /* 0x0000170001027983 */ /* 0x000ea20000100000 */
[----:B------:R-:W-:Y:S02]  /*3320*/  IMAD.MOV.U32 R3, RZ, RZ, RZ ;  /* 0x000000ffff037224 */ /* 0x000fe400078e00ff */
[----:B--2---:R-:W-:-:S07]  /*3330*/  IMAD.SHL.U32 R2, R2, 0x1000000, RZ ;  /* 0x0100000002027824 */ /* 0x004fce00078e00ff */
.L_x_38:
[----:B01----:R-:W2:Y:S02]  /*3340*/  LDL.U8 R9, [R1+0x16] ;  /* 0x0000160001097983 */ /* 0x003ea40000100000 */
[----:B--2---:R-:W-:-:S04]  /*3350*/  SHF.L.U32 R9, R9, 0x10, RZ ;  /* 0x0000001009097819 */ /* 0x004fc800000006ff */
[----:B------:R-:W-:-:S07]  /*3360*/  LOP3.LUT R2, R9, R2, RZ, 0x3c, !PT ;  /* 0x0000000209027212 */ /* 0x000fce00078e3cff */
.L_x_37:
[----:B01----:R-:W2:Y:S02]  /*3370*/  LDL.U8 R9, [R1+0x15] ;  /* 0x0000150001097983 */ /* 0x003ea40000100000 */
[----:B--2---:R-:W-:-:S05]  /*3380*/  IMAD.SHL.U32 R9, R9, 0x100, RZ ;  /* 0x0000010009097824 */ /* 0x004fca00078e00ff */
[----:B------:R-:W-:-:S07]  /*3390*/  LOP3.LUT R2, R9, R2, RZ, 0x3c, !PT ;  /* 0x0000000209027212 */ /* 0x000fce00078e3cff */
.L_x_36:
[----:B01----:R-:W2:Y:S02]  /*33a0*/  LDL.U8 R9, [R1+0x14] ;  /* 0x0000140001097983 */ /* 0x003ea40000100000 */
[----:B--2---:R-:W-:-:S07]  /*33b0*/  LOP3.LUT R2, R9, R2, RZ, 0x3c, !PT ;  /* 0x0000000209027212 */ /* 0x004fce00078e3cff */
.L_x_35:
[----:B-1----:R-:W0:Y:S02]  /*33c0*/  LDL.U8 R8, [R1+0x13] ;  /* 0x0000130001087983 */ /* 0x002e240000100000 */
[----:B0-----:R-:W-:-:S03]  /*33d0*/  IMAD.WIDE.U32 R8, R8, 0x1000000, RZ ;  /* 0x0100000008087825 */ /* 0x001fc600078e00ff */
[----:B------:R-:W-:Y:S02]  /*33e0*/  LOP3.LUT R3, R8, R3, RZ, 0x3c, !PT ;  /* 0x0000000308037212 */ /* 0x000fe400078e3cff */
[----:B------:R-:W-:-:S07]  /*33f0*/  LOP3.LUT R2, R9, R2, RZ, 0x3c, !PT ;  /* 0x0000000209027212 */ /* 0x000fce00078e3cff */
.L_x_33:
[----:B-1----:R-:W0:Y:S02]  /*3400*/  LDL.U8 R8, [R1+0x12] ;  /* 0x0000120001087983 */ /* 0x002e240000100000 */
[----:B0-----:R-:W-:-:S03]  /*3410*/  IMAD.WIDE.U32 R8, R8, 0x10000, RZ ;  /* 0x0001000008087825 */ /* 0x001fc600078e00ff */
[----:B------:R-:W-:Y:S02]  /*3420*/  LOP3.LUT R3, R8, R3, RZ, 0x3c, !PT ;  /* 0x0000000308037212 */ /* 0x000fe400078e3cff */
[----:B------:R-:W-:-:S07]  /*3430*/  LOP3.LUT R2, R9, R2, RZ, 0x3c, !PT ;  /* 0x0000000209027212 */ /* 0x000fce00078e3cff */
.L_x_32:
[----:B-1----:R-:W0:Y:S02]  /*3440*/  LDL.U8 R8, [R1+0x11] ;  /* 0x0000110001087983 */ /* 0x002e240000100000 */
[----:B0-----:R-:W-:-:S03]  /*3450*/  IMAD.WIDE.U32 R8, R8, 0x100, RZ ;  /* 0x0000010008087825 */ /* 0x001fc600078e00ff */
[----:B------:R-:W-:Y:S02]  /*3460*/  LOP3.LUT R3, R8, R3, RZ, 0x3c, !PT ;  /* 0x0000000308037212 */ /* 0x000fe400078e3cff */
[----:B------:R-:W-:-:S07]  /*3470*/  LOP3.LUT R2, R9, R2, RZ, 0x3c, !PT ;  /* 0x0000000209027212 */ /* 0x000fce00078e3cff */
.L_x_31:
[----:B-1----:R-:W2:Y:S02]  /*3480*/  LDL.U8 R8, [R1+0x10] ;  /* 0x0000100001087983 */ /* 0x002ea40000100000 */
[----:B--2---:R-:W-:Y:S01]  /*3490*/  LOP3.LUT R3, R3, R8, RZ, 0x3c, !PT ;  /* 0x0000000803037212 */ /* 0x004fe200078e3cff */
[C---:B------:R-:W-:Y:S02]  /*34a0*/  IMAD R8, R2.reuse, 0x114253d5, RZ ;  /* 0x114253d502087824 */ /* 0x040fe400078e02ff */
[----:B------:R-:W-:Y:S02]  /*34b0*/  IMAD.U32 R2, R2, -0x80000000, RZ ;  /* 0x8000000002027824 */ /* 0x000fe400078e00ff */
[C---:B0-----:R-:W-:Y:S02]  /*34c0*/  IMAD R11, R3.reuse, -0x783c846f, R8 ;  /* 0x87c37b91030b7824 */ /* 0x041fe400078e0208 */
[----:B------:R-:W-:-:S04]  /*34d0*/  IMAD.WIDE.U32 R8, R3, 0x114253d5, RZ ;  /* 0x114253d503087825 */ /* 0x000fc800078e00ff */
[C---:B------:R-:W-:Y:S02]  /*34e0*/  IMAD R13, R3.reuse, -0x775ed616, R2 ;  /* 0x88a129ea030d7824 */ /* 0x040fe400078e0202 */
[----:B------:R-:W-:-:S04]  /*34f0*/  IMAD.WIDE.U32 R2, R3, -0x80000000, RZ ;  /* 0x8000000003027825 */ /* 0x000fc800078e00ff */
[----:B------:R-:W-:Y:S01]  /*3500*/  IMAD.IADD R9, R9, 0x1, R11 ;  /* 0x0000000109097824 */ /* 0x000fe200078e020b */
[----:B------:R-:W-:-:S04]  /*3510*/  IADD3 R8, PT, PT, R3, R13, RZ ;  /* 0x0000000d03087210 */ /* 0x000fc80007ffe0ff */
[----:B------:R-:W-:Y:S01]  /*3520*/  SHF.R.U32.HI R3, RZ, 0x1, R9 ;  /* 0x00000001ff037819 */ /* 0x000fe20000011609 */
[----:B------:R-:W-:-:S03]  /*3530*/  IMAD R8, R8, 0x2745937f, RZ ;  /* 0x2745937f08087824 */ /* 0x000fc600078e02ff */
[----:B------:R-:W-:-:S05]  /*3540*/  LOP3.LUT R3, R3, R2, RZ, 0xfc, !PT ;  /* 0x0000000203037212 */ /* 0x000fca00078efcff */
[C---:B------:R-:W-:Y:S02]  /*3550*/  IMAD R9, R3.reuse, 0x4cf5ad43, R8 ;  /* 0x4cf5ad4303097824 */ /* 0x040fe400078e0208 */
[----:B------:R-:W-:-:S04]  /*3560*/  IMAD.WIDE.U32 R2, R3, 0x2745937f, RZ ;  /* 0x2745937f03027825 */ /* 0x000fc800078e00ff */
[----:B------:R-:W-:Y:S01]  /*3570*/  IMAD.IADD R8, R3, 0x1, R9 ;  /* 0x0000000103087824 */ /* 0x000fe200078e0209 */
[----:B------:R-:W-:-:S04]  /*3580*/  LOP3.LUT R7, R2, R7, RZ, 0x3c, !PT ;  /* 0x0000000702077212 */ /* 0x000fc800078e3cff */
[----:B------:R-:W-:-:S07]  /*3590*/  LOP3.LUT R5, R8, R5, RZ, 0x3c, !PT ;  /* 0x0000000508057212 */ /* 0x000fce00078e3cff */
.L_x_23:
[----:B------:R-:W-:Y:S02]  /*35a0*/  LOP3.LUT R7, R7, UR4, RZ, 0x3c, !PT ;  /* 0x0000000407077c12 */ /* 0x000fe4000f8e3cff */
[----:B------:R-:W-:Y:S01]  /*35b0*/  LOP3.LUT R2, R27, UR4, RZ, 0x3c, !PT ;  /* 0x000000041b027c12 */ /* 0x000fe2000f8e3cff */
[----:B------:R-:W0:Y:S03]  /*35c0*/  LDCU UR4, c[0x0][0x3a4] ;  /* 0x00007480ff0477ac */ /* 0x000e260008000800 */
[----:B------:R-:W-:-:S05]  /*35d0*/  IADD3 R7, P0, PT, R2, R7, RZ ;  /* 0x0000000702077210 */ /* 0x000fca0007f1e0ff */
[----:B------:R-:W-:Y:S01]  /*35e0*/  IMAD.X R5, R5, 0x1, R26, P0 ;  /* 0x0000000105057824 */ /* 0x000fe200000e061a */
[----:B------:R-:W-:-:S04]  /*35f0*/  IADD3 R3, P0, PT, R7, R2, RZ ;  /* 0x0000000207037210 */ /* 0x000fc80007f1e0ff */
[--C-:B------:R-:W-:Y:S01]  /*3600*/  SHF.R.U32.HI R2, RZ, 0x1, R5.reuse ;  /* 0x00000001ff027819 */ /* 0x100fe20000011605 */
[----:B------:R-:W-:Y:S02]  /*3610*/  IMAD.X R26, R26, 0x1, R5, P0 ;  /* 0x000000011a1a7824 */ /* 0x000fe400000e0605 */
[----:B------:R-:W-:Y:S01]  /*3620*/  IMAD R5, R5, -0x12aa7333, RZ ;  /* 0xed558ccd05057824 */ /* 0x000fe200078e02ff */
[----:B------:R-:W-:Y:S01]  /*3630*/  LOP3.LUT R2, R2, R7, RZ, 0x3c, !PT ;  /* 0x0000000702027212 */ /* 0x000fe200078e3cff */
[----:B------:R-:W-:Y:S01]  /*3640*/  IMAD R7, R26, -0x12aa7333, RZ ;  /* 0xed558ccd1a077824 */ /* 0x000fe200078e02ff */
[----:B------:R-:W-:Y:S01]  /*3650*/  SHF.R.U32.HI R8, RZ, 0x1, R26 ;  /* 0x00000001ff087819 */ /* 0x000fe2000001161a */
[----:B0-----:R-:W-:Y:S02]  /*3660*/  UISETP.GE.AND UP0, UPT, UR4, 0x1, UPT ;  /* 0x000000010400788c */ /* 0x001fe4000bf06270 */
[----:B------:R-:W-:Y:S01]  /*3670*/  IMAD R5, R2, -0xae5029, R5 ;  /* 0xff51afd702057824 */ /* 0x000fe200078e0205 */
[----:B------:R-:W-:Y:S01]  /*3680*/  LOP3.LUT R8, R8, R3, RZ, 0x3c, !PT ;  /* 0x0000000308087212 */ /* 0x000fe200078e3cff */
[----:B------:R-:W-:-:S04]  /*3690*/  IMAD.WIDE.U32 R2, R2, -0x12aa7333, RZ ;  /* 0xed558ccd02027825 */ /* 0x000fc800078e00ff */
[C---:B------:R-:W-:Y:S01]  /*36a0*/  IMAD R7, R8.reuse, -0xae5029, R7 ;  /* 0xff51afd708077824 */ /* 0x040fe200078e0207 */
[----:B------:R-:W-:Y:S01]  /*36b0*/  IADD3 R10, PT, PT, R3, R5, RZ ;  /* 0x00000005030a7210 */ /* 0x000fe20007ffe0ff */
[----:B------:R-:W-:-:S04]  /*36c0*/  IMAD.WIDE.U32 R8, R8, -0x12aa7333, RZ ;  /* 0xed558ccd08087825 */ /* 0x000fc800078e00ff */
[----:B------:R-:W-:Y:S01]  /*36d0*/  IMAD.IADD R5, R9, 0x1, R7 ;  /* 0x0000000109057824 */ /* 0x000fe200078e0207 */
[----:B------:R-:W-:-:S04]  /*36e0*/  SHF.R.U32.HI R7, RZ, 0x1, R10 ;  /* 0x00000001ff077819 */ /* 0x000fc8000001160a */
[----:B------:R-:W-:Y:S01]  /*36f0*/  SHF.R.U32.HI R3, RZ, 0x1, R5 ;  /* 0x00000001ff037819 */ /* 0x000fe20000011605 */
[----:B------:R-:W-:Y:S01]  /*3700*/  IMAD R5, R5, 0x1a85ec53, RZ ;  /* 0x1a85ec5305057824 */ /* 0x000fe200078e02ff */
[----:B------:R-:W-:Y:S01]  /*3710*/  LOP3.LUT R2, R7, R2, RZ, 0x3c, !PT ;  /* 0x0000000207027212 */ /* 0x000fe200078e3cff */
[----:B------:R-:W-:Y:S01]  /*3720*/  IMAD R7, R10, 0x1a85ec53, RZ ;  /* 0x1a85ec530a077824 */ /* 0x000fe200078e02ff */
[----:B------:R-:W-:-:S03]  /*3730*/  LOP3.LUT R8, R3, R8, RZ, 0x3c, !PT ;  /* 0x0000000803087212 */ /* 0x000fc600078e3cff */
[C---:B------:R-:W-:Y:S02]  /*3740*/  IMAD R7, R2.reuse, -0x3b314602, R7 ;  /* 0xc4ceb9fe02077824 */ /* 0x040fe400078e0207 */
[----:B------:R-:W-:-:S04]  /*3750*/  IMAD.WIDE.U32 R2, R2, 0x1a85ec53, RZ ;  /* 0x1a85ec5302027825 */ /* 0x000fc800078e00ff */
[C---:B------:R-:W-:Y:S02]  /*3760*/  IMAD R5, R8.reuse, -0x3b314602, R5 ;  /* 0xc4ceb9fe08057824 */ /* 0x040fe400078e0205 */
[----:B------:R-:W-:-:S04]  /*3770*/  IMAD.WIDE.U32 R8, R8, 0x1a85ec53, RZ ;  /* 0x1a85ec5308087825 */ /* 0x000fc800078e00ff */
[----:B------:R-:W-:Y:S02]  /*3780*/  IMAD.IADD R10, R3, 0x1, R7 ;  /* 0x00000001030a7824 */ /* 0x000fe400078e0207 */
[----:B------:R-:W-:-:S03]  /*3790*/  IMAD.IADD R3, R9, 0x1, R5 ;  /* 0x0000000109037824 */ /* 0x000fc600078e0205 */
[----:B------:R-:W-:Y:S02]  /*37a0*/  SHF.R.U32.HI R5, RZ, 0x1, R10 ;  /* 0x00000001ff057819 */ /* 0x000fe4000001160a */
[----:B------:R-:W-:Y:S02]  /*37b0*/  SHF.R.U32.HI R9, RZ, 0x1, R3 ;  /* 0x00000001ff097819 */ /* 0x000fe40000011603 */
[----:B------:R-:W-:Y:S02]  /*37c0*/  LOP3.LUT R2, R5, R2, RZ, 0x3c, !PT ;  /* 0x0000000205027212 */ /* 0x000fe400078e3cff */
[----:B------:R-:W-:-:S04]  /*37d0*/  LOP3.LUT R9, R9, R8, RZ, 0x3c, !PT ;  /* 0x0000000809097212 */ /* 0x000fc800078e3cff */
[----:B------:R-:W-:-:S04]  /*37e0*/  IADD3 R14, P0, PT, R9, R2, RZ ;  /* 0x00000002090e7210 */ /* 0x000fc80007f1e0ff */
[----:B------:R-:W-:Y:S02]  /*37f0*/  IADD3.X R15, PT, PT, R3, R10, RZ, P0, !PT ;  /* 0x0000000a030f7210 */ /* 0x000fe400007fe4ff */
[----:B------:R-:W-:-:S03]  /*3800*/  IADD3 R12, P0, PT, R14, R9, RZ ;  /* 0x000000090e0c7210 */ /* 0x000fc60007f1e0ff */
[----:B------:R0:W-:Y:S02]  /*3810*/  STG.E.64 desc[UR10][R24.64], R14 ;  /* 0x0000000e18007986 */ /* 0x0001e4000c101b0a */
[----:B------:R-:W-:-:S05]  /*3820*/  IMAD.X R13, R15, 0x1, R3, P0 ;  /* 0x000000010f0d7824 */ /* 0x000fca00000e0603 */
[----:B------:R0:W-:Y:S01]  /*3830*/  STG.E.64 desc[UR10][R24.64+0x40], R12 ;  /* 0x0000400c18007986 */ /* 0x0001e2000c101b0a */
[----:B------:R-:W-:Y:S05]  /*3840*/  BRA.U !UP0, `(.L_x_48) ;  /* 0x0000000108c47547 */ /* 0x000fea000b800000 */
[----:B------:R-:W1:Y:S01]  /*3850*/  LDC R3, c[0x0][0x3a0] ;  /* 0x0000e800ff037b82 */ /* 0x000e620000000800 */
[----:B------:R-:W-:Y:S01]  /*3860*/  IMAD.MOV.U32 R2, RZ, RZ, RZ ;  /* 0x000000ffff027224 */ /* 0x000fe200078e00ff */
[----:B-1----:R-:W-:-:S07]  /*3870*/  SHF.R.S32.HI R3, RZ, 0x1f, R3 ;  /* 0x0000001fff037819 */ /* 0x002fce0000011403 */
.L_x_52:
[C---:B------:R-:W-:Y:S01]  /*3880*/  LOP3.LUT R5, R2.reuse, 0xff, RZ, 0xc0, !PT ;  /* 0x000000ff02057812 */ /* 0x040fe200078ec0ff */
[----:B------:R-:W-:Y:S01]  /*3890*/  IMAD.MOV.U32 R8, RZ, RZ, R14 ;  /* 0x000000ffff087224 */ /* 0x000fe200078e000e */
[----:B------:R-:W-:Y:S01]  /*38a0*/  MOV R9, R15 ;  /* 0x0000000f00097202 */ /* 0x000fe20000000f00 */
[----:B------:R-:W1:Y:S01]  /*38b0*/  LDCU UR4, c[0x0][0x3a4] ;  /* 0x00007480ff0477ac */ /* 0x000e620008000800 */
[----:B------:R-:W-:Y:S01]  /*38c0*/  VIADD R2, R2, 0x1 ;  /* 0x0000000102027836 */ /* 0x000fe20000000000 */
[----:B------:R-:W-:Y:S01]  /*38d0*/  BSSY.RECONVERGENT B1, `(.L_x_49) ;  /* 0x0000021000017945 */ /* 0x000fe20003800200 */
[----:B------:R-:W-:-:S04]  /*38e0*/  IMAD.WIDE.U32 R8, R5, R12, R8 ;  /* 0x0000000c05087225 */ /* 0x000fc800078e0008 */
[----:B------:R-:W-:-:S04]  /*38f0*/  IMAD R5, R13, R5, RZ ;  /* 0x000000050d057224 */ /* 0x000fc800078e02ff */
[----:B------:R-:W-:-:S05]  /*3900*/  IMAD.IADD R11, R9, 0x1, R5 ;  /* 0x00000001090b7824 */ /* 0x000fca00078e0205 */
[----:B------:R-:W-:Y:S02]  /*3910*/  LOP3.LUT R5, R11, R3, RZ, 0xfc, !PT ;  /* 0x000000030b057212 */ /* 0x000fe400078efcff */
[----:B-1----:R-:W-:Y:S02]  /*3920*/  ISETP.NE.AND P3, PT, R2, UR4, PT ;  /* 0x0000000402007c0c */ /* 0x002fe4000bf65270 */
[----:B------:R-:W-:-:S13]  /*3930*/  ISETP.NE.U32.AND P0, PT, R5, RZ, PT ;  /* 0x000000ff0500720c */ /* 0x000fda0003f05070 */
[----:B------:R-:W-:Y:S05]  /*3940*/  @P0 BRA `(.L_x_50) ;  /* 0x0000000000500947 */ /* 0x000fea0003800000 */
[----:B------:R-:W1:Y:S01]  /*3950*/  LDCU UR4, c[0x0][0x3a0] ;  /* 0x00007400ff0477ac */ /* 0x000e620008000800 */
[----:B------:R-:W-:Y:S01]  /*3960*/  IMAD.MOV.U32 R9, RZ, RZ, RZ ;  /* 0x000000ffff097224 */ /* 0x000fe200078e00ff */
[----:B-1----:R-:W1:Y:S01]  /*3970*/  I2F.U32.RP R5, UR4 ;  /* 0x0000000400057d06 */ /* 0x002e620008209000 */
[----:B------:R-:W-:-:S07]  /*3980*/  ISETP.NE.U32.AND P1, PT, RZ, UR4, PT ;  /* 0x00000004ff007c0c */ /* 0x000fce000bf25070 */
[----:B-1----:R-:W1:Y:S02]  /*3990*/  MUFU.RCP R5, R5 ;  /* 0x0000000500057308 */ /* 0x002e640000001000 */
[----:B-1----:R-:W-:-:S06]  /*39a0*/  VIADD R10, R5, 0xffffffe ;  /* 0x0ffffffe050a7836 */ /* 0x002fcc0000000000 */
[----:B------:R1:W2:Y:S02]  /*39b0*/  F2I.FTZ.U32.TRUNC.NTZ R11, R10 ;  /* 0x0000000a000b7305 */ /* 0x0002a4000021f000 */
[----:B-1----:R-:W-:Y:S01]  /*39c0*/  IMAD.MOV.U32 R10, RZ, RZ, RZ ;  /* 0x000000ffff0a7224 */ /* 0x002fe200078e00ff */
[----:B--2---:R-:W-:-:S05]  /*39d0*/  IADD3 R7, PT, PT, RZ, -R11, RZ ;  /* 0x8000000bff077210 */ /* 0x004fca0007ffe0ff */
[----:B------:R-:W-:-:S04]  /*39e0*/  IMAD R7, R7, UR4, RZ ;  /* 0x0000000407077c24 */ /* 0x000fc8000f8e02ff */
[----:B------:R-:W-:-:S06]  /*39f0*/  IMAD.HI.U32 R11, R11, R7, R10 ;  /* 0x000000070b0b7227 */ /* 0x000fcc00078e000a */
[----:B------:R-:W-:-:S04]  /*3a00*/  IMAD.HI.U32 R11, R11, R8, RZ ;  /* 0x000000080b0b7227 */ /* 0x000fc800078e00ff */
[----:B------:R-:W-:-:S04]  /*3a10*/  IMAD.MOV R11, RZ, RZ, -R11 ;  /* 0x000000ffff0b7224 */ /* 0x000fc800078e0a0b */
[----:B------:R-:W-:-:S05]  /*3a20*/  IMAD R8, R11, UR4, R8 ;  /* 0x000000040b087c24 */ /* 0x000fca000f8e0208 */
[----:B------:R-:W-:-:S13]  /*3a30*/  ISETP.GE.U32.AND P0, PT, R8, UR4, PT ;  /* 0x0000000408007c0c */ /* 0x000fda000bf06070 */
[----:B------:R-:W-:-:S05]  /*3a40*/  @P0 VIADD R8, R8, -UR4 ;  /* 0x8000000408080c36 */ /* 0x000fca0008000000 */
[----:B------:R-:W-:-:S13]  /*3a50*/  ISETP.GE.U32.AND P0, PT, R8, UR4, PT ;  /* 0x0000000408007c0c */ /* 0x000fda000bf06070 */
[----:B------:R-:W-:Y:S02]  /*3a60*/  @P0 IADD3 R8, PT, PT, R8, -UR4, RZ ;  /* 0x8000000408080c10 */ /* 0x000fe4000fffe0ff */
[----:B------:R-:W-:Y:S01]  /*3a70*/  @!P1 LOP3.LUT R8, RZ, UR4, RZ, 0x33, !PT ;  /* 0x00000004ff089c12 */ /* 0x000fe2000f8e33ff */
[----:B------:R-:W-:Y:S06]  /*3a80*/  BRA `(.L_x_51) ;  /* 0x0000000000147947 */ /* 0x000fec0003800000 */
.L_x_50:
[----:B------:R-:W-:Y:S01]  /*3a90*/  IMAD.MOV.U32 R10, RZ, RZ, R3 ;  /* 0x000000ffff0a7224 */ /* 0x000fe200078e0003 */
[----:B------:R-:W-:-:S07]  /*3aa0*/  MOV R9, 0x3ac0 ;  /* 0x00003ac000097802 */ /* 0x000fce0000000f00 */
[----:B0-----:R-:W-:Y:S05]  /*3ab0*/  CALL.REL.NOINC `($__internal_0_$__cuda_sm20_rem_u64) ;  /* 0x0000012c00047944 */ /* 0x001fea0003c00000 */
[----:B------:R-:W-:Y:S01]  /*3ac0*/  IMAD.MOV.U32 R9, RZ, RZ, R8 ;  /* 0x000000ffff097224 */ /* 0x000fe200078e0008 */
[----:B------:R-:W-:-:S07]  /*3ad0*/  MOV R8, R11 ;  /* 0x0000000b00087202 */ /* 0x000fce0000000f00 */
.L_x_51:
[----:B------:R-:W-:Y:S05]  /*3ae0*/  BSYNC.RECONVERGENT B1 ;  /* 0x0000000000017941 */ /* 0x000fea0003800200 */
.L_x_49:
[----:B------:R-:W1:Y:S02]  /*3af0*/  LDCU.64 UR4, c[0x0][0x398] ;  /* 0x00007300ff0477ac */ /* 0x000e640008000a00 */
[----:B-1----:R-:W-:-:S04]  /*3b00*/  IADD3 R8, P0, PT, R8, UR4, RZ ;  /* 0x0000000408087c10 */ /* 0x002fc8000ff1e0ff */
[----:B------:R-:W-:-:S05]  /*3b10*/  IADD3.X R9, PT, PT, R9, UR5, RZ, P0, !PT ;  /* 0x0000000509097c10 */ /* 0x000fca00087fe4ff */
[----:B------:R-:W2:Y:S02]  /*3b20*/  LDG.E.U8 R8, desc[UR10][R8.64] ;  /* 0x0000000a08087981 */ /* 0x000ea4000c1e1100 */
[----:B--2---:R-:W-:-:S13]  /*3b30*/  ISETP.NE.AND P0, PT, R8, RZ, PT ;  /* 0x000000ff0800720c */ /* 0x004fda0003f05270 */
[----:B------:R-:W-:Y:S05]  /*3b40*/  @!P0 EXIT ;  /* 0x000000000000894d */ /* 0x000fea0003800000 */
[----:B------:R-:W-:Y:S05]  /*3b50*/  @P3 BRA `(.L_x_52) ;  /* 0xfffffffc00483947 */ /* 0x000fea000383ffff */
.L_x_48:
[----:B------:R-:W1:Y:S02]  /*3b60*/  LDC R7, c[0x0][0x3a8] ;  /* 0x0000ea00ff077b82 */ /* 0x000e640000000800 */
[----:B-1----:R-:W-:Y:S01]  /*3b70*/  IADD3 R7, PT, PT, R6, -0x1, R7 ;  /* 0xffffffff06077810 */ /* 0x002fe20007ffe007 */
[----:B------:R-:W-:Y:S06]  /*3b80*/  BRA `(.L_x_3) ;  /* 0x0000005c00b87947 */ /* 0x000fec0003800000 */
.L_x_4:
[----:B------:R-:W-:-:S05]  /*3b90*/  VIADD R2, R7, 0x1 ;  /* 0x0000000107027836 */ /* 0x000fca0000000000 */
[----:B------:R-:W-:-:S04]  /*3ba0*/  LEA.HI.SX32 R9, R2, 0xffffffff, 0x1f ;  /* 0xffffffff02097811 */ /* 0x000fc800078ffaff */
[----:B------:R-:W-:Y:S02]  /*3bb0*/  LEA R2, R9, 0x1, 0x1 ;  /* 0x0000000109027811 */ /* 0x000fe400078e08ff */
[----:B------:R-:W-:Y:S02]  /*3bc0*/  SHF.R.S32.HI R5, RZ, 0x1f, R9 ;  /* 0x0000001fff057819 */ /* 0x000fe40000011409 */
[----:B------:R-:W-:Y:S02]  /*3bd0*/  ISETP.NE.U32.AND P0, PT, R7, R2, PT ;  /* 0x000000020700720c */ /* 0x000fe40003f05070 */
[----:B------:R-:W-:-:S04]  /*3be0*/  SHF.R.S32.HI R2, RZ, 0x1f, R2 ;  /* 0x0000001fff027819 */ /* 0x000fc80000011402 */
[----:B------:R-:W-:-:S13]  /*3bf0*/  ISETP.NE.AND.EX P0, PT, R3, R2, PT, P0 ;  /* 0x000000020300720c */ /* 0x000fda0003f05300 */
[----:B------:R-:W-:Y:S05]  /*3c00*/  @P0 BRA `(.L_x_53) ;  /* 0x0000002c00cc0947 */ /* 0x000fea0003800000 */
[----:B------:R-:W-:Y:S02]  /*3c10*/  UIADD3 UR4, UP0, UPT, UR14, -UR17, URZ ;  /* 0x800000110e047290 */ /* 0x000fe4000ff1e0ff */
[----:B------:R-:W-:Y:S01]  /*3c20*/  IMAD R5, R5, UR17, RZ ;  /* 0x0000001105057c24 */ /* 0x000fe2000f8e02ff */
[----:B------:R-:W-:Y:S01]  /*3c30*/  BSSY.RECONVERGENT B1, `(.L_x_54) ;  /* 0x0000028000017945 */ /* 0x000fe20003800200 */
[----:B------:R-:W-:Y:S02]  /*3c40*/  UIADD3.X UR5, UPT, UPT, ~UR15, UR16, URZ, UP0, !UPT ;  /* 0x000000100f057290 */ /* 0x000fe400087fe5ff */
[----:B------:R-:W-:Y:S02]  /*3c50*/  IMAD R5, R9, UR15, R5 ;  /* 0x0000000f09057c24 */ /* 0x000fe4000f8e0205 */
[----:B------:R-:W-:Y:S02]  /*3c60*/  IMAD.U32 R2, RZ, RZ, UR4 ;  /* 0x00000004ff027e24 */ /* 0x000fe4000f8e00ff */
[----:B------:R-:W-:-:S02]  /*3c70*/  IMAD.U32 R3, RZ, RZ, UR5 ;  /* 0x00000005ff037e24 */ /* 0x000fc4000f8e00ff */
[----:B------:R-:W-:-:S05]  /*3c80*/  IMAD.WIDE.U32 R2, R9, UR17, R2 ;  /* 0x0000001109027c25 */ /* 0x000fca000f8e0002 */
[----:B------:R-:W-:Y:S01]  /*3c90*/  IADD3 R9, PT, PT, R3, R5, RZ ;  /* 0x0000000503097210 */ /* 0x000fe20007ffe0ff */
[----:B------:R-:W-:Y:S01]  /*3ca0*/  IMAD.MOV.U32 R5, RZ, RZ, 0x1 ;  /* 0x00000001ff057424 */ /* 0x000fe200078e00ff */
[----:B------:R-:W-:Y:S01]  /*3cb0*/  LEA R7, P0, R2, 0x2, 0x1 ;  /* 0x0000000202077811 */ /* 0x000fe200078008ff */
[----:B------:R-:W-:-:S03]  /*3cc0*/  IMAD.MOV.U32 R3, RZ, RZ, RZ ;  /* 0x000000ffff037224 */ /* 0x000fc600078e00ff */
[----:B------:R-:W-:Y:S01]  /*3cd0*/  LEA.HI.X R9, R2, RZ, R9, 0x1, P0 ;  /* 0x000000ff02097211 */ /* 0x000fe200000f0c09 */
[----:B------:R-:W-:-:S03]  /*3ce0*/  IMAD.MOV.U32 R17, RZ, RZ, R7 ;  /* 0x000000ffff117224 */ /* 0x000fc600078e0007 */
[----:B------:R-:W-:-:S07]  /*3cf0*/  MOV R19, R9 ;  /* 0x0000000900137202 */ /* 0x000fce0000000f00 */
.L_x_55:
[----:B------:R-:W-:Y:S01]  /*3d00*/  IMAD.WIDE.U32 R10, R19, 0x66666667, RZ ;  /* 0x66666667130a7825 */ /* 0x000fe200078e00ff */
[----:B------:R-:W-:Y:S02]  /*3d10*/  IADD3 R2, P2, PT, R17, 0x9, RZ ;  /* 0x0000000911027810 */ /* 0x000fe40007f5e0ff */
[----:B------:R-:W-:Y:S01]  /*3d20*/  ISETP.LT.AND P1, PT, R19, RZ, PT ;  /* 0x000000ff1300720c */ /* 0x000fe20003f21270 */
[----:B------:R-:W-:Y:S01]  /*3d30*/  IMAD.MOV.U32 R20, RZ, RZ, R3 ;  /* 0x000000ffff147224 */ /* 0x000fe200078e0003 */
[----:B------:R-:W-:Y:S01]  /*3d40*/  IADD3 R8, PT, PT, R5, 0x1, RZ ;  /* 0x0000000105087810 */ /* 0x000fe20007ffe0ff */
[----:B------:R-:W-:-:S04]  /*3d50*/  IMAD.WIDE.U32 R12, P0, R17, 0x66666666, R10 ;  /* 0x66666666110c7825 */ /* 0x000fc8000780000a */
[----:B------:R-:W-:-:S04]  /*3d60*/  IMAD.WIDE.U32 R10, R17, 0x66666667, RZ ;  /* 0x66666667110a7825 */ /* 0x000fc800078e00ff */
[----:B------:R-:W-:Y:S01]  /*3d70*/  IMAD.X R15, RZ, RZ, RZ, P0 ;  /* 0x000000ffff0f7224 */ /* 0x000fe200000e06ff */
[----:B------:R-:W-:Y:S01]  /*3d80*/  IADD3 RZ, P0, PT, R11, R12, RZ ;  /* 0x0000000c0bff7210 */ /* 0x000fe20007f1e0ff */
[----:B------:R-:W-:Y:S02]  /*3d90*/  IMAD.MOV.U32 R14, RZ, RZ, R13 ;  /* 0x000000ffff0e7224 */ /* 0x000fe400078e000d */
[----:B------:R-:W-:Y:S02]  /*3da0*/  VIADD R3, R3, 0x1 ;  /* 0x0000000103037836 */ /* 0x000fe40000000000 */
[----:B------:R-:W-:-:S03]  /*3db0*/  IMAD.WIDE.U32.X R10, R19, 0x66666666, R14, P0 ;  /* 0x66666666130a7825 */ /* 0x000fc600000e040e */
[----:B------:R-:W-:-:S04]  /*3dc0*/  IADD3 R13, P0, PT, R10, -0x66666667, RZ ;  /* 0x999999990a0d7810 */ /* 0x000fc80007f1e0ff */
[----:B------:R-:W-:Y:S02]  /*3dd0*/  IADD3.X R15, PT, PT, R11, -0x66666667, RZ, P0, !PT ;  /* 0x999999990b0f7810 */ /* 0x000fe400007fe4ff */
[----:B------:R-:W-:Y:S01]  /*3de0*/  ISETP.GT.U32.AND P0, PT, R2, 0x12, PT ;  /* 0x000000120200780c */ /* 0x000fe20003f04070 */
[----:B------:R-:W-:Y:S01]  /*3df0*/  IMAD.X R2, RZ, RZ, R19, P2 ;  /* 0x000000ffff027224 */ /* 0x000fe200010e0613 */
[----:B------:R-:W-:Y:S02]  /*3e00*/  SEL R10, R13, R10, P1 ;  /* 0x0000000a0d0a7207 */ /* 0x000fe40000800000 */
[----:B------:R-:W-:Y:S02]  /*3e10*/  SEL R11, R15, R11, P1 ;  /* 0x0000000b0f0b7207 */ /* 0x000fe40000800000 */
[----:B------:R-:W-:Y:S02]  /*3e20*/  ISETP.GT.U32.AND.EX P0, PT, R2, RZ, PT, P0 ;  /* 0x000000ff0200720c */ /* 0x000fe40003f04100 */
[----:B------:R-:W-:-:S02]  /*3e30*/  SHF.R.S64 R10, R10, 0x2, R11 ;  /* 0x000000020a0a7819 */ /* 0x000fc4000000100b */
[----:B------:R-:W-:Y:S02]  /*3e40*/  PRMT R2, R5, 0x7610, R2 ;  /* 0x0000761005027816 */ /* 0x000fe40000000002 */
[C---:B------:R-:W-:Y:S02]  /*3e50*/  LEA.HI R10, P1, R11.reuse, R10, RZ, 0x1 ;  /* 0x0000000a0b0a7211 */ /* 0x040fe400078308ff */
[----:B------:R-:W-:Y:S02]  /*3e60*/  PRMT R5, R8, 0x7610, R5 ;  /* 0x0000761008057816 */ /* 0x000fe40000000005 */
[----:B------:R-:W-:Y:S01]  /*3e70*/  LEA.HI.X.SX32 R11, R11, RZ, 0x1e, P1 ;  /* 0x000000ff0b0b7211 */ /* 0x000fe200008ff6ff */
[----:B------:R-:W-:-:S03]  /*3e80*/  IMAD.MOV.U32 R17, RZ, RZ, R10 ;  /* 0x000000ffff117224 */ /* 0x000fc600078e000a */
[----:B------:R-:W-:Y:S01]  /*3e90*/  MOV R19, R11 ;  /* 0x0000000b00137202 */ /* 0x000fe20000000f00 */
[----:B------:R-:W-:Y:S06]  /*3ea0*/  @P0 BRA `(.L_x_55) ;  /* 0xfffffffc00940947 */ /* 0x000fec000383ffff */
[----:B------:R-:W-:Y:S05]  /*3eb0*/  BSYNC.RECONVERGENT B1 ;  /* 0x0000000000017941 */ /* 0x000fea0003800200 */
.L_x_54:
[----:B------:R-:W-:Y:S01]  /*3ec0*/  BSSY.RECONVERGENT B1, `(.L_x_56) ;  /* 0x000001d000017945 */ /* 0x000fe20003800200 */
[----:B------:R-:W-:-:S07]  /*3ed0*/  IMAD.MOV.U32 R5, RZ, RZ, RZ ;  /* 0x000000ffff057224 */ /* 0x000fce00078e00ff */
.L_x_57:
[C---:B------:R-:W-:Y:S01]  /*3ee0*/  IMAD.WIDE.U32 R10, R9.reuse, 0x66666667, RZ ;  /* 0x66666667090a7825 */ /* 0x040fe200078e00ff */
[----:B------:R-:W-:-:S03]  /*3ef0*/  ISETP.LT.AND P1, PT, R9, RZ, PT ;  /* 0x000000ff0900720c */ /* 0x000fc60003f21270 */
[----:B------:R-:W-:Y:S02]  /*3f00*/  IMAD.MOV.U32 R8, RZ, RZ, R5 ;  /* 0x000000ffff087224 */ /* 0x000fe400078e0005 */
[----:B------:R-:W-:-:S04]  /*3f10*/  IMAD.WIDE.U32 R12, P0, R7, 0x66666666, R10 ;  /* 0x66666666070c7825 */ /* 0x000fc8000780000a */
[----:B------:R-:W-:-:S04]  /*3f20*/  IMAD.WIDE.U32 R10, R7, 0x66666667, RZ ;  /* 0x66666667070a7825 */ /* 0x000fc800078e00ff */
[----:B------:R-:W-:Y:S01]  /*3f30*/  IMAD.X R15, RZ, RZ, RZ, P0 ;  /* 0x000000ffff0f7224 */ /* 0x000fe200000e06ff */
[----:B------:R-:W-:Y:S01]  /*3f40*/  IADD3 RZ, P0, PT, R11, R12, RZ ;  /* 0x0000000c0bff7210 */ /* 0x000fe20007f1e0ff */
[----:B------:R-:W-:-:S04]  /*3f50*/  IMAD.MOV.U32 R14, RZ, RZ, R13 ;  /* 0x000000ffff0e7224 */ /* 0x000fc800078e000d */
[----:B------:R-:W-:-:S03]  /*3f60*/  IMAD.WIDE.U32.X R10, R9, 0x66666666, R14, P0 ;  /* 0x66666666090a7825 */ /* 0x000fc600000e040e */
[----:B------:R-:W-:-:S04]  /*3f70*/  IADD3 R13, P0, PT, R10, -0x66666667, RZ ;  /* 0x999999990a0d7810 */ /* 0x000fc80007f1e0ff */
[----:B------:R-:W-:Y:S02]  /*3f80*/  IADD3.X R15, PT, PT, R11, -0x66666667, RZ, P0, !PT ;  /* 0x999999990b0f7810 */ /* 0x000fe400007fe4ff */
[----:B------:R-:W-:Y:S02]  /*3f90*/  SEL R12, R13, R10, P1 ;  /* 0x0000000a0d0c7207 */ /* 0x000fe40000800000 */
[----:B------:R-:W-:Y:S02]  /*3fa0*/  SEL R13, R15, R11, P1 ;  /* 0x0000000b0f0d7207 */ /* 0x000fe40000800000 */
[----:B------:R-:W-:Y:S01]  /*3fb0*/  IADD3 R11, PT, PT, R1, -R5, R20 ;  /* 0x80000005010b7210 */ /* 0x000fe20007ffe014 */
[----:B------:R-:W-:Y:S01]  /*3fc0*/  VIADD R5, R5, 0x1 ;  /* 0x0000000105057836 */ /* 0x000fe20000000000 */
[----:B------:R-:W-:-:S04]  /*3fd0*/  SHF.R.S64 R12, R12, 0x2, R13 ;  /* 0x000000020c0c7819 */ /* 0x000fc8000000100d */
[----:B------:R-:W-:-:S05]  /*3fe0*/  LEA.HI R12, P1, R13, R12, RZ, 0x1 ;  /* 0x0000000c0d0c7211 */ /* 0x000fca00078308ff */
[----:B------:R-:W-:Y:S01]  /*3ff0*/  IMAD R10, R12, -0xa, R7 ;  /* 0xfffffff60c0a7824 */ /* 0x000fe200078e0207 */
[----:B------:R-:W-:-:S04]  /*4000*/  IADD3 R7, P2, PT, R7, 0x9, RZ ;  /* 0x0000000907077810 */ /* 0x000fc80007f5e0ff */
[----:B------:R-:W-:Y:S01]  /*4010*/  IADD3 R10, PT, PT, R10, 0x30, RZ ;  /* 0x000000300a0a7810 */ /* 0x000fe20007ffe0ff */
[----:B------:R-:W-:Y:S01]  /*4020*/  IMAD.X R9, RZ, RZ, R9, P2 ;  /* 0x000000ffff097224 */ /* 0x000fe200010e0609 */
[----:B------:R-:W-:Y:S02]  /*4030*/  ISETP.GT.U32.AND P0, PT, R7, 0x12, PT ;  /* 0x000000120700780c */ /* 0x000fe40003f04070 */
[----:B------:R-:W-:Y:S01]  /*4040*/  MOV R7, R12 ;  /* 0x0000000c00077202 */ /* 0x000fe20000000f00 */
[----:B------:R0:W-:Y:S01]  /*4050*/  STL.U8 [R11+0x10], R10 ;  /* 0x0000100a0b007387 */ /* 0x0001e20000100000 */
[----:B------:R-:W-:Y:S02]  /*4060*/  ISETP.GT.U32.AND.EX P0, PT, R9, RZ, PT, P0 ;  /* 0x000000ff0900720c */ /* 0x000fe40003f04100 */
[----:B------:R-:W-:-:S11]  /*4070*/  LEA.HI.X.SX32 R9, R13, RZ, 0x1e, P1 ;  /* 0x000000ff0d097211 */ /* 0x000fd600008ff6ff */
[----:B0-----:R-:W-:Y:S05]  /*4080*/  @P0 BRA `(.L_x_57) ;  /* 0xfffffffc00940947 */ /* 0x001fea000383ffff */
[----:B------:R-:W-:Y:S05]  /*4090*/  BSYNC.RECONVERGENT B1 ;  /* 0x0000000000017941 */ /* 0x000fea0003800200 */
.L_x_56:
[----:B------:R-:W-:Y:S01]  /*40a0*/  IMAD.MOV.U32 R7, RZ, RZ, 0x30 ;  /* 0x00000030ff077424 */ /* 0x000fe200078e00ff */
[C---:B------:R-:W-:Y:S01]  /*40b0*/  ISETP.GE.U32.AND P2, PT, R20.reuse, 0x3, PT ;  /* 0x000000031400780c */ /* 0x040fe20003f46070 */
[----:B------:R-:W-:Y:S01]  /*40c0*/  IMAD.IADD R5, R1, 0x1, R8 ;  /* 0x0000000101057824 */ /* 0x000fe200078e0208 */
[----:B------:R-:W-:Y:S01]  /*40d0*/  LOP3.LUT R17, R3, 0x3, RZ, 0xc0, !PT ;  /* 0x0000000303117812 */ /* 0x000fe200078ec0ff */
[----:B------:R-:W-:Y:S01]  /*40e0*/  BSSY.RECONVERGENT B1, `(.L_x_58) ;  /* 0x0000010000017945 */ /* 0x000fe20003800200 */
[C---:B------:R-:W-:Y:S01]  /*40f0*/  ISETP.GE.U32.AND P4, PT, R20.reuse, 0x3, PT ;  /* 0x000000031400780c */ /* 0x040fe20003f86070 */
[----:B------:R-:W-:Y:S01]  /*4100*/  IMAD.MOV.U32 R8, RZ, RZ, RZ ;  /* 0x000000ffff087224 */ /* 0x000fe200078e00ff */
[----:B------:R0:W-:Y:S01]  /*4110*/  STL.U8 [R5+0x11], R7 ;  /* 0x0000110705007387 */ /* 0x0001e20000100000 */
[----:B------:R-:W-:Y:S02]  /*4120*/  ISETP.GE.U32.AND P0, PT, R20, 0xf, PT ;  /* 0x0000000f1400780c */ /* 0x000fe40003f06070 */
[----:B------:R-:W-:-:S02]  /*4130*/  ISETP.NE.AND P3, PT, R17, RZ, PT ;  /* 0x000000ff1100720c */ /* 0x000fc40003f65270 */
[----:B------:R-:W-:Y:S02]  /*4140*/  ISETP.NE.AND P1, PT, R17, RZ, PT ;  /* 0x000000ff1100720c */ /* 0x000fe40003f25270 */
[----:B------:R-:W-:Y:S11]  /*4150*/  @!P2 BRA `(.L_x_59) ;  /* 0x000000000020a947 */ /* 0x000ff60003800000 */
[----:B0-----:R-:W-:Y:S01]  /*4160*/  HFMA2 R5, -RZ, RZ, 0, 0 ;  /* 0x00000000ff057431 */ /* 0x001fe200000001ff */
[----:B------:R-:W-:-:S07]  /*4170*/  LOP3.LUT R8, R3, 0xfffffffc, RZ, 0xc0, !PT ;  /* 0xfffffffc03087812 */ /* 0x000fce00078ec0ff */
.L_x_60:
[----:B-1----:R-:W-:-:S05]  /*4180*/  IMAD.IADD R10, R1, 0x1, R5 ;  /* 0x00000001010a7824 */ /* 0x002fca00078e0205 */
[----:B------:R-:W2:Y:S01]  /*4190*/  LDL R7, [R10+0x10] ;  /* 0x000010000a077983 */ /* 0x000ea20000100800 */
[----:B------:R-:W-:-:S05]  /*41a0*/  VIADD R5, R5, 0x4 ;  /* 0x0000000405057836 */ /* 0x000fca0000000000 */
[----:B------:R-:W-:Y:S01]  /*41b0*/  ISETP.NE.AND P2, PT, R5, R8, PT ;  /* 0x000000080500720c */ /* 0x000fe20003f45270 */
[----:B--2---:R1:W-:-:S12]  /*41c0*/  STL [R10], R7 ;  /* 0x000000070a007387 */ /* 0x0043d80000100800 */
[----:B------:R-:W-:Y:S05]  /*41d0*/  @P2 BRA `(.L_x_60) ;  /* 0xfffffffc00e82947 */ /* 0x000fea000383ffff */
.L_x_59:
[----:B------:R-:W-:Y:S05]  /*41e0*/  BSYNC.RECONVERGENT B1 ;  /* 0x0000000000017941 */ /* 0x000fea0003800200 */
.L_x_58:
[----:B------:R-:W-:Y:S04]  /*41f0*/  BSSY.RECONVERGENT B1, `(.L_x_61) ;  /* 0x000000a000017945 */ /* 0x000fe80003800200 */
[----:B------:R-:W-:Y:S05]  /*4200*/  @!P3 BRA `(.L_x_62) ;  /* 0x000000000020b947 */ /* 0x000fea0003800000 */
[----:B-1----:R-:W-:-:S07]  /*4210*/  IMAD.MOV.U32 R10, RZ, RZ, RZ ;  /* 0x000000ffff0a7224 */ /* 0x002fce00078e00ff */
.L_x_63:
[----:B--2---:R-:W-:-:S05]  /*4220*/  IADD3 R12, PT, PT, R1, R8, RZ ;  /* 0x00000008010c7210 */ /* 0x004fca0007ffe0ff */
[----:B0-----:R-:W2:Y:S01]  /*4230*/  LDL.U8 R5, [R12+0x10] ;  /* 0x000010000c057983 */ /* 0x001ea20000100000 */
[----:B------:R-:W-:Y:S02]  /*4240*/  VIADD R10, R10, 0x1 ;  /* 0x000000010a0a7836 */ /* 0x000fe40000000000 */
[----:B------:R-:W-:-:S03]  /*4250*/  VIADD R8, R8, 0x1 ;  /* 0x0000000108087836 */ /* 0x000fc60000000000 */
[----:B------:R-:W-:Y:S01]  /*4260*/  ISETP.NE.AND P2, PT, R10, R17, PT ;  /* 0x000000110a00720c */ /* 0x000fe20003f45270 */
[----:B--2---:R2:W-:-:S12]  /*4270*/  STL.U8 [R12], R5 ;  /* 0x000000050c007387 */ /* 0x0045d80000100000 */
[----:B------:R-:W-:Y:S05]  /*4280*/  @P2 BRA `(.L_x_63) ;  /* 0xfffffffc00e42947 */ /* 0x000fea000383ffff */
.L_x_62:
[----:B------:R-:W-:Y:S05]  /*4290*/  BSYNC.RECONVERGENT B1 ;  /* 0x0000000000017941 */ /* 0x000fea0003800200 */
.L_x_61:
[----:B------:R-:W-:Y:S01]  /*42a0*/  BSSY.RECONVERGENT B1, `(.L_x_64) ;  /* 0x000001c000017945 */ /* 0x000fe20003800200 */
[----:B0-2---:R-:W-:Y:S01]  /*42b0*/  IMAD.MOV.U32 R5, RZ, RZ, RZ ;  /* 0x000000ffff057224 */ /* 0x005fe200078e00ff */
[----:B------:R-:W-:Y:S02]  /*42c0*/  MOV R16, RZ ;  /* 0x000000ff00107202 */ /* 0x000fe40000000f00 */
[----:B------:R-:W-:Y:S05]  /*42d0*/  @!P4 BRA `(.L_x_65) ;  /* 0x000000000060c947 */ /* 0x000fea0003800000 */
[----:B------:R-:W-:Y:S01]  /*42e0*/  LOP3.LUT R16, R3, 0xfffffffc, RZ, 0xc0, !PT ;  /* 0xfffffffc03107812 */ /* 0x000fe200078ec0ff */
[----:B-1----:R-:W-:-:S07]  /*42f0*/  IMAD.MOV.U32 R7, RZ, RZ, RZ ;  /* 0x000000ffff077224 */ /* 0x002fce00078e00ff */
.L_x_66:
[----:B0-----:R-:W-:-:S05]  /*4300*/  IMAD.IADD R15, R1, 0x1, R7 ;  /* 0x00000001010f7824 */ /* 0x001fca00078e0207 */
[----:B------:R0:W2:Y:S01]  /*4310*/  LDL R8, [R15] ;  /* 0x000000000f087983 */ /* 0x0000a20000100800 */
[C---:B------:R-:W-:Y:S01]  /*4320*/  LEA R19, R7.reuse, UR8, 0x3 ;  /* 0x0000000807137c11 */ /* 0x040fe2000f8e18ff */
[----:B------:R-:W-:-:S05]  /*4330*/  VIADD R7, R7, 0x4 ;  /* 0x0000000407077836 */ /* 0x000fca0000000000 */
[----:B------:R-:W-:Y:S01]  /*4340*/  ISETP.NE.AND P2, PT, R7, R16, PT ;  /* 0x000000100700720c */ /* 0x000fe20003f45270 */
[----:B0-----:R-:W-:Y:S01]  /*4350*/  IMAD.MOV.U32 R15, RZ, RZ, RZ ;  /* 0x000000ffff0f7224 */ /* 0x001fe200078e00ff */
[C---:B--2---:R-:W-:Y:S02]  /*4360*/  PRMT R10, R8.reuse, 0x7770, RZ ;  /* 0x00007770080a7816 */ /* 0x044fe400000000ff */
[C---:B------:R-:W-:Y:S02]  /*4370*/  PRMT R9, R8.reuse, 0x7771, RZ ;  /* 0x0000777108097816 */ /* 0x040fe400000000ff */
[C---:B------:R-:W-:Y:S02]  /*4380*/  PRMT R11, R8.reuse, 0x7773, RZ ;  /* 0x00007773080b7816 */ /* 0x040fe400000000ff */
[----:B------:R-:W-:Y:S02]  /*4390*/  PRMT R8, R8, 0x7772, RZ ;  /* 0x0000777208087816 */ /* 0x000fe400000000ff */
[----:B------:R-:W-:-:S02]  /*43a0*/  LOP3.LUT R10, R10, 0xff, RZ, 0xc0, !PT ;  /* 0x000000ff0a0a7812 */ /* 0x000fc400078ec0ff */
[----:B------:R-:W-:Y:S01]  /*43b0*/  LOP3.LUT R13, R9, 0xff, RZ, 0xc0, !PT ;  /* 0x000000ff090d7812 */ /* 0x000fe200078ec0ff */
[----:B------:R-:W-:Y:S01]  /*43c0*/  HFMA2 R9, -RZ, RZ, 0, 0 ;  /* 0x00000000ff097431 */ /* 0x000fe200000001ff */
[----:B------:R-:W-:Y:S01]  /*43d0*/  LOP3.LUT R12, R8, 0xff, RZ, 0xc0, !PT ;  /* 0x000000ff080c7812 */ /* 0x000fe200078ec0ff */
[----:B------:R-:W-:Y:S01]  /*43e0*/  IMAD.MOV.U32 R8, RZ, RZ, R10 ;  /* 0x000000ffff087224 */ /* 0x000fe200078e000a */
[----:B------:R-:W-:Y:S01]  /*43f0*/  LOP3.LUT R14, R11, 0xff, RZ, 0xc0, !PT ;  /* 0x000000ff0b0e7812 */ /* 0x000fe200078ec0ff */
[----:B------:R-:W-:Y:S01]  /*4400*/  IMAD.MOV.U32 R10, RZ, RZ, R13 ;  /* 0x000000ffff0a7224 */ /* 0x000fe200078e000d */
[----:B------:R-:W-:Y:S01]  /*4410*/  MOV R13, RZ ;  /* 0x000000ff000d7202 */ /* 0x000fe20000000f00 */
[----:B------:R-:W-:-:S04]  /*4420*/  IMAD.MOV.U32 R11, RZ, RZ, RZ ;  /* 0x000000ffff0b7224 */ /* 0x000fc800078e00ff */
[----:B------:R0:W-:Y:S04]  /*4430*/  STL.128 [R19+0x10], R12 ;  /* 0x0000100c13007387 */ /* 0x0001e80000100c00 */
[----:B------:R0:W-:Y:S01]  /*4440*/  STL.128 [R19], R8 ;  /* 0x0000000813007387 */ /* 0x0001e20000100c00 */
[----:B------:R-:W-:Y:S05]  /*4450*/  @P2 BRA `(.L_x_66) ;  /* 0xfffffffc00a82947 */ /* 0x000fea000383ffff */
.L_x_65:
[----:B------:R-:W-:Y:S05]  /*4460*/  BSYNC.RECONVERGENT B1 ;  /* 0x0000000000017941 */ /* 0x000fea0003800200 */
.L_x_64:
[----:B------:R-:W-:Y:S04]  /*4470*/  BSSY.RECONVERGENT B1, `(.L_x_67) ;  /* 0x000000c000017945 */ /* 0x000fe80003800200 */
[----:B------:R-:W-:Y:S05]  /*4480*/  @!P1 BRA `(.L_x_68) ;  /* 0x0000000000289947 */ /* 0x000fea0003800000 */
[----:B01----:R-:W-:-:S07]  /*4490*/  IMAD.MOV.U32 R10, RZ, RZ, RZ ;  /* 0x000000ffff0a7224 */ /* 0x003fce00078e00ff */
.L_x_69:
[----:B--2---:R-:W-:-:S06]  /*44a0*/  IMAD.IADD R8, R1, 0x1, R16 ;  /* 0x0000000101087824 */ /* 0x004fcc00078e0210 */
[----:B------:R-:W2:Y:S01]  /*44b0*/  LDL.U8 R8, [R8] ;  /* 0x0000000008087983 */ /* 0x000ea20000100000 */
[----:B------:R-:W-:Y:S01]  /*44c0*/  HFMA2 R9, -RZ, RZ, 0, 0 ;  /* 0x00000000ff097431 */ /* 0x000fe200000001ff */
[----:B------:R-:W-:Y:S01]  /*44d0*/  LEA R7, R16, UR8, 0x3 ;  /* 0x0000000810077c11 */ /* 0x000fe2000f8e18ff */
[----:B------:R-:W-:Y:S02]  /*44e0*/  VIADD R10, R10, 0x1 ;  /* 0x000000010a0a7836 */ /* 0x000fe40000000000 */
[----:B------:R-:W-:-:S03]  /*44f0*/  VIADD R16, R16, 0x1 ;  /* 0x0000000110107836 */ /* 0x000fc60000000000 */
[----:B------:R-:W-:Y:S01]  /*4500*/  ISETP.NE.AND P1, PT, R10, R17, PT ;  /* 0x000000110a00720c */ /* 0x000fe20003f25270 */
[----:B--2---:R2:W-:-:S12]  /*4510*/  STL.64 [R7], R8 ;  /* 0x0000000807007387 */ /* 0x0045d80000100a00 */
[----:B------:R-:W-:Y:S05]  /*4520*/  @P1 BRA `(.L_x_69) ;  /* 0xfffffffc00dc1947 */ /* 0x000fea000383ffff */
.L_x_68:
[----:B------:R-:W-:Y:S05]  /*4530*/  BSYNC.RECONVERGENT B1 ;  /* 0x0000000000017941 */ /* 0x000fea0003800200 */
.L_x_67:
[----:B------:R-:W-:Y:S01]  /*4540*/  BSSY.RECONVERGENT B1, `(.L_x_70) ;  /* 0x0000170000017945 */ /* 0x000fe20003800200 */
[----:B------:R-:W-:Y:S01]  /*4550*/  CS2R R16, SRZ ;  /* 0x0000000000107805 */ /* 0x000fe2000001ff00 */
[----:B------:R-:W-:Y:S02]  /*4560*/  IMAD.MOV.U32 R18, RZ, RZ, RZ ;  /* 0x000000ffff127224 */ /* 0x000fe400078e00ff */
[----:B------:R-:W-:Y:S05]  /*4570*/  @!P0 BRA `(.L_x_71) ;  /* 0x0000001400b08947 */ /* 0x000fea0003800000 */
[----:B------:R-:W-:Y:S01]  /*4580*/  ISETP.GE.U32.AND P0, PT, R20, 0x3f, PT ;  /* 0x0000003f1400780c */ /* 0x000fe20003f06070 */
[----:B------:R-:W-:Y:S01]  /*4590*/  BSSY.RECONVERGENT B2, `(.L_x_72) ;  /* 0x00000cb000027945 */ /* 0x000fe20003800200 */
[----:B0-----:R-:W-:Y:S01]  /*45a0*/  SHF.R.U32.HI R19, RZ, 0x4, R3 ;  /* 0x00000004ff137819 */ /* 0x001fe20000011603 */
[----:B------:R-:W-:Y:S01]  /*45b0*/  IMAD.MOV.U32 R18, RZ, RZ, RZ ;  /* 0x000000ffff127224 */ /* 0x000fe200078e00ff */
[----:B-12---:R-:W-:Y:S02]  /*45c0*/  MOV R7, RZ ;  /* 0x000000ff00077202 */ /* 0x006fe40000000f00 */
[----:B------:R-:W-:Y:S01]  /*45d0*/  CS2R R16, SRZ ;  /* 0x0000000000107805 */ /* 0x000fe2000001ff00 */
[----:B------:R-:W-:Y:S01]  /*45e0*/  IMAD.MOV.U32 R5, RZ, RZ, RZ ;  /* 0x000000ffff057224 */ /* 0x000fe200078e00ff */
[----:B------:R-:W-:-:S05]  /*45f0*/  VIMNMX.U32 R19, PT, PT, R19, 0x1, !PT ;  /* 0x0000000113137848 */ /* 0x000fca0007fe0000 */
[----:B------:R-:W-:Y:S05]  /*4600*/  @!P0 BRA `(.L_x_73) ;  /* 0x0000000c000c8947 */ /* 0x000fea0003800000 */
[----:B------:R-:W-:Y:S01]  /*4610*/  HFMA2 R18, -RZ, RZ, 0, 0 ;  /* 0x00000000ff127431 */ /* 0x000fe200000001ff */
[----:B------:R-:W-:Y:S01]  /*4620*/  LOP3.LUT R7, R19, 0xffffffc, RZ, 0xc0, !PT ;  /* 0x0ffffffc13077812 */ /* 0x000fe200078ec0ff */
[----:B------:R-:W-:Y:S02]  /*4630*/  IMAD.MOV.U32 R20, RZ, RZ, RZ ;  /* 0x000000ffff147224 */ /* 0x000fe400078e00ff */
[----:B------:R-:W-:-:S07]  /*4640*/  IMAD.MOV.U32 R17, RZ, RZ, RZ ;  /* 0x000000ffff117224 */ /* 0x000fce00078e00ff */
.L_x_74:
[----:B------:R-:W-:-:S05]  /*4650*/  IMAD.SHL.U32 R21, R20, 0x2, RZ ;  /* 0x0000000214157824 */ /* 0x000fca00078e00ff */
[----:B------:R-:W-:-:S05]  /*4660*/  LEA R21, R21, UR8, 0x3 ;  /* 0x0000000815157c11 */ /* 0x000fca000f8e18ff */
[----:B------:R-:W2:Y:S04]  /*4670*/  LDL.128 R12, [R21] ;  /* 0x00000000150c7983 */ /* 0x000ea80000100c00 */
[----:B------:R-:W3:Y:S01]  /*4680*/  LDL.128 R8, [R21+0x10] ;  /* 0x0000100015087983 */ /* 0x000ee20000100c00 */
[----:B------:R-:W-:Y:S02]  /*4690*/  IMAD.MOV.U32 R26, RZ, RZ, 0x38495ab5 ;  /* 0x38495ab5ff1a7424 */ /* 0x000fe400078e00ff */
[C---:B--2---:R-:W-:Y:S01]  /*46a0*/  IMAD R23, R13.reuse, 0x114253d5, RZ ;  /* 0x114253d50d177824 */ /* 0x044fe200078e02ff */
[----:B------:R-:W-:-:S03]  /*46b0*/  SHF.L.U32 R13, R13, 0x1f, RZ ;  /* 0x0000001f0d0d7819 */ /* 0x000fc600000006ff */
[C---:B------:R-:W-:Y:S02]  /*46c0*/  IMAD R27, R12.reuse, -0x783c846f, R23 ;  /* 0x87c37b910c1b7824 */ /* 0x040fe400078e0217 */
[----:B------:R-:W-:-:S04]  /*46d0*/  IMAD.WIDE.U32 R22, R12, 0x114253d5, RZ ;  /* 0x114253d50c167825 */ /* 0x000fc800078e00ff */
[----:B------:R-:W-:Y:S02]  /*46e0*/  IMAD.IADD R23, R23, 0x1, R27 ;  /* 0x0000000117177824 */ /* 0x000fe400078e021b */
[C---:B------:R-:W-:Y:S02]  /*46f0*/  IMAD R27, R12.reuse, -0x775ed616, R13 ;  /* 0x88a129ea0c1b7824 */ /* 0x040fe400078e020d */
[----:B------:R-:W-:-:S04]  /*4700*/  IMAD.WIDE.U32 R12, R12, -0x80000000, RZ ;  /* 0x800000000c0c7825 */ /* 0x000fc800078e00ff */
[----:B------:R-:W-:Y:S01]  /*4710*/  IMAD.IADD R22, R13, 0x1, R27 ;  /* 0x000000010d167824 */ /* 0x000fe200078e021b */
[----:B------:R-:W-:Y:S01]  /*4720*/  SHF.R.U32.HI R13, RZ, 0x1, R23 ;  /* 0x00000001ff0d7819 */ /* 0x000fe20000011617 */
[----:B------:R-:W-:-:S03]  /*4730*/  IMAD R27, R15, 0x2745937f, RZ ;  /* 0x2745937f0f1b7824 */ /* 0x000fc600078e02ff */
[----:B------:R-:W-:Y:S01]  /*4740*/  LOP3.LUT R12, R13, R12, RZ, 0xfc, !PT ;  /* 0x0000000c0d0c7212 */ /* 0x000fe200078efcff */
[----:B------:R-:W-:Y:S02]  /*4750*/  IMAD R13, R22, 0x2745937f, RZ ;  /* 0x2745937f160d7824 */ /* 0x000fe400078e02ff */
[----:B------:R-:W-:Y:S02]  /*4760*/  IMAD R27, R14, 0x4cf5ad43, R27 ;  /* 0x4cf5ad430e1b7824 */ /* 0x000fe400078e021b */
[C---:B------:R-:W-:Y:S02]  /*4770*/  IMAD R23, R12.reuse, 0x4cf5ad43, R13 ;  /* 0x4cf5ad430c177824 */ /* 0x040fe400078e020d */
[----:B------:R-:W-:-:S04]  /*4780*/  IMAD.WIDE.U32 R12, R12, 0x2745937f, RZ ;  /* 0x2745937f0c0c7825 */ /* 0x000fc800078e00ff */
[----:B------:R-:W-:Y:S01]  /*4790*/  IMAD.IADD R23, R13, 0x1, R23 ;  /* 0x000000010d177824 */ /* 0x000fe200078e0217 */
[----:B------:R-:W-:Y:S01]  /*47a0*/  LOP3.LUT R15, R12, R5, RZ, 0x3c, !PT ;  /* 0x000000050c0f7212 */ /* 0x000fe200078e3cff */
[----:B------:R-:W-:-:S04]  /*47b0*/  IMAD.WIDE.U32 R12, R14, 0x2745937f, RZ ;  /* 0x2745937f0e0c7825 */ /* 0x000fc800078e00ff */
[----:B------:R-:W-:Y:S02]  /*47c0*/  IMAD.IADD R13, R13, 0x1, R27 ;  /* 0x000000010d0d7824 */ /* 0x000fe400078e021b */
[----:B------:R-:W-:-:S03]  /*47d0*/  IMAD R27, R14, 0x4e8b26fe, RZ ;  /* 0x4e8b26fe0e1b7824 */ /* 0x000fc600078e02ff */
[--C-:B------:R-:W-:Y:S02]  /*47e0*/  SHF.R.U32.HI R22, RZ, 0x1f, R13.reuse ;  /* 0x0000001fff167819 */ /* 0x100fe4000001160d */
[----:B------:R-:W-:Y:S01]  /*47f0*/  SHF.R.U64 R5, R12, 0x1f, R13 ;  /* 0x0000001f0c057819 */ /* 0x000fe2000000120d */
[C---:B---3--:R-:W-:Y:S01]  /*4800*/  IMAD R13, R9.reuse, 0x114253d5, RZ ;  /* 0x114253d5090d7824 */ /* 0x048fe200078e02ff */
[----:B------:R-:W-:Y:S01]  /*4810*/  LOP3.LUT R22, R22, R27, RZ, 0xfc, !PT ;  /* 0x0000001b16167212 */ /* 0x000fe200078efcff */
[----:B------:R-:W-:Y:S02]  /*4820*/  IMAD.U32 R9, R9, -0x80000000, RZ ;  /* 0x8000000009097824 */ /* 0x000fe400078e00ff */
[C---:B------:R-:W-:Y:S02]  /*4830*/  IMAD R27, R8.reuse, -0x783c846f, R13 ;  /* 0x87c37b91081b7824 */ /* 0x040fe400078e020d */
[----:B------:R-:W-:-:S04]  /*4840*/  IMAD.WIDE.U32 R12, R8, 0x114253d5, RZ ;  /* 0x114253d5080c7825 */ /* 0x000fc800078e00ff */
[----:B------:R-:W-:Y:S01]  /*4850*/  IMAD R12, R22, 0x114253d5, RZ ;  /* 0x114253d5160c7824 */ /* 0x000fe200078e02ff */
[----:B------:R-:W-:Y:S02]  /*4860*/  LOP3.LUT R22, R23, R16, RZ, 0x3c, !PT ;  /* 0x0000001017167212 */ /* 0x000fe400078e3cff */
[----:B------:R-:W-:Y:S01]  /*4870*/  IADD3 R14, PT, PT, R13, R27, RZ ;  /* 0x0000001b0d0e7210 */ /* 0x000fe20007ffe0ff */
[C---:B------:R-:W-:Y:S02]  /*4880*/  IMAD R23, R5.reuse, -0x783c846f, R12 ;  /* 0x87c37b9105177824 */ /* 0x040fe400078e020c */
[----:B------:R-:W-:-:S04]  /*4890*/  IMAD.WIDE.U32 R12, R5, 0x114253d5, RZ ;  /* 0x114253d5050c7825 */ /* 0x000fc800078e00ff */
[----:B------:R-:W-:Y:S01]  /*48a0*/  IMAD R27, R8, -0x775ed616, R9 ;  /* 0x88a129ea081b7824 */ /* 0x000fe200078e0209 */
[----:B------:R-:W-:Y:S01]  /*48b0*/  LOP3.LUT R5, R12, R18, RZ, 0x3c, !PT ;  /* 0x000000120c057212 */ /* 0x000fe200078e3cff */
[----:B------:R-:W-:Y:S01]  /*48c0*/  IMAD.WIDE.U32 R8, R8, -0x80000000, RZ ;  /* 0x8000000008087825 */ /* 0x000fe200078e00ff */
[----:B------:R-:W-:-:S03]  /*48d0*/  SHF.L.W.U32.HI R12, R15, 0x1b, R22 ;  /* 0x0000001b0f0c7819 */ /* 0x000fc60000010e16 */
[----:B------:R-:W-:Y:S01]  /*48e0*/  IMAD.IADD R16, R13, 0x1, R23 ;  /* 0x000000010d107824 */ /* 0x000fe200078e0217 */
[----:B------:R-:W-:Y:S01]  /*48f0*/  SHF.R.U32.HI R13, RZ, 0x1, R14 ;  /* 0x00000001ff0d7819 */ /* 0x000fe2000001160e */
[----:B------:R-:W-:Y:S01]  /*4900*/  IMAD.IADD R23, R9, 0x1, R27 ;  /* 0x0000000109177824 */ /* 0x000fe200078e021b */
[----:B------:R-:W-:Y:S02]  /*4910*/  SHF.L.W.U32.HI R9, R22, 0x1b, R15 ;  /* 0x0000001b16097819 */ /* 0x000fe40000010e0f */
[----:B------:R-:W-:Y:S01]  /*4920*/  LOP3.LUT R8, R13, R8, RZ, 0xfc, !PT ;  /* 0x000000080d087212 */ /* 0x000fe200078efcff */
[----:B------:R-:W-:Y:S01]  /*4930*/  IMAD R13, R23, 0x2745937f, RZ ;  /* 0x2745937f170d7824 */ /* 0x000fe200078e02ff */
[----:B------:R-:W-:Y:S01]  /*4940*/  IADD3 R15, P0, PT, R9, R18, RZ ;  /* 0x00000012090f7210 */ /* 0x000fe20007f1e0ff */
[----:B------:R-:W-:Y:S01]  /*4950*/  IMAD.MOV.U32 R23, RZ, RZ, 0x0 ;  /* 0x00000000ff177424 */ /* 0x000fe200078e00ff */
[----:B------:R-:W-:Y:S01]  /*4960*/  MOV R22, 0x52dce729 ;  /* 0x52dce72900167802 */ /* 0x000fe20000000f00 */
[----:B------:R-:W-:Y:S01]  /*4970*/  IMAD R29, R8, 0x4cf5ad43, R13 ;  /* 0x4cf5ad43081d7824 */ /* 0x000fe200078e020d */
[----:B------:R-:W-:Y:S01]  /*4980*/  LOP3.LUT R9, R16, R17, RZ, 0x3c, !PT ;  /* 0x0000001110097212 */ /* 0x000fe200078e3cff */
[----:B------:R-:W-:-:S02]  /*4990*/  IMAD.X R16, R12, 0x1, R17, P0 ;  /* 0x000000010c107824 */ /* 0x000fc400000e0611 */
[----:B------:R-:W-:Y:S01]  /*49a0*/  IMAD.WIDE.U32 R14, R15, 0x5, R22 ;  /* 0x000000050f0e7825 */ /* 0x000fe200078e0016 */
[----:B------:R-:W-:-:S03]  /*49b0*/  SHF.L.W.U32.HI R17, R9, 0x1f, R5 ;  /* 0x0000001f09117819 */ /* 0x000fc60000010e05 */
[----:B------:R-:W-:Y:S01]  /*49c0*/  IMAD.WIDE.U32 R12, R8, 0x2745937f, RZ ;  /* 0x2745937f080c7825 */ /* 0x000fe200078e00ff */
[----:B------:R-:W-:-:S03]  /*49d0*/  IADD3 R8, P0, PT, R17, R14, RZ ;  /* 0x0000000e11087210 */ /* 0x000fc60007f1e0ff */
[----:B------:R-:W-:Y:S01]  /*49e0*/  IMAD R27, R16, 0x5, RZ ;  /* 0x00000005101b7824 */ /* 0x000fe200078e02ff */
[----:B------:R-:W-:Y:S01]  /*49f0*/  LOP3.LUT R17, R12, R14, RZ, 0x3c, !PT ;  /* 0x0000000e0c117212 */ /* 0x000fe200078e3cff */
[----:B------:R-:W-:-:S03]  /*4a00*/  IMAD.IADD R29, R13, 0x1, R29 ;  /* 0x000000010d1d7824 */ /* 0x000fc600078e021d */
[----:B------:R-:W-:Y:S02]  /*4a10*/  IADD3 R16, PT, PT, R15, R27, RZ ;  /* 0x0000001b0f107210 */ /* 0x000fe40007ffe0ff */
[----:B------:R-:W2:Y:S01]  /*4a20*/  LDL.128 R12, [R21+0x20] ;  /* 0x00002000150c7983 */ /* 0x000ea20000100c00 */
[----:B------:R-:W-:Y:S01]  /*4a30*/  SHF.L.W.U32.HI R5, R5, 0x1f, R9 ;  /* 0x0000001f05057819 */ /* 0x000fe20000010e09 */
[----:B------:R-:W-:Y:S01]  /*4a40*/  IMAD R9, R11, 0x2745937f, RZ ;  /* 0x2745937f0b097824 */ /* 0x000fe200078e02ff */
[----:B------:R-:W-:-:S03]  /*4a50*/  LOP3.LUT R29, R29, R16, RZ, 0x3c, !PT ;  /* 0x000000101d1d7212 */ /* 0x000fc600078e3cff */
[C---:B------:R-:W-:Y:S02]  /*4a60*/  IMAD R27, R10.reuse, 0x4cf5ad43, R9 ;  /* 0x4cf5ad430a1b7824 */ /* 0x040fe400078e0209 */
[C---:B------:R-:W-:Y:S02]  /*4a70*/  IMAD R9, R10.reuse, 0x4e8b26fe, RZ ;  /* 0x4e8b26fe0a097824 */ /* 0x040fe400078e02ff */
[----:B------:R-:W-:-:S04]  /*4a80*/  IMAD.WIDE.U32 R10, R10, 0x2745937f, RZ ;  /* 0x2745937f0a0a7825 */ /* 0x000fc800078e00ff */
[----:B------:R-:W-:Y:S01]  /*4a90*/  IMAD.IADD R11, R11, 0x1, R27 ;  /* 0x000000010b0b7824 */ /* 0x000fe200078e021b */
[----:B------:R-:W-:Y:S01]  /*4aa0*/  MOV R27, 0x0 ;  /* 0x00000000001b7802 */ /* 0x000fe20000000f00 */
[----:B------:R-:W-:-:S03]  /*4ab0*/  IMAD.X R5, R5, 0x1, R16, P0 ;  /* 0x0000000105057824 */ /* 0x000fc600000e0610 */
[--C-:B------:R-:W-:Y:S02]  /*4ac0*/  SHF.R.U32.HI R18, RZ, 0x1f, R11.reuse ;  /* 0x0000001fff127819 */ /* 0x100fe4000001160b */
[----:B------:R-:W-:Y:S02]  /*4ad0*/  SHF.R.U64 R10, R10, 0x1f, R11 ;  /* 0x0000001f0a0a7819 */ /* 0x000fe4000000120b */
[----:B------:R-:W-:-:S05]  /*4ae0*/  LOP3.LUT R9, R18, R9, RZ, 0xfc, !PT ;  /* 0x0000000912097212 */ /* 0x000fca00078efcff */
[----:B------:R-:W-:-:S04]  /*4af0*/  IMAD R9, R9, 0x114253d5, RZ ;  /* 0x114253d509097824 */ /* 0x000fc800078e02ff */
[C---:B------:R-:W-:Y:S02]  /*4b00*/  IMAD R31, R10.reuse, -0x783c846f, R9 ;  /* 0x87c37b910a1f7824 */ /* 0x040fe400078e0209 */
[----:B------:R-:W-:-:S04]  /*4b10*/  IMAD.WIDE.U32 R10, R10, 0x114253d5, RZ ;  /* 0x114253d50a0a7825 */ /* 0x000fc800078e00ff */
[----:B------:R-:W-:Y:S02]  /*4b20*/  IMAD.IADD R18, R11, 0x1, R31 ;  /* 0x000000010b127824 */ /* 0x000fe400078e021f */
[----:B------:R-:W-:-:S04]  /*4b30*/  IMAD.WIDE.U32 R8, R8, 0x5, R26 ;  /* 0x0000000508087825 */ /* 0x000fc800078e001a */
[----:B------:R-:W-:Y:S01]  /*4b40*/  IMAD R11, R5, 0x5, RZ ;  /* 0x00000005050b7824 */ /* 0x000fe200078e02ff */
[----:B------:R-:W-:Y:S02]  /*4b50*/  SHF.L.W.U32.HI R5, R29, 0x1b, R17 ;  /* 0x0000001b1d057819 */ /* 0x000fe40000010e11 */
[-C--:B------:R-:W-:Y:S01]  /*4b60*/  LOP3.LUT R16, R10, R8.reuse, RZ, 0x3c, !PT ;  /* 0x000000080a107212 */ /* 0x080fe200078e3cff */
[----:B------:R-:W-:Y:S01]  /*4b70*/  IMAD.IADD R28, R9, 0x1, R11 ;  /* 0x00000001091c7824 */ /* 0x000fe200078e020b */
[----:B------:R-:W-:Y:S02]  /*4b80*/  IADD3 R5, P0, PT, R5, R8, RZ ;  /* 0x0000000805057210 */ /* 0x000fe40007f1e0ff */
[----:B------:R0:W3:Y:S01]  /*4b90*/  LDL.128 R8, [R21+0x30] ;  /* 0x0000300015087983 */ /* 0x0000e20000100c00 */
[----:B------:R-:W-:Y:S01]  /*4ba0*/  SHF.L.W.U32.HI R17, R17, 0x1b, R29 ;  /* 0x0000001b11117819 */ /* 0x000fe20000010e1d */
[----:B------:R-:W-:Y:S01]  /*4bb0*/  VIADD R20, R20, 0x4 ;  /* 0x0000000414147836 */ /* 0x000fe20000000000 */
[----:B------:R-:W-:-:S03]  /*4bc0*/  LOP3.LUT R18, R18, R28, RZ, 0x3c, !PT ;  /* 0x0000001c12127212 */ /* 0x000fc600078e3cff */
[----:B------:R-:W-:-:S04]  /*4bd0*/  IMAD.X R17, R17, 0x1, R28, P0 ;  /* 0x0000000111117824 */ /* 0x000fc800000e061c */
[----:B------:R-:W-:Y:S02]  /*4be0*/  IMAD R17, R17, 0x5, RZ ;  /* 0x0000000511117824 */ /* 0x000fe400078e02ff */
[C---:B--2---:R-:W-:Y:S02]  /*4bf0*/  IMAD R29, R13.reuse, 0x114253d5, RZ ;  /* 0x114253d50d1d7824 */ /* 0x044fe400078e02ff */
[----:B------:R-:W-:Y:S02]  /*4c00*/  IMAD.U32 R13, R13, -0x80000000, RZ ;  /* 0x800000000d0d7824 */ /* 0x000fe400078e00ff */
[C---:B------:R-:W-:Y:S02]  /*4c10*/  IMAD R31, R12.reuse, -0x783c846f, R29 ;  /* 0x87c37b910c1f7824 */ /* 0x040fe400078e021d */
[----:B------:R-:W-:-:S04]  /*4c20*/  IMAD.WIDE.U32 R28, R12, 0x114253d5, RZ ;  /* 0x114253d50c1c7825 */ /* 0x000fc800078e00ff */
[C---:B------:R-:W-:Y:S01]  /*4c30*/  IMAD R13, R12.reuse, -0x775ed616, R13 ;  /* 0x88a129ea0c0d7824 */ /* 0x040fe200078e020d */
[----:B0-----:R-:W-:Y:S01]  /*4c40*/  IADD3 R21, PT, PT, R29, R31, RZ ;  /* 0x0000001f1d157210 */ /* 0x001fe20007ffe0ff */
[----:B------:R-:W-:-:S03]  /*4c50*/  IMAD.WIDE.U32 R28, R12, -0x80000000, RZ ;  /* 0x800000000c1c7825 */ /* 0x000fc600078e00ff */
[----:B------:R-:W-:Y:S01]  /*4c60*/  SHF.R.U32.HI R21, RZ, 0x1, R21 ;  /* 0x00000001ff157819 */ /* 0x000fe20000011615 */
[----:B------:R-:W-:-:S03]  /*4c70*/  IMAD.IADD R13, R29, 0x1, R13 ;  /* 0x000000011d0d7824 */ /* 0x000fc600078e020d */
[----:B------:R-:W-:Y:S01]  /*4c80*/  LOP3.LUT R12, R21, R28, RZ, 0xfc, !PT ;  /* 0x0000001c150c7212 */ /* 0x000fe200078efcff */
[----:B------:R-:W-:Y:S02]  /*4c90*/  IMAD R21, R15, 0x2745937f, RZ ;  /* 0x2745937f0f157824 */ /* 0x000fe400078e02ff */
[----:B------:R-:W-:-:S04]  /*4ca0*/  IMAD.WIDE.U32 R28, R14, 0x2745937f, RZ ;  /* 0x2745937f0e1c7825 */ /* 0x000fc800078e00ff */
[C---:B------:R-:W-:Y:S02]  /*4cb0*/  IMAD R21, R14.reuse, 0x4cf5ad43, R21 ;  /* 0x4cf5ad430e157824 */ /* 0x040fe400078e0215 */
[----:B------:R-:W-:Y:S02]  /*4cc0*/  IMAD R15, R14, 0x4e8b26fe, RZ ;  /* 0x4e8b26fe0e0f7824 */ /* 0x000fe400078e02ff */
[----:B------:R-:W-:Y:S02]  /*4cd0*/  IMAD.IADD R21, R29, 0x1, R21 ;  /* 0x000000011d157824 */ /* 0x000fe400078e0215 */
[----:B------:R-:W-:Y:S02]  /*4ce0*/  IMAD R13, R13, 0x2745937f, RZ ;  /* 0x2745937f0d0d7824 */ /* 0x000fe400078e02ff */
[----:B------:R-:W-:Y:S01]  /*4cf0*/  IMAD.WIDE.U32 R30, R12, 0x2745937f, RZ ;  /* 0x2745937f0c1e7825 */ /* 0x000fe200078e00ff */
[--C-:B------:R-:W-:Y:S02]  /*4d00*/  SHF.R.U32.HI R14, RZ, 0x1f, R21.reuse ;  /* 0x0000001fff0e7819 */ /* 0x100fe40000011615 */
[----:B------:R-:W-:Y:S01]  /*4d10*/  SHF.R.U64 R28, R28, 0x1f, R21 ;  /* 0x0000001f1c1c7819 */ /* 0x000fe20000001215 */
[----:B------:R-:W-:Y:S01]  /*4d20*/  IMAD R13, R12, 0x4cf5ad43, R13 ;  /* 0x4cf5ad430c0d7824 */ /* 0x000fe200078e020d */
[----:B------:R-:W-:Y:S01]  /*4d30*/  LOP3.LUT R21, R14, R15, RZ, 0xfc, !PT ;  /* 0x0000000f0e157212 */ /* 0x000fe200078efcff */
[----:B------:R-:W-:Y:S01]  /*4d40*/  IMAD.WIDE.U32 R14, R5, 0x5, R22 ;  /* 0x00000005050e7825 */ /* 0x000fe200078e0016 */
[----:B------:R-:W-:-:S02]  /*4d50*/  SHF.L.W.U32.HI R5, R18, 0x1f, R16 ;  /* 0x0000001f12057819 */ /* 0x000fc40000010e10 */
[----:B------:R-:W-:Y:S01]  /*4d60*/  SHF.L.W.U32.HI R16, R16, 0x1f, R18 ;  /* 0x0000001f10107819 */ /* 0x000fe20000010e12 */
[----:B------:R-:W-:Y:S01]  /*4d70*/  IMAD R21, R21, 0x114253d5, RZ ;  /* 0x114253d515157824 */ /* 0x000fe200078e02ff */
[----:B------:R-:W-:Y:S02]  /*4d80*/  IADD3 R17, PT, PT, R15, R17, RZ ;  /* 0x000000110f117210 */ /* 0x000fe40007ffe0ff */
[-C--:B------:R-:W-:Y:S01]  /*4d90*/  IADD3 R5, P0, PT, R5, R14.reuse, RZ ;  /* 0x0000000e05057210 */ /* 0x080fe20007f1e0ff */
[----:B------:R-:W-:Y:S01]  /*4da0*/  IMAD R21, R28, -0x783c846f, R21 ;  /* 0x87c37b911c157824 */ /* 0x000fe200078e0215 */
[----:B------:R-:W-:Y:S01]  /*4db0*/  LOP3.LUT R14, R30, R14, RZ, 0x3c, !PT ;  /* 0x0000000e1e0e7212 */ /* 0x000fe200078e3cff */
[----:B------:R-:W-:Y:S02]  /*4dc0*/  IMAD.IADD R30, R31, 0x1, R13 ;  /* 0x000000011f1e7824 */ /* 0x000fe400078e020d */
[----:B------:R-:W-:-:S04]  /*4dd0*/  IMAD.WIDE.U32 R28, R28, 0x114253d5, RZ ;  /* 0x114253d51c1c7825 */ /* 0x000fc800078e00ff */
[----:B------:R-:W-:Y:S01]  /*4de0*/  IMAD.X R15, R16, 0x1, R17, P0 ;  /* 0x00000001100f7824 */ /* 0x000fe200000e0611 */
[----:B------:R-:W-:Y:S01]  /*4df0*/  LOP3.LUT R17, R30, R17, RZ, 0x3c, !PT ;  /* 0x000000111e117212 */ /* 0x000fe200078e3cff */
[----:B------:R-:W-:-:S04]  /*4e00*/  IMAD.WIDE.U32 R12, R5, 0x5, R26 ;  /* 0x00000005050c7825 */ /* 0x000fc800078e001a */
[----:B------:R-:W-:Y:S01]  /*4e10*/  IMAD.IADD R5, R29, 0x1, R21 ;  /* 0x000000011d057824 */ /* 0x000fe200078e0215 */
[-C--:B------:R-:W-:Y:S01]  /*4e20*/  LOP3.LUT R28, R28, R12.reuse, RZ, 0x3c, !PT ;  /* 0x0000000c1c1c7212 */ /* 0x080fe200078e3cff */
[----:B------:R-:W-:Y:S01]  /*4e30*/  IMAD R21, R15, 0x5, RZ ;  /* 0x000000050f157824 */ /* 0x000fe200078e02ff */
[----:B------:R-:W-:Y:S02]  /*4e40*/  SHF.L.W.U32.HI R15, R17, 0x1b, R14 ;  /* 0x0000001b110f7819 */ /* 0x000fe40000010e0e */
[----:B------:R-:W-:Y:S02]  /*4e50*/  SHF.L.W.U32.HI R17, R14, 0x1b, R17 ;  /* 0x0000001b0e117819 */ /* 0x000fe40000010e11 */
[----:B------:R-:W-:Y:S01]  /*4e60*/  IADD3 R16, PT, PT, R13, R21, RZ ;  /* 0x000000150d107210 */ /* 0x000fe20007ffe0ff */
[----:B---3--:R-:W-:Y:S01]  /*4e70*/  IMAD R13, R9, 0x114253d5, RZ ;  /* 0x114253d5090d7824 */ /* 0x008fe200078e02ff */
[----:B------:R-:W-:Y:S01]  /*4e80*/  IADD3 R15, P0, PT, R15, R12, RZ ;  /* 0x0000000c0f0f7210 */ /* 0x000fe20007f1e0ff */
[----:B------:R-:W-:Y:S01]  /*4e90*/  IMAD.U32 R9, R9, -0x80000000, RZ ;  /* 0x8000000009097824 */ /* 0x000fe200078e00ff */
[----:B------:R-:W-:Y:S01]  /*4ea0*/  LOP3.LUT R5, R5, R16, RZ, 0x3c, !PT ;  /* 0x0000001005057212 */ /* 0x000fe200078e3cff */
[----:B------:R-:W-:-:S02]  /*4eb0*/  IMAD R21, R8, -0x783c846f, R13 ;  /* 0x87c37b9108157824 */ /* 0x000fc400078e020d */
[----:B------:R-:W-:-:S04]  /*4ec0*/  IMAD.WIDE.U32 R12, R8, 0x114253d5, RZ ;  /* 0x114253d5080c7825 */ /* 0x000fc800078e00ff */
[----:B------:R-:W-:Y:S02]  /*4ed0*/  IMAD.X R12, R17, 0x1, R16, P0 ;  /* 0x00000001110c7824 */ /* 0x000fe400000e0610 */
[C---:B------:R-:W-:Y:S02]  /*4ee0*/  IMAD R17, R8.reuse, -0x775ed616, R9 ;  /* 0x88a129ea08117824 */ /* 0x040fe400078e0209 */
[----:B------:R-:W-:Y:S02]  /*4ef0*/  IMAD.IADD R13, R13, 0x1, R21 ;  /* 0x000000010d0d7824 */ /* 0x000fe400078e0215 */
[----:B------:R-:W-:-:S03]  /*4f00*/  IMAD.WIDE.U32 R8, R8, -0x80000000, RZ ;  /* 0x8000000008087825 */ /* 0x000fc600078e00ff */
[----:B------:R-:W-:Y:S01]  /*4f10*/  SHF.R.U32.HI R13, RZ, 0x1, R13 ;  /* 0x00000001ff0d7819 */ /* 0x000fe2000001160d */
[----:B------:R-:W-:Y:S01]  /*4f20*/  IMAD R21, R12, 0x5, RZ ;  /* 0x000000050c157824 */ /* 0x000fe200078e02ff */
[----:B------:R-:W-:Y:S02]  /*4f30*/  IADD3 R9, PT, PT, R9, R17, RZ ;  /* 0x0000001109097210 */ /* 0x000fe40007ffe0ff */
[----:B------:R-:W-:-:S03]  /*4f40*/  LOP3.LUT R13, R13, R8, RZ, 0xfc, !PT ;  /* 0x000000080d0d7212 */ /* 0x000fc600078efcff */
[----:B------:R-:W-:-:S04]  /*4f50*/  IMAD R8, R9, 0x2745937f, RZ ;  /* 0x2745937f09087824 */ /* 0x000fc800078e02ff */
[----:B------:R-:W-:Y:S02]  /*4f60*/  IMAD R17, R13, 0x4cf5ad43, R8 ;  /* 0x4cf5ad430d117824 */ /* 0x000fe400078e0208 */
[----:B------:R-:W-:Y:S01]  /*4f70*/  IMAD.WIDE.U32 R8, R15, 0x5, R22 ;  /* 0x000000050f087825 */ /* 0x000fe200078e0016 */
[----:B------:R-:W-:Y:S02]  /*4f80*/  SHF.L.W.U32.HI R15, R5, 0x1f, R28 ;  /* 0x0000001f050f7819 */ /* 0x000fe40000010e1c */
[----:B------:R-:W-:Y:S01]  /*4f90*/  SHF.L.W.U32.HI R5, R28, 0x1f, R5 ;  /* 0x0000001f1c057819 */ /* 0x000fe20000010e05 */
[----:B------:R-:W-:Y:S01]  /*4fa0*/  IMAD.WIDE.U32 R12, R13, 0x2745937f, RZ ;  /* 0x2745937f0d0c7825 */ /* 0x000fe200078e00ff */
[----:B------:R-:W-:-:S03]  /*4fb0*/  IADD3 R15, P0, PT, R15, R8, RZ ;  /* 0x000000080f0f7210 */ /* 0x000fc60007f1e0ff */
[----:B------:R-:W-:Y:S01]  /*4fc0*/  IMAD.IADD R14, R9, 0x1, R21 ;  /* 0x00000001090e7824 */ /* 0x000fe200078e0215 */
[----:B------:R-:W-:Y:S01]  /*4fd0*/  LOP3.LUT R12, R12, R8, RZ, 0x3c, !PT ;  /* 0x000000080c0c7212 */ /* 0x000fe200078e3cff */
[----:B------:R-:W-:Y:S02]  /*4fe0*/  IMAD R9, R11, 0x2745937f, RZ ;  /* 0x2745937f0b097824 */ /* 0x000fe400078e02ff */
[----:B------:R-:W-:Y:S01]  /*4ff0*/  IMAD.IADD R17, R13, 0x1, R17 ;  /* 0x000000010d117824 */ /* 0x000fe200078e0211 */
[-C--:B------:R-:W-:Y:S01]  /*5000*/  IADD3.X R5, PT, PT, R5, R14.reuse, RZ, P0, !PT ;  /* 0x0000000e05057210 */ /* 0x080fe200007fe4ff */
[C---:B------:R-:W-:Y:S02]  /*5010*/  IMAD R11, R10.reuse, 0x4cf5ad43, R9 ;  /* 0x4cf5ad430a0b7824 */ /* 0x040fe400078e0209 */
[----:B------:R-:W-:Y:S01]  /*5020*/  IMAD.WIDE.U32 R8, R10, 0x2745937f, RZ ;  /* 0x2745937f0a087825 */ /* 0x000fe200078e00ff */
[----:B------:R-:W-:-:S03]  /*5030*/  LOP3.LUT R17, R17, R14, RZ, 0x3c, !PT ;  /* 0x0000000e11117212 */ /* 0x000fc600078e3cff */
[----:B------:R-:W-:Y:S01]  /*5040*/  IMAD.IADD R9, R9, 0x1, R11 ;  /* 0x0000000109097824 */ /* 0x000fe200078e020b */
[----:B------:R-:W-:Y:S01]  /*5050*/  SHF.L.W.U32.HI R13, R17, 0x1b, R12 ;  /* 0x0000001b110d7819 */ /* 0x000fe20000010e0c */
[----:B------:R-:W-:-:S03]  /*5060*/  IMAD R11, R10, 0x4e8b26fe, RZ ;  /* 0x4e8b26fe0a0b7824 */ /* 0x000fc600078e02ff */
[----:B------:R-:W-:-:S04]  /*5070*/  SHF.R.U32.HI R10, RZ, 0x1f, R9 ;  /* 0x0000001fff0a7819 */ /* 0x000fc80000011609 */
[----:B------:R-:W-:Y:S02]  /*5080*/  LOP3.LUT R10, R10, R11, RZ, 0xfc, !PT ;  /* 0x0000000b0a0a7212 */ /* 0x000fe400078efcff */
[----:B------:R-:W-:Y:S01]  /*5090*/  SHF.R.U64 R11, R8, 0x1f, R9 ;  /* 0x0000001f080b7819 */ /* 0x000fe20000001209 */
[----:B------:R-:W-:-:S04]  /*50a0*/  IMAD.WIDE.U32 R8, R15, 0x5, R26 ;  /* 0x000000050f087825 */ /* 0x000fc800078e001a */
[----:B------:R-:W-:Y:S01]  /*50b0*/  IMAD R10, R10, 0x114253d5, RZ ;  /* 0x114253d50a0a7824 */ /* 0x000fe200078e02ff */
[----:B------:R-:W-:Y:S01]  /*50c0*/  IADD3 R13, P0, PT, R13, R8, RZ ;  /* 0x000000080d0d7210 */ /* 0x000fe20007f1e0ff */
[----:B------:R-:W-:Y:S01]  /*50d0*/  IMAD R15, R5, 0x5, RZ ;  /* 0x00000005050f7824 */ /* 0x000fe200078e02ff */
[----:B------:R-:W-:Y:S01]  /*50e0*/  SHF.L.W.U32.HI R5, R12, 0x1b, R17 ;  /* 0x0000001b0c057819 */ /* 0x000fe20000010e11 */
[C---:B------:R-:W-:Y:S02]  /*50f0*/  IMAD R17, R11.reuse, -0x783c846f, R10 ;  /* 0x87c37b910b117824 */ /* 0x040fe400078e020a */
[----:B------:R-:W-:-:S04]  /*5100*/  IMAD.WIDE.U32 R10, R11, 0x114253d5, RZ ;  /* 0x114253d50b0a7825 */ /* 0x000fc800078e00ff */
[----:B------:R-:W-:Y:S02]  /*5110*/  IMAD.IADD R12, R9, 0x1, R15 ;  /* 0x00000001090c7824 */ /* 0x000fe400078e020f */
[----:B------:R-:W-:Y:S02]  /*5120*/  IMAD.IADD R9, R11, 0x1, R17 ;  /* 0x000000010b097824 */ /* 0x000fe400078e0211 */
[----:B------:R-:W-:Y:S01]  /*5130*/  IMAD.X R11, R5, 0x1, R12, P0 ;  /* 0x00000001050b7824 */ /* 0x000fe200000e060c */
[----:B------:R-:W-:Y:S01]  /*5140*/  LOP3.LUT R5, R10, R8, RZ, 0x3c, !PT ;  /* 0x000000080a057212 */ /* 0x000fe200078e3cff */
[----:B------:R-:W-:Y:S01]  /*5150*/  IMAD.WIDE.U32 R22, R13, 0x5, R22 ;  /* 0x000000050d167825 */ /* 0x000fe200078e0016 */
[----:B------:R-:W-:-:S03]  /*5160*/  LOP3.LUT R8, R9, R12, RZ, 0x3c, !PT ;  /* 0x0000000c09087212 */ /* 0x000fc600078e3cff */
[----:B------:R-:W-:Y:S01]  /*5170*/  IMAD R11, R11, 0x5, RZ ;  /* 0x000000050b0b7824 */ /* 0x000fe200078e02ff */
[----:B------:R-:W-:Y:S02]  /*5180*/  SHF.L.W.U32.HI R9, R8, 0x1f, R5 ;  /* 0x0000001f08097819 */ /* 0x000fe40000010e05 */
[----:B------:R-:W-:Y:S02]  /*5190*/  SHF.L.W.U32.HI R5, R5, 0x1f, R8 ;  /* 0x0000001f05057819 */ /* 0x000fe40000010e08 */
[----:B------:R-:W-:Y:S02]  /*51a0*/  IADD3 R16, PT, PT, R23, R11, RZ ;  /* 0x0000000b17107210 */ /* 0x000fe40007ffe0ff */
[----:B------:R-:W-:-:S05]  /*51b0*/  IADD3 R9, P0, PT, R9, R22, RZ ;  /* 0x0000001609097210 */ /* 0x000fca0007f1e0ff */
[----:B------:R-:W-:Y:S01]  /*51c0*/  IMAD.X R5, R5, 0x1, R16, P0 ;  /* 0x0000000105057824 */ /* 0x000fe200000e0610 */
[----:B------:R-:W-:Y:S01]  /*51d0*/  ISETP.NE.AND P0, PT, R20, R7, PT ;  /* 0x000000071400720c */ /* 0x000fe20003f05270 */
[----:B------:R-:W-:-:S04]  /*51e0*/  IMAD.WIDE.U32 R26, R9, 0x5, R26 ;  /* 0x00000005091a7825 */ /* 0x000fc800078e001a */
[----:B------:R-:W-:Y:S01]  /*51f0*/  IMAD R17, R5, 0x5, RZ ;  /* 0x0000000505117824 */ /* 0x000fe200078e02ff */
[----:B------:R-:W-:Y:S01]  /*5200*/  MOV R18, R26 ;  /* 0x0000001a00127202 */ /* 0x000fe20000000f00 */
[----:B------:R-:W-:Y:S02]  /*5210*/  IMAD.MOV.U32 R5, RZ, RZ, R22 ;  /* 0x000000ffff057224 */ /* 0x000fe400078e0016 */
[----:B------:R-:W-:-:S04]  /*5220*/  IMAD.IADD R17, R27, 0x1, R17 ;  /* 0x000000011b117824 */ /* 0x000fc800078e0211 */
[----:B------:R-:W-:Y:S05]  /*5230*/  @P0 BRA `(.L_x_74) ;  /* 0xfffffff400040947 */ /* 0x000fea000383ffff */
.L_x_73:
[----:B------:R-:W-:Y:S05]  /*5240*/  BSYNC.RECONVERGENT B2 ;  /* 0x0000000000027941 */ /* 0x000fea0003800200 */
.L_x_72:
[----:B------:R-:W-:-:S13]  /*5250*/  LOP3.LUT P0, R8, R19, 0x3, RZ, 0xc0, !PT ;  /* 0x0000000313087812 */ /* 0x000fda000780c0ff */
[----:B------:R-:W-:Y:S05]  /*5260*/  @!P0 BRA `(.L_x_71) ;  /* 0x0000000800748947 */ /* 0x000fea0003800000 */
[----:B------:R-:W-:Y:S01]  /*5270*/  ISETP.NE.AND P0, PT, R8, 0x1, PT ;  /* 0x000000010800780c */ /* 0x000fe20003f05270 */
[----:B------:R-:W-:Y:S01]  /*5280*/  BSSY.RECONVERGENT B2, `(.L_x_75) ;  /* 0x0000066000027945 */ /* 0x000fe20003800200 */
[----:B------:R-:W-:-:S04]  /*5290*/  LOP3.LUT R19, R19, 0x1, RZ, 0xc0, !PT ;  /* 0x0000000113137812 */ /* 0x000fc800078ec0ff */
[----:B------:R-:W-:-:S07]  /*52a0*/  ISETP.NE.U32.AND P1, PT, R19, 0x1, PT ;  /* 0x000000011300780c */ /* 0x000fce0003f25070 */
[----:B------:R-:W-:Y:S06]  /*52b0*/  @!P0 BRA `(.L_x_76) ;  /* 0x0000000400888947 */ /* 0x000fec0003800000 */
[----:B------:R-:W-:-:S05]  /*52c0*/  IMAD.SHL.U32 R22, R7, 0x2, RZ ;  /* 0x0000000207167824 */ /* 0x000fca00078e00ff */
[----:B------:R-:W-:-:S05]  /*52d0*/  LEA R19, R22, UR8, 0x3 ;  /* 0x0000000816137c11 */ /* 0x000fca000f8e18ff */
[----:B------:R-:W2:Y:S04]  /*52e0*/  LDL.128 R8, [R19] ;  /* 0x0000000013087983 */ /* 0x000ea80000100c00 */
[----:B------:R0:W3:Y:S01]  /*52f0*/  LDL.128 R12, [R19+0x10] ;  /* 0x00001000130c7983 */ /* 0x0000e20000100c00 */
[----:B------:R-:W-:Y:S01]  /*5300*/  IADD3 R7, PT, PT, R22, 0x2, -R7 ;  /* 0x0000000216077810 */ /* 0x000fe20007ffe807 */
[----:B--2---:R-:W-:Y:S02]  /*5310*/  IMAD R23, R9, 0x114253d5, RZ ;  /* 0x114253d509177824 */ /* 0x004fe400078e02ff */
[----:B------:R-:W-:-:S04]  /*5320*/  IMAD.WIDE.U32 R20, R8, 0x114253d5, RZ ;  /* 0x114253d508147825 */ /* 0x000fc800078e00ff */
[C---:B------:R-:W-:Y:S02]  /*5330*/  IMAD R23, R8.reuse, -0x783c846f, R23 ;  /* 0x87c37b9108177824 */ /* 0x040fe400078e0217 */
[----:B------:R-:W-:Y:S02]  /*5340*/  IMAD.U32 R27, R9, -0x80000000, RZ ;  /* 0x80000000091b7824 */ /* 0x000fe400078e00ff */
[----:B------:R-:W-:Y:S01]  /*5350*/  IMAD R11, R11, 0x2745937f, RZ ;  /* 0x2745937f0b0b7824 */ /* 0x000fe200078e02ff */
[----:B------:R-:W-:Y:S01]  /*5360*/  IADD3 R9, PT, PT, R21, R23, RZ ;  /* 0x0000001715097210 */ /* 0x000fe20007ffe0ff */
[C---:B------:R-:W-:Y:S02]  /*5370*/  IMAD R27, R8.reuse, -0x775ed616, R27 ;  /* 0x88a129ea081b7824 */ /* 0x040fe400078e021b */
[----:B------:R-:W-:-:S04]  /*5380*/  IMAD.WIDE.U32 R20, R8, -0x80000000, RZ ;  /* 0x8000000008147825 */ /* 0x000fc800078e00ff */
[C---:B------:R-:W-:Y:S01]  /*5390*/  IMAD R23, R10.reuse, 0x4cf5ad43, R11 ;  /* 0x4cf5ad430a177824 */ /* 0x040fe200078e020b */
[----:B------:R-:W-:Y:S01]  /*53a0*/  SHF.R.U32.HI R11, RZ, 0x1, R9 ;  /* 0x00000001ff0b7819 */ /* 0x000fe20000011609 */
[----:B------:R-:W-:-:S03]  /*53b0*/  IMAD.WIDE.U32 R8, R10, 0x2745937f, RZ ;  /* 0x2745937f0a087825 */ /* 0x000fc600078e00ff */
[----:B------:R-:W-:Y:S01]  /*53c0*/  LOP3.LUT R11, R11, R20, RZ, 0xfc, !PT ;  /* 0x000000140b0b7212 */ /* 0x000fe200078efcff */
[----:B------:R-:W-:Y:S02]  /*53d0*/  IMAD.IADD R21, R21, 0x1, R27 ;  /* 0x0000000115157824 */ /* 0x000fe400078e021b */
[----:B------:R-:W-:Y:S02]  /*53e0*/  IMAD.IADD R9, R9, 0x1, R23 ;  /* 0x0000000109097824 */ /* 0x000fe400078e0217 */
[----:B------:R-:W-:Y:S02]  /*53f0*/  IMAD R20, R21, 0x2745937f, RZ ;  /* 0x2745937f15147824 */ /* 0x000fe400078e02ff */
[----:B------:R-:W-:Y:S01]  /*5400*/  IMAD R26, R10, 0x4e8b26fe, RZ ;  /* 0x4e8b26fe0a1a7824 */ /* 0x000fe200078e02ff */
[--C-:B0-----:R-:W-:Y:S01]  /*5410*/  SHF.R.U32.HI R19, RZ, 0x1f, R9.reuse ;  /* 0x0000001fff137819 */ /* 0x101fe20000011609 */
[C---:B------:R-:W-:Y:S01]  /*5420*/  IMAD R21, R11.reuse, 0x4cf5ad43, R20 ;  /* 0x4cf5ad430b157824 */ /* 0x040fe200078e0214 */
[----:B------:R-:W-:Y:S01]  /*5430*/  SHF.R.U64 R20, R8, 0x1f, R9 ;  /* 0x0000001f08147819 */ /* 0x000fe20000001209 */
[----:B------:R-:W-:Y:S01]  /*5440*/  IMAD.WIDE.U32 R10, R11, 0x2745937f, RZ ;  /* 0x2745937f0b0a7825 */ /* 0x000fe200078e00ff */
[----:B------:R-:W-:-:S03]  /*5450*/  LOP3.LUT R19, R19, R26, RZ, 0xfc, !PT ;  /* 0x0000001a13137212 */ /* 0x000fc600078efcff */
[----:B------:R-:W-:Y:S01]  /*5460*/  IMAD.IADD R9, R11, 0x1, R21 ;  /* 0x000000010b097824 */ /* 0x000fe200078e0215 */
[----:B------:R-:W-:Y:S01]  /*5470*/  LOP3.LUT R10, R10, R5, RZ, 0x3c, !PT ;  /* 0x000000050a0a7212 */ /* 0x000fe200078e3cff */
[----:B------:R-:W-:Y:S02]  /*5480*/  IMAD R19, R19, 0x114253d5, RZ ;  /* 0x114253d513137824 */ /* 0x000fe400078e02ff */
[----:B---3--:R-:W-:Y:S01]  /*5490*/  IMAD R15, R15, 0x2745937f, RZ ;  /* 0x2745937f0f0f7824 */ /* 0x008fe200078e02ff */
[----:B------:R-:W-:Y:S01]  /*54a0*/  LOP3.LUT R5, R9, R16, RZ, 0x3c, !PT ;  /* 0x0000001009057212 */ /* 0x000fe200078e3cff */
[----:B------:R-:W-:-:S03]  /*54b0*/  IMAD.WIDE.U32 R8, R20, 0x114253d5, RZ ;  /* 0x114253d514087825 */ /* 0x000fc600078e00ff */
[----:B------:R-:W-:Y:S01]  /*54c0*/  SHF.L.W.U32.HI R21, R5, 0x1b, R10 ;  /* 0x0000001b05157819 */ /* 0x000fe20000010e0a */
[----:B------:R-:W-:Y:S01]  /*54d0*/  IMAD R11, R20, -0x783c846f, R19 ;  /* 0x87c37b91140b7824 */ /* 0x000fe200078e0213 */
[----:B------:R-:W-:Y:S01]  /*54e0*/  SHF.L.W.U32.HI R10, R10, 0x1b, R5 ;  /* 0x0000001b0a0a7819 */ /* 0x000fe20000010e05 */
[----:B------:R-:W-:Y:S01]  /*54f0*/  IMAD R5, R13, 0x114253d5, RZ ;  /* 0x114253d50d057824 */ /* 0x000fe200078e02ff */
[-C--:B------:R-:W-:Y:S01]  /*5500*/  LOP3.LUT R19, R8, R18.reuse, RZ, 0x3c, !PT ;  /* 0x0000001208137212 */ /* 0x080fe200078e3cff */
[----:B------:R-:W-:Y:S01]  /*5510*/  IMAD R23, R14, 0x4cf5ad43, R15 ;  /* 0x4cf5ad430e177824 */ /* 0x000fe200078e020f */
[----:B------:R-:W-:Y:S01]  /*5520*/  IADD3 R16, PT, PT, R9, R11, RZ ;  /* 0x0000000b09107210 */ /* 0x000fe20007ffe0ff */
[----:B------:R-:W-:Y:S01]  /*5530*/  IMAD.U32 R11, R13, -0x80000000, RZ ;  /* 0x800000000d0b7824 */ /* 0x000fe200078e00ff */
[----:B------:R-:W-:Y:S01]  /*5540*/  IADD3 R21, P0, PT, R21, R18, RZ ;  /* 0x0000001215157210 */ /* 0x000fe20007f1e0ff */
[----:B------:R-:W-:Y:S01]  /*5550*/  IMAD.WIDE.U32 R8, R12, 0x114253d5, RZ ;  /* 0x114253d50c087825 */ /* 0x000fe200078e00ff */
[----:B------:R-:W-:-:S03]  /*5560*/  LOP3.LUT R16, R16, R17, RZ, 0x3c, !PT ;  /* 0x0000001110107212 */ /* 0x000fc600078e3cff */
[C---:B------:R-:W-:Y:S01]  /*5570*/  IMAD R8, R12.reuse, -0x783c846f, R5 ;  /* 0x87c37b910c087824 */ /* 0x040fe200078e0205 */
[----:B------:R-:W-:Y:S01]  /*5580*/  SHF.L.W.U32.HI R5, R19, 0x1f, R16 ;  /* 0x0000001f13057819 */ /* 0x000fe20000010e10 */
[----:B------:R-:W-:Y:S01]  /*5590*/  IMAD R11, R12, -0x775ed616, R11 ;  /* 0x88a129ea0c0b7824 */ /* 0x000fe200078e020b */
[----:B------:R-:W-:Y:S01]  /*55a0*/  SHF.L.W.U32.HI R19, R16, 0x1f, R19 ;  /* 0x0000001f10137819 */ /* 0x000fe20000010e13 */
[----:B------:R-:W-:-:S04]  /*55b0*/  IMAD.WIDE.U32 R12, R12, -0x80000000, RZ ;  /* 0x800000000c0c7825 */ /* 0x000fc800078e00ff */
[----:B------:R-:W-:Y:S01]  /*55c0*/  IMAD.IADD R18, R9, 0x1, R8 ;  /* 0x0000000109127824 */ /* 0x000fe200078e0208 */
[----:B------:R-:W-:Y:S01]  /*55d0*/  IADD3 R16, PT, PT, R13, R11, RZ ;  /* 0x0000000b0d107210 */ /* 0x000fe20007ffe0ff */
[----:B------:R-:W-:-:S03]  /*55e0*/  IMAD.WIDE.U32 R8, R14, 0x2745937f, RZ ;  /* 0x2745937f0e087825 */ /* 0x000fc600078e00ff */
[----:B------:R-:W-:Y:S01]  /*55f0*/  SHF.R.U32.HI R13, RZ, 0x1, R18 ;  /* 0x00000001ff0d7819 */ /* 0x000fe20000011612 */
[----:B------:R-:W-:Y:S02]  /*5600*/  IMAD.X R15, R10, 0x1, R17, P0 ;  /* 0x000000010a0f7824 */ /* 0x000fe400000e0611 */
[----:B------:R-:W-:Y:S01]  /*5610*/  IMAD R17, R14, 0x4e8b26fe, RZ ;  /* 0x4e8b26fe0e117824 */ /* 0x000fe200078e02ff */
[----:B------:R-:W-:Y:S01]  /*5620*/  LOP3.LUT R14, R13, R12, RZ, 0xfc, !PT ;  /* 0x0000000c0d0e7212 */ /* 0x000fe200078efcff */
[----:B------:R-:W-:Y:S02]  /*5630*/  IMAD.MOV.U32 R10, RZ, RZ, 0x52dce729 ;  /* 0x52dce729ff0a7424 */ /* 0x000fe400078e00ff */
[----:B------:R-:W-:Y:S02]  /*5640*/  IMAD.MOV.U32 R11, RZ, RZ, 0x0 ;  /* 0x00000000ff0b7424 */ /* 0x000fe400078e00ff */
[----:B------:R-:W-:Y:S02]  /*5650*/  IMAD.IADD R9, R9, 0x1, R23 ;  /* 0x0000000109097824 */ /* 0x000fe400078e0217 */
[----:B------:R-:W-:-:S02]  /*5660*/  IMAD R23, R16, 0x2745937f, RZ ;  /* 0x2745937f10177824 */ /* 0x000fc400078e02ff */
[----:B------:R-:W-:Y:S01]  /*5670*/  IMAD.WIDE.U32 R12, R21, 0x5, R10 ;  /* 0x00000005150c7825 */ /* 0x000fe200078e000a */
[--C-:B------:R-:W-:Y:S02]  /*5680*/  SHF.R.U32.HI R18, RZ, 0x1f, R9.reuse ;  /* 0x0000001fff127819 */ /* 0x100fe40000011609 */
[----:B------:R-:W-:Y:S01]  /*5690*/  SHF.R.U64 R16, R8, 0x1f, R9 ;  /* 0x0000001f08107819 */ /* 0x000fe20000001209 */
[----:B------:R-:W-:Y:S01]  /*56a0*/  IMAD R21, R15, 0x5, RZ ;  /* 0x000000050f157824 */ /* 0x000fe200078e02ff */
[----:B------:R-:W-:Y:S01]  /*56b0*/  IADD3 R19, P0, PT, R19, R12, RZ ;  /* 0x0000000c13137210 */ /* 0x000fe20007f1e0ff */
[----:B------:R-:W-:Y:S01]  /*56c0*/  IMAD R23, R14, 0x4cf5ad43, R23 ;  /* 0x4cf5ad430e177824 */ /* 0x000fe200078e0217 */
[----:B------:R-:W-:Y:S01]  /*56d0*/  LOP3.LUT R17, R18, R17, RZ, 0xfc, !PT ;  /* 0x0000001112117212 */ /* 0x000fe200078efcff */
[----:B------:R-:W-:Y:S01]  /*56e0*/  IMAD.WIDE.U32 R14, R14, 0x2745937f, RZ ;  /* 0x2745937f0e0e7825 */ /* 0x000fe200078e00ff */
[----:B------:R-:W-:-:S03]  /*56f0*/  IADD3 R20, PT, PT, R13, R21, RZ ;  /* 0x000000150d147210 */ /* 0x000fc60007ffe0ff */
[----:B------:R-:W-:Y:S01]  /*5700*/  IMAD.IADD R15, R15, 0x1, R23 ;  /* 0x000000010f0f7824 */ /* 0x000fe200078e0217 */
[----:B------:R-:W-:Y:S01]  /*5710*/  IADD3.X R5, PT, PT, R5, R20, RZ, P0, !PT ;  /* 0x0000001405057210 */ /* 0x000fe200007fe4ff */
[----:B------:R-:W-:Y:S01]  /*5720*/  IMAD.MOV.U32 R8, RZ, RZ, 0x38495ab5 ;  /* 0x38495ab5ff087424 */ /* 0x000fe200078e00ff */
[----:B------:R-:W-:Y:S01]  /*5730*/  LOP3.LUT R14, R14, R12, RZ, 0x3c, !PT ;  /* 0x0000000c0e0e7212 */ /* 0x000fe200078e3cff */
[----:B------:R-:W-:Y:S01]  /*5740*/  IMAD.MOV.U32 R9, RZ, RZ, 0x0 ;  /* 0x00000000ff097424 */ /* 0x000fe200078e00ff */
[----:B------:R-:W-:Y:S01]  /*5750*/  LOP3.LUT R15, R15, R20, RZ, 0x3c, !PT ;  /* 0x000000140f0f7212 */ /* 0x000fe200078e3cff */
[----:B------:R-:W-:Y:S02]  /*5760*/  IMAD R21, R17, 0x114253d5, RZ ;  /* 0x114253d511157824 */ /* 0x000fe400078e02ff */
[----:B------:R-:W-:Y:S01]  /*5770*/  IMAD.WIDE.U32 R12, R19, 0x5, R8 ;  /* 0x00000005130c7825 */ /* 0x000fe200078e0008 */
[----:B------:R-:W-:-:S03]  /*5780*/  SHF.L.W.U32.HI R17, R15, 0x1b, R14 ;  /* 0x0000001b0f117819 */ /* 0x000fc60000010e0e */
[----:B------:R-:W-:Y:S01]  /*5790*/  IMAD R19, R5, 0x5, RZ ;  /* 0x0000000505137824 */ /* 0x000fe200078e02ff */
[----:B------:R-:W-:Y:S01]  /*57a0*/  SHF.L.W.U32.HI R5, R14, 0x1b, R15 ;  /* 0x0000001b0e057819 */ /* 0x000fe20000010e0f */
[C---:B------:R-:W-:Y:S01]  /*57b0*/  IMAD R21, R16.reuse, -0x783c846f, R21 ;  /* 0x87c37b9110157824 */ /* 0x040fe200078e0215 */
[----:B------:R-:W-:Y:S01]  /*57c0*/  IADD3 R17, P0, PT, R17, R12, RZ ;  /* 0x0000000c11117210 */ /* 0x000fe20007f1e0ff */
        /* <DEDUP_REMOVED lines=12> */
[----:B------:R-:W-:Y:S02]  /*5890*/  IMAD.X R5, R5, 0x1, R16, P0 ;  /* 0x0000000105057824 */ /* 0x000fe400000e0610 */
[----:B------:R-:W-:-:S04]  /*58a0*/  IMAD.WIDE.U32 R18, R13, 0x5, R8 ;  /* 0x000000050d127825 */ /* 0x000fc800078e0008 */
[----:B------:R-:W-:Y:S02]  /*58b0*/  IMAD R17, R5, 0x5, RZ ;  /* 0x0000000505117824 */ /* 0x000fe400078e02ff */
[----:B------:R-:W-:Y:S02]  /*58c0*/  IMAD.MOV.U32 R5, RZ, RZ, R10 ;  /* 0x000000ffff057224 */ /* 0x000fe400078e000a */
[----:B------:R-:W-:-:S07]  /*58d0*/  IMAD.IADD R17, R19, 0x1, R17 ;  /* 0x0000000113117824 */ /* 0x000fce00078e0211 */
.L_x_76:
[----:B------:R-:W-:Y:S05]  /*58e0*/  BSYNC.RECONVERGENT B2 ;  /* 0x0000000000027941 */ /* 0x000fea0003800200 */
.L_x_75:
[----:B------:R-:W-:Y:S05]  /*58f0*/  @P1 BRA `(.L_x_71) ;  /* 0x0000000000d01947 */ /* 0x000fea0003800000 */
[----:B------:R-:W-:-:S04]  /*5900*/  SHF.L.U32 R7, R7, 0x1, RZ ;  /* 0x0000000107077819 */ /* 0x000fc800000006ff */
[----:B------:R-:W-:-:S05]  /*5910*/  LEA R7, R7, UR8, 0x3 ;  /* 0x0000000807077c11 */ /* 0x000fca000f8e18ff */
[----:B------:R-:W2:Y:S02]  /*5920*/  LDL.128 R8, [R7] ;  /* 0x0000000007087983 */ /* 0x000ea40000100c00 */
[----:B--2---:R-:W-:Y:S02]  /*5930*/  IMAD R15, R9, 0x114253d5, RZ ;  /* 0x114253d5090f7824 */ /* 0x004fe400078e02ff */
[----:B------:R-:W-:-:S04]  /*5940*/  IMAD.WIDE.U32 R12, R8, 0x114253d5, RZ ;  /* 0x114253d5080c7825 */ /* 0x000fc800078e00ff */
[C---:B------:R-:W-:Y:S02]  /*5950*/  IMAD R15, R8.reuse, -0x783c846f, R15 ;  /* 0x87c37b91080f7824 */ /* 0x040fe400078e020f */
[----:B------:R-:W-:Y:S02]  /*5960*/  IMAD.U32 R9, R9, -0x80000000, RZ ;  /* 0x8000000009097824 */ /* 0x000fe400078e00ff */
[----:B------:R-:W-:Y:S02]  /*5970*/  IMAD R19, R11, 0x2745937f, RZ ;  /* 0x2745937f0b137824 */ /* 0x000fe400078e02ff */
[----:B------:R-:W-:Y:S02]  /*5980*/  IMAD.IADD R14, R13, 0x1, R15 ;  /* 0x000000010d0e7824 */ /* 0x000fe400078e020f */
[C---:B------:R-:W-:Y:S02]  /*5990*/  IMAD R11, R8.reuse, -0x775ed616, R9 ;  /* 0x88a129ea080b7824 */ /* 0x040fe400078e0209 */
[----:B------:R-:W-:Y:S01]  /*59a0*/  IMAD.WIDE.U32 R12, R8, -0x80000000, RZ ;  /* 0x80000000080c7825 */ /* 0x000fe200078e00ff */
[----:B------:R-:W-:-:S03]  /*59b0*/  SHF.R.U32.HI R7, RZ, 0x1, R14 ;  /* 0x00000001ff077819 */ /* 0x000fc6000001160e */
[----:B------:R-:W-:-:S04]  /*59c0*/  IMAD.WIDE.U32 R8, R10, 0x2745937f, RZ ;  /* 0x2745937f0a087825 */ /* 0x000fc800078e00ff */
[C---:B------:R-:W-:Y:S02]  /*59d0*/  IMAD R19, R10.reuse, 0x4cf5ad43, R19 ;  /* 0x4cf5ad430a137824 */ /* 0x040fe400078e0213 */
[----:B------:R-:W-:Y:S02]  /*59e0*/  IMAD.IADD R11, R13, 0x1, R11 ;  /* 0x000000010d0b7824 */ /* 0x000fe400078e020b */
[----:B------:R-:W-:Y:S01]  /*59f0*/  IMAD R14, R10, 0x4e8b26fe, RZ ;  /* 0x4e8b26fe0a0e7824 */ /* 0x000fe200078e02ff */
[----:B------:R-:W-:Y:S01]  /*5a00*/  IADD3 R9, PT, PT, R9, R19, RZ ;  /* 0x0000001309097210 */ /* 0x000fe20007ffe0ff */
[----:B------:R-:W-:Y:S01]  /*5a10*/  IMAD R11, R11, 0x2745937f, RZ ;  /* 0x2745937f0b0b7824 */ /* 0x000fe200078e02ff */
[----:B------:R-:W-:Y:S01]  /*5a20*/  LOP3.LUT R10, R7, R12, RZ, 0xfc, !PT ;  /* 0x0000000c070a7212 */ /* 0x000fe200078efcff */
[----:B------:R-:W-:Y:S01]  /*5a30*/  HFMA2 R19, -RZ, RZ, 0, 0 ;  /* 0x00000000ff137431 */ /* 0x000fe200000001ff */
[--C-:B------:R-:W-:Y:S02]  /*5a40*/  SHF.R.U32.HI R7, RZ, 0x1f, R9.reuse ;  /* 0x0000001fff077819 */ /* 0x100fe40000011609 */
[----:B------:R-:W-:Y:S01]  /*5a50*/  SHF.R.U64 R8, R8, 0x1f, R9 ;  /* 0x0000001f08087819 */ /* 0x000fe20000001209 */
[C---:B------:R-:W-:Y:S01]  /*5a60*/  IMAD R13, R10.reuse, 0x4cf5ad43, R11 ;  /* 0x4cf5ad430a0d7824 */ /* 0x040fe200078e020b */
[----:B------:R-:W-:Y:S01]  /*5a70*/  LOP3.LUT R7, R7, R14, RZ, 0xfc, !PT ;  /* 0x0000000e07077212 */ /* 0x000fe200078efcff */
[----:B------:R-:W-:-:S04]  /*5a80*/  IMAD.WIDE.U32 R10, R10, 0x2745937f, RZ ;  /* 0x2745937f0a0a7825 */ /* 0x000fc800078e00ff */
[----:B------:R-:W-:Y:S01]  /*5a90*/  IMAD R9, R7, 0x114253d5, RZ ;  /* 0x114253d507097824 */ /* 0x000fe200078e02ff */
[----:B------:R-:W-:Y:S01]  /*5aa0*/  LOP3.LUT R10, R10, R5, RZ, 0x3c, !PT ;  /* 0x000000050a0a7212 */ /* 0x000fe200078e3cff */
[----:B------:R-:W-:Y:S02]  /*5ab0*/  IMAD.IADD R7, R11, 0x1, R13 ;  /* 0x000000010b077824 */ /* 0x000fe400078e020d */
[C---:B------:R-:W-:Y:S02]  /*5ac0*/  IMAD R11, R8.reuse, -0x783c846f, R9 ;  /* 0x87c37b91080b7824 */ /* 0x040fe400078e0209 */
[----:B------:R-:W-:Y:S01]  /*5ad0*/  IMAD.WIDE.U32 R8, R8, 0x114253d5, RZ ;  /* 0x114253d508087825 */ /* 0x000fe200078e00ff */
[----:B------:R-:W-:-:S03]  /*5ae0*/  LOP3.LUT R7, R7, R16, RZ, 0x3c, !PT ;  /* 0x0000001007077212 */ /* 0x000fc600078e3cff */
[----:B------:R-:W-:Y:S01]  /*5af0*/  IMAD.IADD R12, R9, 0x1, R11 ;  /* 0x00000001090c7824 */ /* 0x000fe200078e020b */
[----:B------:R-:W-:Y:S02]  /*5b00*/  SHF.L.W.U32.HI R5, R7, 0x1b, R10 ;  /* 0x0000001b07057819 */ /* 0x000fe40000010e0a */
[----:B------:R-:W-:Y:S02]  /*5b10*/  SHF.L.W.U32.HI R10, R10, 0x1b, R7 ;  /* 0x0000001b0a0a7819 */ /* 0x000fe40000010e07 */
[-C--:B------:R-:W-:Y:S02]  /*5b20*/  IADD3 R11, P0, PT, R5, R18.reuse, RZ ;  /* 0x00000012050b7210 */ /* 0x080fe40007f1e0ff */
[----:B------:R-:W-:Y:S01]  /*5b30*/  LOP3.LUT R5, R8, R18, RZ, 0x3c, !PT ;  /* 0x0000001208057212 */ /* 0x000fe200078e3cff */
[----:B------:R-:W-:Y:S01]  /*5b40*/  IMAD.MOV.U32 R8, RZ, RZ, 0x52dce729 ;  /* 0x52dce729ff087424 */ /* 0x000fe200078e00ff */
[----:B------:R-:W-:Y:S01]  /*5b50*/  MOV R9, 0x0 ;  /* 0x0000000000097802 */ /* 0x000fe20000000f00 */
[----:B------:R-:W-:Y:S01]  /*5b60*/  IMAD.X R10, R10, 0x1, R17, P0 ;  /* 0x000000010a0a7824 */ /* 0x000fe200000e0611 */
[----:B------:R-:W-:Y:S01]  /*5b70*/  LOP3.LUT R12, R12, R17, RZ, 0x3c, !PT ;  /* 0x000000110c0c7212 */ /* 0x000fe200078e3cff */
[----:B------:R-:W-:-:S02]  /*5b80*/  IMAD.MOV.U32 R18, RZ, RZ, 0x38495ab5 ;  /* 0x38495ab5ff127424 */ /* 0x000fc400078e00ff */
[----:B------:R-:W-:Y:S01]  /*5b90*/  IMAD.WIDE.U32 R8, R11, 0x5, R8 ;  /* 0x000000050b087825 */ /* 0x000fe200078e0008 */
[----:B------:R-:W-:Y:S02]  /*5ba0*/  SHF.L.W.U32.HI R7, R12, 0x1f, R5 ;  /* 0x0000001f0c077819 */ /* 0x000fe40000010e05 */
[----:B------:R-:W-:Y:S01]  /*5bb0*/  SHF.L.W.U32.HI R5, R5, 0x1f, R12 ;  /* 0x0000001f05057819 */ /* 0x000fe20000010e0c */
[----:B------:R-:W-:Y:S01]  /*5bc0*/  IMAD R11, R10, 0x5, RZ ;  /* 0x000000050a0b7824 */ /* 0x000fe200078e02ff */
[----:B------:R-:W-:-:S03]  /*5bd0*/  IADD3 R7, P0, PT, R7, R8, RZ ;  /* 0x0000000807077210 */ /* 0x000fc60007f1e0ff */
[----:B------:R-:W-:Y:S02]  /*5be0*/  IMAD.IADD R16, R9, 0x1, R11 ;  /* 0x0000000109107824 */ /* 0x000fe400078e020b */
[----:B------:R-:W-:-:S04]  /*5bf0*/  IMAD.WIDE.U32 R18, R7, 0x5, R18 ;  /* 0x0000000507127825 */ /* 0x000fc800078e0012 */
[----:B------:R-:W-:-:S04]  /*5c00*/  IMAD.X R5, R5, 0x1, R16, P0 ;  /* 0x0000000105057824 */ /* 0x000fc800000e0610 */
[----:B------:R-:W-:Y:S02]  /*5c10*/  IMAD R17, R5, 0x5, RZ ;  /* 0x0000000505117824 */ /* 0x000fe400078e02ff */
[----:B------:R-:W-:Y:S02]  /*5c20*/  IMAD.MOV.U32 R5, RZ, RZ, R8 ;  /* 0x000000ffff057224 */ /* 0x000fe400078e0008 */
[----:B------:R-:W-:-:S07]  /*5c30*/  IMAD.IADD R17, R19, 0x1, R17 ;  /* 0x0000000113117824 */ /* 0x000fce00078e0211 */
.L_x_71:
[----:B------:R-:W-:Y:S05]  /*5c40*/  BSYNC.RECONVERGENT B1 ;  /* 0x0000000000017941 */ /* 0x000fea0003800200 */
.L_x_70:
[----:B01----:R-:W-:Y:S01]  /*5c50*/  LOP3.LUT P0, R10, R3, 0xf, RZ, 0xc0, !PT ;  /* 0x0000000f030a7812 */ /* 0x003fe2000780c0ff */
[----:B------:R-:W-:-:S12]  /*5c60*/  BSSY.RECONVERGENT B1, `(.L_x_77) ;  /* 0x000008d000017945 */ /* 0x000fd80003800200 */
[----:B------:R-:W-:Y:S05]  /*5c70*/  @!P0 BRA `(.L_x_78) ;  /* 0x00000008002c8947 */ /* 0x000fea0003800000 */
[----:B------:R-:W-:Y:S01]  /*5c80*/  BSSY.RECONVERGENT B2, `(.L_x_79) ;  /* 0x000000b000027945 */ /* 0x000fe20003800200 */
[----:B------:R-:W-:Y:S02]  /*5c90*/  LOP3.LUT R11, R2, 0xf, RZ, 0xc0, !PT ;  /* 0x0000000f020b7812 */ /* 0x000fe400078ec0ff */
[----:B--2---:R-:W-:Y:S02]  /*5ca0*/  LOP3.LUT R7, R3, 0x7ffffff0, RZ, 0xc0, !PT ;  /* 0x7ffffff003077812 */ /* 0x004fe400078ec0ff */
[----:B------:R-:W-:-:S07]  /*5cb0*/  MOV R2, RZ ;  /* 0x000000ff00027202 */ /* 0x000fce0000000f00 */
.L_x_80:
[----:B0-----:R-:W-:-:S06]  /*5cc0*/  IADD3 R8, PT, PT, R1, R7, R2 ;  /* 0x0000000701087210 */ /* 0x001fcc0007ffe002 */
[----:B------:R-:W2:Y:S01]  /*5cd0*/  LDL.U8 R8, [R8] ;  /* 0x0000000008087983 */ /* 0x000ea20000100000 */
[----:B------:R-:W-:Y:S02]  /*5ce0*/  IMAD.IADD R9, R1, 0x1, R2 ;  /* 0x0000000101097824 */ /* 0x000fe400078e0202 */
[----:B------:R-:W-:-:S05]  /*5cf0*/  VIADD R2, R2, 0x1 ;  /* 0x0000000102027836 */ /* 0x000fca0000000000 */
[----:B------:R-:W-:Y:S01]  /*5d00*/  ISETP.NE.AND P0, PT, R2, R11, PT ;  /* 0x0000000b0200720c */ /* 0x000fe20003f05270 */
[----:B--2---:R0:W-:-:S12]  /*5d10*/  STL.U8 [R9+0x10], R8 ;  /* 0x0000100809007387 */ /* 0x0041d80000100000 */
[----:B------:R-:W-:Y:S05]  /*5d20*/  @P0 BRA `(.L_x_80) ;  /* 0xfffffffc00e40947 */ /* 0x000fea000383ffff */
[----:B------:R-:W-:Y:S05]  /*5d30*/  BSYNC.RECONVERGENT B2 ;  /* 0x0000000000027941 */ /* 0x000fea0003800200 */
.L_x_79:
[----:B------:R-:W-:Y:S01]  /*5d40*/  ISETP.GT.AND P0, PT, R10, 0x7, PT ;  /* 0x000000070a00780c */ /* 0x000fe20003f04270 */
[----:B------:R-:W-:Y:S04]  /*5d50*/  BSSY.RECONVERGENT B2, `(.L_x_81) ;  /* 0x000006b000027945 */ /* 0x000fe80003800200 */
[----:B------:R-:W-:Y:S01]  /*5d60*/  BSSY.RELIABLE B3, `(.L_x_82) ;  /* 0x0000065000037945 */ /* 0x000fe20003800100 */
[----:B------:R-:W-:Y:S02]  /*5d70*/  HFMA2 R2, -RZ, RZ, 0, 0 ;  /* 0x00000000ff027431 */ /* 0x000fe400000001ff */
[----:B------:R-:W-:-:S05]  /*5d80*/  IMAD.MOV.U32 R7, RZ, RZ, RZ ;  /* 0x000000ffff077224 */ /* 0x000fca00078e00ff */
[----:B------:R-:W-:Y:S05]  /*5d90*/  @P0 BRA `(.L_x_83) ;  /* 0x0000000000400947 */ /* 0x000fea0003800000 */
[----:B------:R-:W-:-:S13]  /*5da0*/  ISETP.GT.AND P0, PT, R10, 0x3, PT ;  /* 0x000000030a00780c */ /* 0x000fda0003f04270 */
[----:B------:R-:W-:Y:S05]  /*5db0*/  @P0 BRA `(.L_x_84) ;  /* 0x0000000000180947 */ /* 0x000fea0003800000 */
[----:B------:R-:W-:-:S13]  /*5dc0*/  ISETP.NE.AND P0, PT, R10, 0x1, PT ;  /* 0x000000010a00780c */ /* 0x000fda0003f05270 */
[----:B------:R-:W-:Y:S05]  /*5dd0*/  @!P0 BREAK.RELIABLE B3 ;  /* 0x0000000000038942 */ /* 0x000fea0003800100 */
[----:B------:R-:W-:Y:S05]  /*5de0*/  @!P0 BRA `(.L_x_85) ;  /* 0x0000000400848947 */ /* 0x000fea0003800000 */
[----:B------:R-:W-:-:S13]  /*5df0*/  ISETP.NE.AND P0, PT, R10, 0x2, PT ;  /* 0x000000020a00780c */ /* 0x000fda0003f05270 */
[----:B------:R-:W-:Y:S05]  /*5e00*/  @!P0 BRA `(.L_x_86) ;  /* 0x0000000400688947 */ /* 0x000fea0003800000 */
[----:B------:R-:W-:Y:S05]  /*5e10*/  BRA `(.L_x_87) ;  /* 0x0000000400547947 */ /* 0x000fea0003800000 */
.L_x_84:
[----:B------:R-:W-:-:S13]  /*5e20*/  ISETP.GT.AND P0, PT, R10, 0x5, PT ;  /* 0x000000050a00780c */ /* 0x000fda0003f04270 */
[----:B------:R-:W-:Y:S05]  /*5e30*/  @P0 BRA `(.L_x_88) ;  /* 0x00000000000c0947 */ /* 0x000fea0003800000 */
[----:B------:R-:W-:-:S13]  /*5e40*/  ISETP.NE.AND P0, PT, R10, 0x4, PT ;  /* 0x000000040a00780c */ /* 0x000fda0003f05270 */
[----:B------:R-:W-:Y:S05]  /*5e50*/  @!P0 BRA `(.L_x_89) ;  /* 0x0000000400348947 */ /* 0x000fea0003800000 */
[----:B------:R-:W-:Y:S05]  /*5e60*/  BRA `(.L_x_90) ;  /* 0x0000000400287947 */ /* 0x000fea0003800000 */
.L_x_88:
[----:B------:R-:W-:-:S13]  /*5e70*/  ISETP.NE.AND P0, PT, R10, 0x6, PT ;  /* 0x000000060a00780c */ /* 0x000fda0003f05270 */
[----:B------:R-:W-:Y:S05]  /*5e80*/  @!P0 BRA `(.L_x_91) ;  /* 0x0000000400148947 */ /* 0x000fea0003800000 */
[----:B------:R-:W-:Y:S05]  /*5e90*/  BRA `(.L_x_92) ;  /* 0x0000000400047947 */ /* 0x000fea0003800000 */
.L_x_83:
[----:B------:R-:W-:Y:S01]  /*5ea0*/  ISETP.GT.AND P0, PT, R10, 0xb, PT ;  /* 0x0000000b0a00780c */ /* 0x000fe20003f04270 */
[----:B------:R-:W-:Y:S04]  /*5eb0*/  BSSY.RECONVERGENT B4, `(.L_x_93) ;  /* 0x000003c000047945 */ /* 0x000fe80003800200 */
[----:B------:R-:W-:Y:S08]  /*5ec0*/  BSSY.RELIABLE B5, `(.L_x_94) ;  /* 0x000002a000057945 */ /* 0x000ff00003800100 */
[----:B------:R-:W-:Y:S05]  /*5ed0*/  @P0 BRA `(.L_x_95) ;  /* 0x0000000000240947 */ /* 0x000fea0003800000 */
[----:B------:R-:W-:-:S13]  /*5ee0*/  ISETP.GT.AND P0, PT, R10, 0x9, PT ;  /* 0x000000090a00780c */ /* 0x000fda0003f04270 */
[----:B------:R-:W-:Y:S05]  /*5ef0*/  @P0 BRA `(.L_x_96) ;  /* 0x0000000000100947 */ /* 0x000fea0003800000 */
[----:B------:R-:W-:-:S13]  /*5f00*/  ISETP.NE.AND P0, PT, R10, 0x8, PT ;  /* 0x000000080a00780c */ /* 0x000fda0003f05270 */
[----:B------:R-:W-:Y:S05]  /*5f10*/  @!P0 BREAK.RELIABLE B5 ;  /* 0x0000000000058942 */ /* 0x000fea0003800100 */
[----:B------:R-:W-:Y:S05]  /*5f20*/  @!P0 BRA `(.L_x_97) ;  /* 0x0000000000d08947 */ /* 0x000fea0003800000 */
[----:B------:R-:W-:Y:S05]  /*5f30*/  BRA `(.L_x_98) ;  /* 0x0000000000887947 */ /* 0x000fea0003800000 */
.L_x_96:
[----:B------:R-:W-:-:S13]  /*5f40*/  ISETP.NE.AND P0, PT, R10, 0xa, PT ;  /* 0x0000000a0a00780c */ /* 0x000fda0003f05270 */
[----:B------:R-:W-:Y:S05]  /*5f50*/  @!P0 BRA `(.L_x_99) ;  /* 0x0000000000708947 */ /* 0x000fea0003800000 */
[----:B------:R-:W-:Y:S05]  /*5f60*/  BRA `(.L_x_100) ;  /* 0x00000000005c7947 */ /* 0x000fea0003800000 */
.L_x_95:
[----:B------:R-:W-:Y:S01]  /*5f70*/  ISETP.GT.AND P0, PT, R10, 0xd, PT ;  /* 0x0000000d0a00780c */ /* 0x000fe20003f04270 */
[----:B------:R-:W-:Y:S04]  /*5f80*/  BSSY.RECONVERGENT B6, `(.L_x_101) ;  /* 0x0000011000067945 */ /* 0x000fe80003800200 */
[----:B------:R-:W-:Y:S08]  /*5f90*/  BSSY.RELIABLE B7, `(.L_x_102) ;  /* 0x000000d000077945 */ /* 0x000ff00003800100 */
[----:B------:R-:W-:Y:S05]  /*5fa0*/  @P0 BRA `(.L_x_103) ;  /* 0x0000000000100947 */ /* 0x000fea0003800000 */
[----:B------:R-:W-:-:S13]  /*5fb0*/  ISETP.NE.AND P0, PT, R10, 0xc, PT ;  /* 0x0000000c0a00780c */ /* 0x000fda0003f05270 */
[----:B------:R-:W-:Y:S05]  /*5fc0*/  @!P0 BREAK.RELIABLE B7 ;  /* 0x0000000000078942 */ /* 0x000fea0003800100 */
[----:B------:R-:W-:Y:S05]  /*5fd0*/  @!P0 BRA `(.L_x_104) ;  /* 0x00000000002c8947 */ /* 0x000fea0003800000 */
[----:B------:R-:W-:Y:S05]  /*5fe0*/  BRA `(.L_x_105) ;  /* 0x00000000001c7947 */ /* 0x000fea0003800000 */
.L_x_103:
[----:B------:R-:W-:Y:S01]  /*5ff0*/  ISETP.NE.AND P0, PT, R10, 0xe, PT ;  /* 0x0000000e0a00780c */ /* 0x000fe20003f05270 */
[----:B0-----:R-:W2:-:S12]  /*6000*/  LDL.U8 R9, [R1+0x1d] ;  /* 0x00001d0001097983 */ /* 0x001e980000100000 */
[----:B------:R-:W3:Y:S01]  /*6010*/  @P0 LDL.U8 R8, [R1+0x1e] ;  /* 0x00001e0001080983 */ /* 0x000ee20000100000 */
[----:B------:R-:W-:Y:S02]  /*6020*/  @P0 IMAD.MOV.U32 R7, RZ, RZ, RZ ;  /* 0x000000ffff070224 */ /* 0x000fe400078e00ff */
[----:B--2---:R-:W-:Y:S02]  /*6030*/  IMAD.SHL.U32 R9, R9, 0x100, RZ ;  /* 0x0000010009097824 */ /* 0x004fe400078e00ff */
[----:B---3--:R-:W-:-:S05]  /*6040*/  @P0 IMAD.U32 R2, R8, 0x10000, RZ ;  /* 0x0001000008020824 */ /* 0x008fca00078e00ff */
[----:B------:R-:W-:-:S07]  /*6050*/  LOP3.LUT R2, R9, R2, RZ, 0x3c, !PT ;  /* 0x0000000209027212 */ /* 0x000fce00078e3cff */
.L_x_105:
[----:B------:R-:W-:Y:S05]  /*6060*/  BSYNC.RELIABLE B7 ;  /* 0x0000000000077941 */ /* 0x000fea0003800100 */
.L_x_102:
[----:B0-----:R-:W2:Y:S02]  /*6070*/  LDL.U8 R9, [R1+0x1c] ;  /* 0x00001c0001097983 */ /* 0x001ea40000100000 */
[----:B--2---:R-:W-:-:S07]  /*6080*/  LOP3.LUT R2, R9, R2, RZ, 0x3c, !PT ;  /* 0x0000000209027212 */ /* 0x004fce00078e3cff */
.L_x_104:
[----:B------:R-:W-:Y:S05]  /*6090*/  BSYNC.RECONVERGENT B6 ;  /* 0x0000000000067941 */ /* 0x000fea0003800200 */
.L_x_101:
[----:B0-----:R-:W2:Y:S02]  /*60a0*/  LDL.U8 R8, [R1+0x1b] ;  /* 0x00001b0001087983 */ /* 0x001ea40000100000 */
[----:B--2---:R-:W-:-:S03]  /*60b0*/  IMAD.WIDE.U32 R8, R8, 0x1000000, RZ ;  /* 0x0100000008087825 */ /* 0x004fc600078e00ff */
[----:B------:R-:W-:Y:S02]  /*60c0*/  LOP3.LUT R7, R8, R7, RZ, 0x3c, !PT ;  /* 0x0000000708077212 */ /* 0x000fe400078e3cff */
[----:B------:R-:W-:-:S07]  /*60d0*/  LOP3.LUT R2, R9, R2, RZ, 0x3c, !PT ;  /* 0x0000000209027212 */ /* 0x000fce00078e3cff */
.L_x_100:
[----:B0-----:R-:W2:Y:S02]  /*60e0*/  LDL.U8 R8, [R1+0x1a] ;  /* 0x00001a0001087983 */ /* 0x001ea40000100000 */
[----:B--2---:R-:W-:-:S03]  /*60f0*/  IMAD.WIDE.U32 R8, R8, 0x10000, RZ ;  /* 0x0001000008087825 */ /* 0x004fc600078e00ff */
[----:B------:R-:W-:Y:S02]  /*6100*/  LOP3.LUT R7, R8, R7, RZ, 0x3c, !PT ;  /* 0x0000000708077212 */ /* 0x000fe400078e3cff */
[----:B------:R-:W-:-:S07]  /*6110*/  LOP3.LUT R2, R9, R2, RZ, 0x3c, !PT ;  /* 0x0000000209027212 */ /* 0x000fce00078e3cff */
.L_x_99:
[----:B0-----:R-:W2:Y:S02]  /*6120*/  LDL.U8 R8, [R1+0x19] ;  /* 0x0000190001087983 */ /* 0x001ea40000100000 */
[----:B--2---:R-:W-:-:S03]  /*6130*/  IMAD.WIDE.U32 R8, R8, 0x100, RZ ;  /* 0x0000010008087825 */ /* 0x004fc600078e00ff */
[----:B------:R-:W-:Y:S02]  /*6140*/  LOP3.LUT R7, R8, R7, RZ, 0x3c, !PT ;  /* 0x0000000708077212 */ /* 0x000fe400078e3cff */
[----:B------:R-:W-:-:S07]  /*6150*/  LOP3.LUT R2, R9, R2, RZ, 0x3c, !PT ;  /* 0x0000000209027212 */ /* 0x000fce00078e3cff */
.L_x_98:
[----:B------:R-:W-:Y:S05]  /*6160*/  BSYNC.RELIABLE B5 ;  /* 0x0000000000057941 */ /* 0x000fea0003800100 */
.L_x_94:
[----:B------:R-:W2:Y:S02]  /*6170*/  LDL.U8 R10, [R1+0x18] ;  /* 0x00001800010a7983 */ /* 0x000ea40000100000 */
[----:B--2---:R-:W-:Y:S01]  /*6180*/  LOP3.LUT R10, R7, R10, RZ, 0x3c, !PT ;  /* 0x0000000a070a7212 */ /* 0x004fe200078e3cff */
[----:B------:R-:W-:-:S04]  /*6190*/  IMAD R7, R2, 0x2745937f, RZ ;  /* 0x2745937f02077824 */ /* 0x000fc800078e02ff */
[C---:B------:R-:W-:Y:S02]  /*61a0*/  IMAD R7, R10.reuse, 0x4cf5ad43, R7 ;  /* 0x4cf5ad430a077824 */ /* 0x040fe400078e0207 */
[----:B0-----:R-:W-:-:S05]  /*61b0*/  IMAD.WIDE.U32 R8, R10, 0x2745937f, RZ ;  /* 0x2745937f0a087825 */ /* 0x001fca00078e00ff */
[----:B------:R-:W-:Y:S01]  /*61c0*/  IADD3 R7, PT, PT, R9, R7, RZ ;  /* 0x0000000709077210 */ /* 0x000fe20007ffe0ff */
[----:B------:R-:W-:-:S03]  /*61d0*/  IMAD R9, R10, 0x4e8b26fe, RZ ;  /* 0x4e8b26fe0a097824 */ /* 0x000fc600078e02ff */
        /* <DEDUP_REMOVED lines=9> */
.L_x_97:
[----:B------:R-:W-:Y:S05]  /*6270*/  BSYNC.RECONVERGENT B4 ;  /* 0x0000000000047941 */ /* 0x000fea0003800200 */
.L_x_93:
[----:B------:R-:W2:Y:S01]  /*6280*/  LDL.U8 R2, [R1+0x17] ;  /* 0x0000170001027983 */ /* 0x000ea20000100000 */
[----:B------:R-:W-:Y:S02]  /*6290*/  IMAD.MOV.U32 R7, RZ, RZ, RZ ;  /* 0x000000ffff077224 */ /* 0x000fe400078e00ff */
[----:B--2---:R-:W-:-:S07]  /*62a0*/  IMAD.SHL.U32 R2, R2, 0x1000000, RZ ;  /* 0x0100000002027824 */ /* 0x004fce00078e00ff */
.L_x_92:
[----:B0-----:R-:W2:Y:S02]  /*62b0*/  LDL.U8 R9, [R1+0x16] ;  /* 0x0000160001097983 */ /* 0x001ea40000100000 */
[----:B--2---:R-:W-:-:S04]  /*62c0*/  SHF.L.U32 R9, R9, 0x10, RZ ;  /* 0x0000001009097819 */ /* 0x004fc800000006ff */
[----:B------:R-:W-:-:S07]  /*62d0*/  LOP3.LUT R2, R9, R2, RZ, 0x3c, !PT ;  /* 0x0000000209027212 */ /* 0x000fce00078e3cff */
.L_x_91:
[----:B0-----:R-:W2:Y:S02]  /*62e0*/  LDL.U8 R9, [R1+0x15] ;  /* 0x0000150001097983 */ /* 0x001ea40000100000 */
[----:B--2---:R-:W-:-:S05]  /*62f0*/  IMAD.SHL.U32 R9, R9, 0x100, RZ ;  /* 0x0000010009097824 */ /* 0x004fca00078e00ff */
[----:B------:R-:W-:-:S07]  /*6300*/  LOP3.LUT R2, R9, R2, RZ, 0x3c, !PT ;  /* 0x0000000209027212 */ /* 0x000fce00078e3cff */
.L_x_90:
[----:B0-----:R-:W2:Y:S02]  /*6310*/  LDL.U8 R9, [R1+0x14] ;  /* 0x0000140001097983 */ /* 0x001ea40000100000 */
[----:B--2---:R-:W-:-:S07]  /*6320*/  LOP3.LUT R2, R9, R2, RZ, 0x3c, !PT ;  /* 0x0000000209027212 */ /* 0x004fce00078e3cff */
.L_x_89:
[----:B0-----:R-:W2:Y:S02]  /*6330*/  LDL.U8 R8, [R1+0x13] ;  /* 0x0000130001087983 */ /* 0x001ea40000100000 */
[----:B--2---:R-:W-:-:S03]  /*6340*/  IMAD.WIDE.U32 R8, R8, 0x1000000, RZ ;  /* 0x0100000008087825 */ /* 0x004fc600078e00ff */
[----:B------:R-:W-:Y:S02]  /*6350*/  LOP3.LUT R7, R8, R7, RZ, 0x3c, !PT ;  /* 0x0000000708077212 */ /* 0x000fe400078e3cff */
[----:B------:R-:W-:-:S07]  /*6360*/  LOP3.LUT R2, R9, R2, RZ, 0x3c, !PT ;  /* 0x0000000209027212 */ /* 0x000fce00078e3cff */
.L_x_87:
[----:B0-----:R-:W2:Y:S02]  /*6370*/  LDL.U8 R8, [R1+0x12] ;  /* 0x0000120001087983 */ /* 0x001ea40000100000 */
[----:B--2---:R-:W-:-:S03]  /*6380*/  IMAD.WIDE.U32 R8, R8, 0x10000, RZ ;  /* 0x0001000008087825 */ /* 0x004fc600078e00ff */
[----:B------:R-:W-:Y:S02]  /*6390*/  LOP3.LUT R7, R8, R7, RZ, 0x3c, !PT ;  /* 0x0000000708077212 */ /* 0x000fe400078e3cff */
[----:B------:R-:W-:-:S07]  /*63a0*/  LOP3.LUT R2, R9, R2, RZ, 0x3c, !PT ;  /* 0x0000000209027212 */ /* 0x000fce00078e3cff */
.L_x_86:
[----:B------:R-:W-:Y:S05]  /*63b0*/  BSYNC.RELIABLE B3 ;  /* 0x0000000000037941 */ /* 0x000fea0003800100 */
.L_x_82:
[----:B0-----:R-:W2:Y:S02]  /*63c0*/  LDL.U8 R8, [R1+0x11] ;  /* 0x0000110001087983 */ /* 0x001ea40000100000 */
[----:B--2---:R-:W-:-:S03]  /*63d0*/  IMAD.WIDE.U32 R8, R8, 0x100, RZ ;  /* 0x0000010008087825 */ /* 0x004fc600078e00ff */
[----:B------:R-:W-:Y:S02]  /*63e0*/  LOP3.LUT R7, R8, R7, RZ, 0x3c, !PT ;  /* 0x0000000708077212 */ /* 0x000fe400078e3cff */
[----:B------:R-:W-:-:S07]  /*63f0*/  LOP3.LUT R2, R9, R2, RZ, 0x3c, !PT ;  /* 0x0000000209027212 */ /* 0x000fce00078e3cff */
.L_x_85:
[----:B------:R-:W-:Y:S05]  /*6400*/  BSYNC.RECONVERGENT B2 ;  /* 0x0000000000027941 */ /* 0x000fea0003800200 */
.L_x_81:
[----:B0-----:R-:W2:Y:S02]  /*6410*/  LDL.U8 R8, [R1+0x10] ;  /* 0x0000100001087983 */ /* 0x001ea40000100000 */
[----:B--2---:R-:W-:Y:S01]  /*6420*/  LOP3.LUT R7, R7, R8, RZ, 0x3c, !PT ;  /* 0x0000000807077212 */ /* 0x004fe200078e3cff */
[C---:B------:R-:W-:Y:S02]  /*6430*/  IMAD R8, R2.reuse, 0x114253d5, RZ ;  /* 0x114253d502087824 */ /* 0x040fe400078e02ff */
[----:B------:R-:W-:Y:S02]  /*6440*/  IMAD.U32 R2, R2, -0x80000000, RZ ;  /* 0x8000000002027824 */ /* 0x000fe400078e00ff */
[C---:B------:R-:W-:Y:S02]  /*6450*/  IMAD R13, R7.reuse, -0x783c846f, R8 ;  /* 0x87c37b91070d7824 */ /* 0x040fe400078e0208 */
        /* <DEDUP_REMOVED lines=13> */
.L_x_78:
[----:B------:R-:W-:Y:S05]  /*6530*/  BSYNC.RECONVERGENT B1 ;  /* 0x0000000000017941 */ /* 0x000fea0003800200 */
.L_x_77:
[-C--:B------:R-:W-:Y:S01]  /*6540*/  LOP3.LUT R5, R5, R3.reuse, RZ, 0x3c, !PT ;  /* 0x0000000305057212 */ /* 0x080fe200078e3cff */
[----:B------:R-:W0:Y:S01]  /*6550*/  LDCU UR4, c[0x0][0x3a4] ;  /* 0x00007480ff0477ac */ /* 0x000e220008000800 */
[----:B------:R-:W-:-:S04]  /*6560*/  LOP3.LUT R18, R18, R3, RZ, 0x3c, !PT ;  /* 0x0000000312127212 */ /* 0x000fc800078e3cff */
[----:B------:R-:W-:-:S05]  /*6570*/  IADD3 R5, P0, PT, R18, R5, RZ ;  /* 0x0000000512057210 */ /* 0x000fca0007f1e0ff */
[----:B------:R-:W-:Y:S01]  /*6580*/  IMAD.X R16, R16, 0x1, R17, P0 ;  /* 0x0000000110107824 */ /* 0x000fe200000e0611 */
[----:B------:R-:W-:-:S04]  /*6590*/  IADD3 R3, P0, PT, R5, R18, RZ ;  /* 0x0000001205037210 */ /* 0x000fc80007f1e0ff */
[--C-:B------:R-:W-:Y:S01]  /*65a0*/  SHF.R.U32.HI R2, RZ, 0x1, R16.reuse ;  /* 0x00000001ff027819 */ /* 0x100fe20000011610 */
[----:B------:R-:W-:Y:S01]  /*65b0*/  IMAD.X R17, R17, 0x1, R16, P0 ;  /* 0x0000000111117824 */ /* 0x000fe200000e0610 */
[----:B0-----:R-:W-:Y:S02]  /*65c0*/  UISETP.GE.AND UP0, UPT, UR4, 0x1, UPT ;  /* 0x000000010400788c */ /* 0x001fe4000bf06270 */
[----:B------:R-:W-:Y:S01]  /*65d0*/  LOP3.LUT R2, R2, R5, RZ, 0x3c, !PT ;  /* 0x0000000502027212 */ /* 0x000fe200078e3cff */
[----:B------:R-:W-:Y:S01]  /*65e0*/  IMAD R5, R16, -0x12aa7333, RZ ;  /* 0xed558ccd10057824 */ /* 0x000fe200078e02ff */
[----:B--2---:R-:W-:Y:S01]  /*65f0*/  SHF.R.U32.HI R8, RZ, 0x1, R17 ;  /* 0x00000001ff087819 */ /* 0x004fe20000011611 */
[----:B------:R-:W-:Y:S02]  /*6600*/  IMAD R17, R17, -0x12aa7333, RZ ;  /* 0xed558ccd11117824 */ /* 0x000fe400078e02ff */
[----:B------:R-:W-:Y:S01]  /*6610*/  IMAD R5, R2, -0xae5029, R5 ;  /* 0xff51afd702057824 */ /* 0x000fe200078e0205 */
[----:B------:R-:W-:Y:S01]  /*6620*/  LOP3.LUT R8, R8, R3, RZ, 0x3c, !PT ;  /* 0x0000000308087212 */ /* 0x000fe200078e3cff */
[----:B------:R-:W-:-:S04]  /*6630*/  IMAD.WIDE.U32 R2, R2, -0x12aa7333, RZ ;  /* 0xed558ccd02027825 */ /* 0x000fc800078e00ff */
[C---:B------:R-:W-:Y:S01]  /*6640*/  IMAD R17, R8.reuse, -0xae5029, R17 ;  /* 0xff51afd708117824 */ /* 0x040fe200078e0211 */
[----:B------:R-:W-:Y:S01]  /*6650*/  IADD3 R10, PT, PT, R3, R5, RZ ;  /* 0x00000005030a7210 */ /* 0x000fe20007ffe0ff */
[----:B------:R-:W-:-:S03]  /*6660*/  IMAD.WIDE.U32 R8, R8, -0x12aa7333, RZ ;  /* 0xed558ccd08087825 */ /* 0x000fc600078e00ff */
[----:B------:R-:W-:Y:S01]  /*6670*/  SHF.R.U32.HI R7, RZ, 0x1, R10 ;  /* 0x00000001ff077819 */ /* 0x000fe2000001160a */
[----:B------:R-:W-:-:S03]  /*6680*/  IMAD.IADD R5, R9, 0x1, R17 ;  /* 0x0000000109057824 */ /* 0x000fc600078e0211 */
[----:B------:R-:W-:Y:S01]  /*6690*/  LOP3.LUT R2, R7, R2, RZ, 0x3c, !PT ;  /* 0x0000000207027212 */ /* 0x000fe200078e3cff */
[----:B------:R-:W-:Y:S01]  /*66a0*/  IMAD R7, R10, 0x1a85ec53, RZ ;  /* 0x1a85ec530a077824 */ /* 0x000fe200078e02ff */
[----:B------:R-:W-:Y:S01]  /*66b0*/  SHF.R.U32.HI R3, RZ, 0x1, R5 ;  /* 0x00000001ff037819 */ /* 0x000fe20000011605 */
[----:B------:R-:W-:Y:S02]  /*66c0*/  IMAD R5, R5, 0x1a85ec53, RZ ;  /* 0x1a85ec5305057824 */ /* 0x000fe400078e02ff */
[C---:B------:R-:W-:Y:S01]  /*66d0*/  IMAD R7, R2.reuse, -0x3b314602, R7 ;  /* 0xc4ceb9fe02077824 */ /* 0x040fe200078e0207 */
[----:B------:R-:W-:Y:S01]  /*66e0*/  LOP3.LUT R8, R3, R8, RZ, 0x3c, !PT ;  /* 0x0000000803087212 */ /* 0x000fe200078e3cff */
        /* <DEDUP_REMOVED lines=19> */
.L_x_110:
        /* <DEDUP_REMOVED lines=33> */
.L_x_108:
[----:B------:R-:W-:Y:S01]  /*6a30*/  IMAD.MOV.U32 R10, RZ, RZ, R3 ;  /* 0x000000ffff0a7224 */ /* 0x000fe200078e0003 */
[----:B------:R-:W-:-:S07]  /*6a40*/  MOV R9, 0x6a60 ;  /* 0x00006a6000097802 */ /* 0x000fce0000000f00 */
[----:B0-----:R-:W-:Y:S05]  /*6a50*/  CALL.REL.NOINC `($__internal_0_$__cuda_sm20_rem_u64) ;  /* 0x000000fc001c7944 */ /* 0x001fea0003c00000 */
[----:B------:R-:W-:Y:S01]  /*6a60*/  IMAD.MOV.U32 R9, RZ, RZ, R8 ;  /* 0x000000ffff097224 */ /* 0x000fe200078e0008 */
[----:B------:R-:W-:-:S07]  /*6a70*/  MOV R8, R11 ;  /* 0x0000000b00087202 */ /* 0x000fce0000000f00 */
.L_x_109:
[----:B------:R-:W-:Y:S05]  /*6a80*/  BSYNC.RECONVERGENT B1 ;  /* 0x0000000000017941 */ /* 0x000fea0003800200 */
.L_x_107:
[----:B------:R-:W1:Y:S02]  /*6a90*/  LDCU.64 UR4, c[0x0][0x398] ;  /* 0x00007300ff0477ac */ /* 0x000e640008000a00 */
[----:B-1----:R-:W-:-:S04]  /*6aa0*/  IADD3 R8, P0, PT, R8, UR4, RZ ;  /* 0x0000000408087c10 */ /* 0x002fc8000ff1e0ff */
[----:B------:R-:W-:-:S05]  /*6ab0*/  IADD3.X R9, PT, PT, R9, UR5, RZ, P0, !PT ;  /* 0x0000000509097c10 */ /* 0x000fca00087fe4ff */
[----:B------:R-:W2:Y:S02]  /*6ac0*/  LDG.E.U8 R8, desc[UR10][R8.64] ;  /* 0x0000000a08087981 */ /* 0x000ea4000c1e1100 */
[----:B--2---:R-:W-:-:S13]  /*6ad0*/  ISETP.NE.AND P0, PT, R8, RZ, PT ;  /* 0x000000ff0800720c */ /* 0x004fda0003f05270 */
[----:B------:R-:W-:Y:S05]  /*6ae0*/  @!P0 EXIT ;  /* 0x000000000000894d */ /* 0x000fea0003800000 */
[----:B------:R-:W-:Y:S05]  /*6af0*/  @P3 BRA `(.L_x_110) ;  /* 0xfffffffc00483947 */ /* 0x000fea000383ffff */
.L_x_106:
[----:B------:R-:W1:Y:S02]  /*6b00*/  LDCU UR4, c[0x0][0x3a8] ;  /* 0x00007500ff0477ac */ /* 0x000e640008000800 */
[----:B-1----:R-:W-:-:S05]  /*6b10*/  VIADD R2, R6, UR4 ;  /* 0x0000000406027c36 */ /* 0x002fca0008000000 */
[----:B------:R-:W-:Y:S01]  /*6b20*/  LEA.HI.SX32 R7, R2, 0xffffffff, 0x1f ;  /* 0xffffffff02077811 */ /* 0x000fe200078ffaff */
[----:B------:R-:W-:Y:S06]  /*6b30*/  BRA `(.L_x_3) ;  /* 0x0000002c00cc7947 */ /* 0x000fec0003800000 */
.L_x_53:
[----:B------:R-:W-:Y:S02]  /*6b40*/  UIADD3 UR4, UP0, UPT, UR14, -UR17, URZ ;  /* 0x800000110e047290 */ /* 0x000fe4000ff1e0ff */
[----:B------:R-:W-:Y:S01]  /*6b50*/  IMAD R8, R5, UR17, RZ ;  /* 0x0000001105087c24 */ /* 0x000fe2000f8e02ff */
[----:B------:R-:W-:Y:S01]  /*6b60*/  BSSY.RECONVERGENT B1, `(.L_x_111) ;  /* 0x0000029000017945 */ /* 0x000fe20003800200 */
[----:B------:R-:W-:Y:S02]  /*6b70*/  UIADD3.X UR5, UPT, UPT, ~UR15, UR16, URZ, UP0, !UPT ;  /* 0x000000100f057290 */ /* 0x000fe400087fe5ff */
[----:B------:R-:W-:Y:S02]  /*6b80*/  IMAD R5, R9, UR15, R8 ;  /* 0x0000000f09057c24 */ /* 0x000fe4000f8e0208 */
[----:B------:R-:W-:Y:S02]  /*6b90*/  IMAD.U32 R2, RZ, RZ, UR4 ;  /* 0x00000004ff027e24 */ /* 0x000fe4000f8e00ff */
[----:B------:R-:W-:-:S02]  /*6ba0*/  IMAD.MOV.U32 R8, RZ, RZ, 0x1 ;  /* 0x00000001ff087424 */ /* 0x000fc400078e00ff */
[----:B------:R-:W-:Y:S02]  /*6bb0*/  IMAD.U32 R3, RZ, RZ, UR5 ;  /* 0x00000005ff037e24 */ /* 0x000fe4000f8e00ff */
[----:B------:R-:W-:-:S05]  /*6bc0*/  IMAD.WIDE.U32 R2, R9, UR17, R2 ;  /* 0x0000001109027c25 */ /* 0x000fca000f8e0002 */
[----:B------:R-:W-:Y:S01]  /*6bd0*/  IADD3 R5, PT, PT, R3, R5, RZ ;  /* 0x0000000503057210 */ /* 0x000fe20007ffe0ff */
[----:B------:R-:W-:Y:S01]  /*6be0*/  IMAD.MOV.U32 R3, RZ, RZ, RZ ;  /* 0x000000ffff037224 */ /* 0x000fe200078e00ff */
[----:B------:R-:W-:-:S04]  /*6bf0*/  LEA R7, P0, R2, 0x3, 0x1 ;  /* 0x0000000302077811 */ /* 0x000fc800078008ff */
[----:B------:R-:W-:Y:S01]  /*6c00*/  LEA.HI.X R9, R2, RZ, R5, 0x1, P0 ;  /* 0x000000ff02097211 */ /* 0x000fe200000f0c05 */
[----:B------:R-:W-:Y:S01]  /*6c10*/  IMAD.MOV.U32 R17, RZ, RZ, R7 ;  /* 0x000000ffff117224 */ /* 0x000fe200078e0007 */
[----:B------:R-:W-:Y:S02]  /*6c20*/  PRMT R5, R8, 0x7610, R5 ;  /* 0x0000761008057816 */ /* 0x000fe40000000005 */
[----:B------:R-:W-:-:S07]  /*6c30*/  MOV R19, R9 ;  /* 0x0000000900137202 */ /* 0x000fce0000000f00 */
.L_x_112:
        /* <DEDUP_REMOVED lines=28> */
.L_x_111:
[----:B------:R-:W-:Y:S01]  /*6e00*/  BSSY.RECONVERGENT B1, `(.L_x_113) ;  /* 0x000001d000017945 */ /* 0x000fe20003800200 */
[----:B------:R-:W-:-:S07]  /*6e10*/  IMAD.MOV.U32 R5, RZ, RZ, RZ ;  /* 0x000000ffff057224 */ /* 0x000fce00078e00ff */
.L_x_114:
        /* <DEDUP_REMOVED lines=28> */
.L_x_113:
        /* <DEDUP_REMOVED lines=14> */
.L_x_117:
[----:B-1----:R-:W-:-:S05]  /*70c0*/  IMAD.IADD R10, R1, 0x1, R5 ;  /* 0x00000001010a7824 */ /* 0x002fca00078e0205 */
[----:B------:R-:W2:Y:S01]  /*70d0*/  LDL R7, [R10+0x10] ;  /* 0x000010000a077983 */ /* 0x000ea20000100800 */
[----:B------:R-:W-:-:S05]  /*70e0*/  VIADD R5, R5, 0x4 ;  /* 0x0000000405057836 */ /* 0x000fca0000000000 */
[----:B------:R-:W-:Y:S01]  /*70f0*/  ISETP.NE.AND P2, PT, R5, R8, PT ;  /* 0x000000080500720c */ /* 0x000fe20003f45270 */
[----:B--2---:R1:W-:-:S12]  /*7100*/  STL [R10], R7 ;  /* 0x000000070a007387 */ /* 0x0043d80000100800 */
[----:B------:R-:W-:Y:S05]  /*7110*/  @P2 BRA `(.L_x_117) ;  /* 0xfffffffc00e82947 */ /* 0x000fea000383ffff */
.L_x_116:
[----:B------:R-:W-:Y:S05]  /*7120*/  BSYNC.RECONVERGENT B1 ;  /* 0x0000000000017941 */ /* 0x000fea0003800200 */
.L_x_115:
[----:B------:R-:W-:Y:S04]  /*7130*/  BSSY.RECONVERGENT B1, `(.L_x_118) ;  /* 0x000000a000017945 */ /* 0x000fe80003800200 */
[----:B------:R-:W-:Y:S05]  /*7140*/  @!P3 BRA `(.L_x_119) ;  /* 0x000000000020b947 */ /* 0x000fea0003800000 */
[----:B-1----:R-:W-:-:S07]  /*7150*/  IMAD.MOV.U32 R10, RZ, RZ, RZ ;  /* 0x000000ffff0a7224 */ /* 0x002fce00078e00ff */
.L_x_120:
[----:B--2---:R-:W-:-:S05]  /*7160*/  IADD3 R12, PT, PT, R1, R8, RZ ;  /* 0x00000008010c7210 */ /* 0x004fca0007ffe0ff */
[----:B0-----:R-:W2:Y:S01]  /*7170*/  LDL.U8 R5, [R12+0x10] ;  /* 0x000010000c057983 */ /* 0x001ea20000100000 */
[----:B------:R-:W-:Y:S02]  /*7180*/  VIADD R10, R10, 0x1 ;  /* 0x000000010a0a7836 */ /* 0x000fe40000000000 */
[----:B------:R-:W-:-:S03]  /*7190*/  VIADD R8, R8, 0x1 ;  /* 0x0000000108087836 */ /* 0x000fc60000000000 */
[----:B------:R-:W-:Y:S01]  /*71a0*/  ISETP.NE.AND P2, PT, R10, R17, PT ;  /* 0x000000110a00720c */ /* 0x000fe20003f45270 */
[----:B--2---:R2:W-:-:S12]  /*71b0*/  STL.U8 [R12], R5 ;  /* 0x000000050c007387 */ /* 0x0045d80000100000 */
[----:B------:R-:W-:Y:S05]  /*71c0*/  @P2 BRA `(.L_x_120) ;  /* 0xfffffffc00e42947 */ /* 0x000fea000383ffff */
.L_x_119:
[----:B------:R-:W-:Y:S05]  /*71d0*/  BSYNC.RECONVERGENT B1 ;  /* 0x0000000000017941 */ /* 0x000fea0003800200 */
.L_x_118:
[----:B------:R-:W-:Y:S01]  /*71e0*/  BSSY.RECONVERGENT B1, `(.L_x_121) ;  /* 0x000001c000017945 */ /* 0x000fe20003800200 */
[----:B0-2---:R-:W-:Y:S01]  /*71f0*/  IMAD.MOV.U32 R5, RZ, RZ, RZ ;  /* 0x000000ffff057224 */ /* 0x005fe200078e00ff */
[----:B------:R-:W-:Y:S02]  /*7200*/  MOV R16, RZ ;  /* 0x000000ff00107202 */ /* 0x000fe40000000f00 */
[----:B------:R-:W-:Y:S05]  /*7210*/  @!P4 BRA `(.L_x_122) ;  /* 0x000000000060c947 */ /* 0x000fea0003800000 */
[----:B------:R-:W-:Y:S01]  /*7220*/  LOP3.LUT R16, R3, 0xfffffffc, RZ, 0xc0, !PT ;  /* 0xfffffffc03107812 */ /* 0x000fe200078ec0ff */
[----:B-1----:R-:W-:-:S07]  /*7230*/  IMAD.MOV.U32 R7, RZ, RZ, RZ ;  /* 0x000000ffff077224 */ /* 0x002fce00078e00ff */
.L_x_123:
        /* <DEDUP_REMOVED lines=22> */
.L_x_122:
[----:B------:R-:W-:Y:S05]  /*73a0*/  BSYNC.RECONVERGENT B1 ;  /* 0x0000000000017941 */ /* 0x000fea0003800200 */
.L_x_121:
[----:B------:R-:W-:Y:S04]  /*73b0*/  BSSY.RECONVERGENT B1, `(.L_x_124) ;  /* 0x000000c000017945 */ /* 0x000fe80003800200 */
[----:B------:R-:W-:Y:S05]  /*73c0*/  @!P1 BRA `(.L_x_125) ;  /* 0x0000000000289947 */ /* 0x000fea0003800000 */
[----:B01----:R-:W-:-:S07]  /*73d0*/  IMAD.MOV.U32 R10, RZ, RZ, RZ ;  /* 0x000000ffff0a7224 */ /* 0x003fce00078e00ff */
.L_x_126:
        /* <DEDUP_REMOVED lines=9> */
.L_x_125:
[----:B------:R-:W-:Y:S05]  /*7470*/  BSYNC.RECONVERGENT B1 ;  /* 0x0000000000017941 */ /* 0x000fea0003800200 */
.L_x_124:
        /* <DEDUP_REMOVED lines=17> */
.L_x_131:
        /* <DEDUP_REMOVED lines=191> */
.L_x_130:
[----:B------:R-:W-:Y:S05]  /*8180*/  BSYNC.RECONVERGENT B2 ;  /* 0x0000000000027941 */ /* 0x000fea0003800200 */
.L_x_129:
        /* <DEDUP_REMOVED lines=105> */
.L_x_133:
[----:B------:R-:W-:Y:S05]  /*8820*/  BSYNC.RECONVERGENT B2 ;  /* 0x0000000000027941 */ /* 0x000fea0003800200 */
.L_x_132:
        /* <DEDUP_REMOVED lines=53> */
.L_x_128:
[----:B------:R-:W-:Y:S05]  /*8b80*/  BSYNC.RECONVERGENT B1 ;  /* 0x0000000000017941 */ /* 0x000fea0003800200 */
.L_x_127:
[----:B01----:R-:W-:Y:S01]  /*8b90*/  LOP3.LUT P0, R10, R3, 0xf, RZ, 0xc0, !PT ;  /* 0x0000000f030a7812 */ /* 0x003fe2000780c0ff */
[----:B------:R-:W-:-:S12]  /*8ba0*/  BSSY.RECONVERGENT B1, `(.L_x_134) ;  /* 0x000008d000017945 */ /* 0x000fd80003800200 */
[----:B------:R-:W-:Y:S05]  /*8bb0*/  @!P0 BRA `(.L_x_135) ;  /* 0x00000008002c8947 */ /* 0x000fea0003800000 */
[----:B------:R-:W-:Y:S01]  /*8bc0*/  BSSY.RECONVERGENT B2, `(.L_x_136) ;  /* 0x000000b000027945 */ /* 0x000fe20003800200 */
[----:B------:R-:W-:Y:S02]  /*8bd0*/  LOP3.LUT R11, R2, 0xf, RZ, 0xc0, !PT ;  /* 0x0000000f020b7812 */ /* 0x000fe400078ec0ff */
[----:B--2---:R-:W-:Y:S02]  /*8be0*/  LOP3.LUT R7, R3, 0x7ffffff0, RZ, 0xc0, !PT ;  /* 0x7ffffff003077812 */ /* 0x004fe400078ec0ff */
[----:B------:R-:W-:-:S07]  /*8bf0*/  MOV R2, RZ ;  /* 0x000000ff00027202 */ /* 0x000fce0000000f00 */
.L_x_137:
        /* <DEDUP_REMOVED lines=8> */
.L_x_136:
        /* <DEDUP_REMOVED lines=14> */
.L_x_141:
[----:B------:R-:W-:-:S13]  /*8d60*/  ISETP.GT.AND P0, PT, R10, 0x5, PT ;  /* 0x000000050a00780c */ /* 0x000fda0003f04270 */
[----:B------:R-:W-:Y:S05]  /*8d70*/  @P0 BRA `(.L_x_145) ;  /* 0x00000000000c0947 */ /* 0x000fea0003800000 */
[----:B------:R-:W-:-:S13]  /*8d80*/  ISETP.NE.AND P0, PT, R10, 0x4, PT ;  /* 0x000000040a00780c */ /* 0x000fda0003f05270 */
[----:B------:R-:W-:Y:S05]  /*8d90*/  @!P0 BRA `(.L_x_146) ;  /* 0x0000000400348947 */ /* 0x000fea0003800000 */
[----:B------:R-:W-:Y:S05]  /*8da0*/  BRA `(.L_x_147) ;  /* 0x0000000400287947 */ /* 0x000fea0003800000 */
.L_x_145:
[----:B------:R-:W-:-:S13]  /*8db0*/  ISETP.NE.AND P0, PT, R10, 0x6, PT ;  /* 0x000000060a00780c */ /* 0x000fda0003f05270 */
[----:B------:R-:W-:Y:S05]  /*8dc0*/  @!P0 BRA `(.L_x_148) ;  /* 0x0000000400148947 */ /* 0x000fea0003800000 */
[----:B------:R-:W-:Y:S05]  /*8dd0*/  BRA `(.L_x_149) ;  /* 0x0000000400047947 */ /* 0x000fea0003800000 */
.L_x_140:
        /* <DEDUP_REMOVED lines=10> */
.L_x_153:
[----:B------:R-:W-:-:S13]  /*8e80*/  ISETP.NE.AND P0, PT, R10, 0xa, PT ;  /* 0x0000000a0a00780c */ /* 0x000fda0003f05270 */
[----:B------:R-:W-:Y:S05]  /*8e90*/  @!P0 BRA `(.L_x_156) ;  /* 0x0000000000708947 */ /* 0x000fea0003800000 */
[----:B------:R-:W-:Y:S05]  /*8ea0*/  BRA `(.L_x_157) ;  /* 0x00000000005c7947 */ /* 0x000fea0003800000 */
.L_x_152:
        /* <DEDUP_REMOVED lines=8> */
.L_x_160:
[----:B------:R-:W-:Y:S01]  /*8f30*/  ISETP.NE.AND P0, PT, R10, 0xe, PT ;  /* 0x0000000e0a00780c */ /* 0x000fe20003f05270 */
[----:B0-----:R-:W2:-:S12]  /*8f40*/  LDL.U8 R9, [R1+0x1d] ;  /* 0x00001d0001097983 */ /* 0x001e980000100000 */
[----:B------:R-:W3:Y:S01]  /*8f50*/  @P0 LDL.U8 R8, [R1+0x1e] ;  /* 0x00001e0001080983 */ /* 0x000ee20000100000 */
[----:B------:R-:W-:Y:S02]  /*8f60*/  @P0 IMAD.MOV.U32 R7, RZ, RZ, RZ ;  /* 0x000000ffff070224 */ /* 0x000fe400078e00ff */
[----:B--2---:R-:W-:Y:S02]  /*8f70*/  IMAD.SHL.U32 R9, R9, 0x100, RZ ;  /* 0x0000010009097824 */ /* 0x004fe400078e00ff */
[----:B---3--:R-:W-:-:S05]  /*8f80*/  @P0 IMAD.U32 R2, R8, 0x10000, RZ ;  /* 0x0001000008020824 */ /* 0x008fca00078e00ff */
[----:B------:R-:W-:-:S07]  /*8f90*/  LOP3.LUT R2, R9, R2, RZ, 0x3c, !PT ;  /* 0x0000000209027212 */ /* 0x000fce00078e3cff */
.L_x_162:
[----:B------:R-:W-:Y:S05]  /*8fa0*/  BSYNC.RELIABLE B7 ;  /* 0x0000000000077941 */ /* 0x000fea0003800100 */
.L_x_159:
[----:B0-----:R-:W2:Y:S02]  /*8fb0*/  LDL.U8 R9, [R1+0x1c] ;  /* 0x00001c0001097983 */ /* 0x001ea40000100000 */
[----:B--2---:R-:W-:-:S07]  /*8fc0*/  LOP3.LUT R2, R9, R2, RZ, 0x3c, !PT ;  /* 0x0000000209027212 */ /* 0x004fce00078e3cff */
.L_x_161:
[----:B------:R-:W-:Y:S05]  /*8fd0*/  BSYNC.RECONVERGENT B6 ;  /* 0x0000000000067941 */ /* 0x000fea0003800200 */
.L_x_158:
[----:B0-----:R-:W2:Y:S02]  /*8fe0*/  LDL.U8 R8, [R1+0x1b] ;  /* 0x00001b0001087983 */ /* 0x001ea40000100000 */
[----:B--2---:R-:W-:-:S03]  /*8ff0*/  IMAD.WIDE.U32 R8, R8, 0x1000000, RZ ;  /* 0x0100000008087825 */ /* 0x004fc600078e00ff */
[----:B------:R-:W-:Y:S02]  /*9000*/  LOP3.LUT R7, R8, R7, RZ, 0x3c, !PT ;  /* 0x0000000708077212 */ /* 0x000fe400078e3cff */
[----:B------:R-:W-:-:S07]  /*9010*/  LOP3.LUT R2, R9, R2, RZ, 0x3c, !PT ;  /* 0x0000000209027212 */ /* 0x000fce00078e3cff */
.L_x_157:
[----:B0-----:R-:W2:Y:S02]  /*9020*/  LDL.U8 R8, [R1+0x1a] ;  /* 0x00001a0001087983 */ /* 0x001ea40000100000 */
[----:B--2---:R-:W-:-:S03]  /*9030*/  IMAD.WIDE.U32 R8, R8, 0x10000, RZ ;  /* 0x0001000008087825 */ /* 0x004fc600078e00ff */
[----:B------:R-:W-:Y:S02]  /*9040*/  LOP3.LUT R7, R8, R7, RZ, 0x3c, !PT ;  /* 0x0000000708077212 */ /* 0x000fe400078e3cff */
[----:B------:R-:W-:-:S07]  /*9050*/  LOP3.LUT R2, R9, R2, RZ, 0x3c, !PT ;  /* 0x0000000209027212 */ /* 0x000fce00078e3cff */
.L_x_156:
[----:B0-----:R-:W2:Y:S02]  /*9060*/  LDL.U8 R8, [R1+0x19] ;  /* 0x0000190001087983 */ /* 0x001ea40000100000 */
[----:B--2---:R-:W-:-:S03]  /*9070*/  IMAD.WIDE.U32 R8, R8, 0x100, RZ ;  /* 0x0000010008087825 */ /* 0x004fc600078e00ff */
[----:B------:R-:W-:Y:S02]  /*9080*/  LOP3.LUT R7, R8, R7, RZ, 0x3c, !PT ;  /* 0x0000000708077212 */ /* 0x000fe400078e3cff */
[----:B------:R-:W-:-:S07]  /*9090*/  LOP3.LUT R2, R9, R2, RZ, 0x3c, !PT ;  /* 0x0000000209027212 */ /* 0x000fce00078e3cff */
.L_x_155:
[----:B------:R-:W-:Y:S05]  /*90a0*/  BSYNC.RELIABLE B5 ;  /* 0x0000000000057941 */ /* 0x000fea0003800100 */
.L_x_151:
        /* <DEDUP_REMOVED lines=16> */
.L_x_154:
[----:B------:R-:W-:Y:S05]  /*91b0*/  BSYNC.RECONVERGENT B4 ;  /* 0x0000000000047941 */ /* 0x000fea0003800200 */
.L_x_150:
[----:B------:R-:W2:Y:S01]  /*91c0*/  LDL.U8 R2, [R1+0x17] ;  /* 0x0000170001027983 */ /* 0x000ea20000100000 */
[----:B------:R-:W-:Y:S02]  /*91d0*/  IMAD.MOV.U32 R7, RZ, RZ, RZ ;  /* 0x000000ffff077224 */ /* 0x000fe400078e00ff */
[----:B--2---:R-:W-:-:S07]  /*91e0*/  IMAD.SHL.U32 R2, R2, 0x1000000, RZ ;  /* 0x0100000002027824 */ /* 0x004fce00078e00ff */
.L_x_149:
[----:B0-----:R-:W2:Y:S02]  /*91f0*/  LDL.U8 R9, [R1+0x16] ;  /* 0x0000160001097983 */ /* 0x001ea40000100000 */
[----:B--2---:R-:W-:-:S04]  /*9200*/  SHF.L.U32 R9, R9, 0x10, RZ ;  /* 0x0000001009097819 */ /* 0x004fc800000006ff */
[----:B------:R-:W-:-:S07]  /*9210*/  LOP3.LUT R2, R9, R2, RZ, 0x3c, !PT ;  /* 0x0000000209027212 */ /* 0x000fce00078e3cff */
.L_x_148:
[----:B0-----:R-:W2:Y:S02]  /*9220*/  LDL.U8 R9, [R1+0x15] ;  /* 0x0000150001097983 */ /* 0x001ea40000100000 */
[----:B--2---:R-:W-:-:S05]  /*9230*/  IMAD.SHL.U32 R9, R9, 0x100, RZ ;  /* 0x0000010009097824 */ /* 0x004fca00078e00ff */
[----:B------:R-:W-:-:S07]  /*9240*/  LOP3.LUT R2, R9, R2, RZ, 0x3c, !PT ;  /* 0x0000000209027212 */ /* 0x000fce00078e3cff */
.L_x_147:
[----:B0-----:R-:W2:Y:S02]  /*9250*/  LDL.U8 R9, [R1+0x14] ;  /* 0x0000140001097983 */ /* 0x001ea40000100000 */
[----:B--2---:R-:W-:-:S07]  /*9260*/  LOP3.LUT R2, R9, R2, RZ, 0x3c, !PT ;  /* 0x0000000209027212 */ /* 0x004fce00078e3cff */
.L_x_146:
[----:B0-----:R-:W2:Y:S02]  /*9270*/  LDL.U8 R8, [R1+0x13] ;  /* 0x0000130001087983 */ /* 0x001ea40000100000 */
[----:B--2---:R-:W-:-:S03]  /*9280*/  IMAD.WIDE.U32 R8, R8, 0x1000000, RZ ;  /* 0x0100000008087825 */ /* 0x004fc600078e00ff */
[----:B------:R-:W-:Y:S02]  /*9290*/  LOP3.LUT R7, R8, R7, RZ, 0x3c, !PT ;  /* 0x0000000708077212 */ /* 0x000fe400078e3cff */
[----:B------:R-:W-:-:S07]  /*92a0*/  LOP3.LUT R2, R9, R2, RZ, 0x3c, !PT ;  /* 0x0000000209027212 */ /* 0x000fce00078e3cff */
.L_x_144:
[----:B0-----:R-:W2:Y:S02]  /*92b0*/  LDL.U8 R8, [R1+0x12] ;  /* 0x0000120001087983 */ /* 0x001ea40000100000 */
[----:B--2---:R-:W-:-:S03]  /*92c0*/  IMAD.WIDE.U32 R8, R8, 0x10000, RZ ;  /* 0x0001000008087825 */ /* 0x004fc600078e00ff */
[----:B------:R-:W-:Y:S02]  /*92d0*/  LOP3.LUT R7, R8, R7, RZ, 0x3c, !PT ;  /* 0x0000000708077212 */ /* 0x000fe400078e3cff */
[----:B------:R-:W-:-:S07]  /*92e0*/  LOP3.LUT R2, R9, R2, RZ, 0x3c, !PT ;  /* 0x0000000209027212 */ /* 0x000fce00078e3cff */
.L_x_143:
[----:B------:R-:W-:Y:S05]  /*92f0*/  BSYNC.RELIABLE B3 ;  /* 0x0000000000037941 */ /* 0x000fea0003800100 */
.L_x_139:
[----:B0-----:R-:W2:Y:S02]  /*9300*/  LDL.U8 R8, [R1+0x11] ;  /* 0x0000110001087983 */ /* 0x001ea40000100000 */
[----:B--2---:R-:W-:-:S03]  /*9310*/  IMAD.WIDE.U32 R8, R8, 0x100, RZ ;  /* 0x0000010008087825 */ /* 0x004fc600078e00ff */
[----:B------:R-:W-:Y:S02]  /*9320*/  LOP3.LUT R7, R8, R7, RZ, 0x3c, !PT ;  /* 0x0000000708077212 */ /* 0x000fe400078e3cff */
[----:B------:R-:W-:-:S07]  /*9330*/  LOP3.LUT R2, R9, R2, RZ, 0x3c, !PT ;  /* 0x0000000209027212 */ /* 0x000fce00078e3cff */
.L_x_142:
[----:B------:R-:W-:Y:S05]  /*9340*/  BSYNC.RECONVERGENT B2 ;  /* 0x0000000000027941 */ /* 0x000fea0003800200 */
.L_x_138:
        /* <DEDUP_REMOVED lines=18> */
.L_x_135:
[----:B------:R-:W-:Y:S05]  /*9470*/  BSYNC.RECONVERGENT B1 ;  /* 0x0000000000017941 */ /* 0x000fea0003800200 */
.L_x_134:
        /* <DEDUP_REMOVED lines=46> */
.L_x_167:
        /* <DEDUP_REMOVED lines=33> */
.L_x_165:
[----:B------:R-:W-:Y:S01]  /*9970*/  IMAD.MOV.U32 R10, RZ, RZ, R3 ;  /* 0x000000ffff0a7224 */ /* 0x000fe200078e0003 */
[----:B------:R-:W-:-:S07]  /*9980*/  MOV R9, 0x99a0 ;  /* 0x000099a000097802 */ /* 0x000fce0000000f00 */
[----:B0-----:R-:W-:Y:S05]  /*9990*/  CALL.REL.NOINC `($__internal_0_$__cuda_sm20_rem_u64) ;  /* 0x000000cc004c7944 */ /* 0x001fea0003c00000 */
[----:B------:R-:W-:Y:S01]  /*99a0*/  IMAD.MOV.U32 R9, RZ, RZ, R8 ;  /* 0x000000ffff097224 */ /* 0x000fe200078e0008 */
[----:B------:R-:W-:-:S07]  /*99b0*/  MOV R8, R11 ;  /* 0x0000000b00087202 */ /* 0x000fce0000000f00 */
.L_x_166:
[----:B------:R-:W-:Y:S05]  /*99c0*/  BSYNC.RECONVERGENT B1 ;  /* 0x0000000000017941 */ /* 0x000fea0003800200 */
.L_x_164:
[----:B------:R-:W1:Y:S02]  /*99d0*/  LDCU.64 UR4, c[0x0][0x398] ;  /* 0x00007300ff0477ac */ /* 0x000e640008000a00 */
[----:B-1----:R-:W-:-:S04]  /*99e0*/  IADD3 R8, P0, PT, R8, UR4, RZ ;  /* 0x0000000408087c10 */ /* 0x002fc8000ff1e0ff */
[----:B------:R-:W-:-:S05]  /*99f0*/  IADD3.X R9, PT, PT, R9, UR5, RZ, P0, !PT ;  /* 0x0000000509097c10 */ /* 0x000fca00087fe4ff */
[----:B------:R-:W2:Y:S02]  /*9a00*/  LDG.E.U8 R8, desc[UR10][R8.64] ;  /* 0x0000000a08087981 */ /* 0x000ea4000c1e1100 */
[----:B--2---:R-:W-:-:S13]  /*9a10*/  ISETP.NE.AND P0, PT, R8, RZ, PT ;  /* 0x000000ff0800720c */ /* 0x004fda0003f05270 */
[----:B------:R-:W-:Y:S05]  /*9a20*/  @!P0 EXIT ;  /* 0x000000000000894d */ /* 0x000fea0003800000 */
[----:B------:R-:W-:Y:S05]  /*9a30*/  @P3 BRA `(.L_x_167) ;  /* 0xfffffffc00483947 */ /* 0x000fea000383ffff */
.L_x_163:
[----:B------:R-:W1:Y:S02]  /*9a40*/  LDCU UR4, c[0x0][0x3a8] ;  /* 0x00007500ff0477ac */ /* 0x000e640008000800 */
[----:B-1----:R-:W-:-:S05]  /*9a50*/  VIADD R7, R6, UR4 ;  /* 0x0000000406077c36 */ /* 0x002fca0008000000 */
[----:B------:R-:W-:-:S07]  /*9a60*/  LEA.HI.SX32 R7, R7, 0xffffffff, 0x1f ;  /* 0xffffffff07077811 */ /* 0x000fce00078ffaff */
.L_x_3:
[----:B------:R-:W-:Y:S05]  /*9a70*/  BSYNC.RECONVERGENT B0 ;  /* 0x0000000000007941 */ /* 0x000fea0003800200 */
.L_x_2:
[----:B------:R-:W-:Y:S05]  /*9a80*/  WARPSYNC.ALL ;  /* 0x0000000000007948 */ /* 0x000fea0003800000 */
[----:B------:R-:W-:Y:S01]  /*9a90*/  BAR.SYNC.DEFER_BLOCKING 0x0 ;  /* 0x0000000000007b1d */ /* 0x000fe20000010000 */
[----:B------:R-:W-:Y:S01]  /*9aa0*/  VIADD R3, R7, 0x1 ;  /* 0x0000000107037836 */ /* 0x000fe20000000000 */
[----:B------:R-:W-:Y:S01]  /*9ab0*/  I2FP.F32.S32 R8, R4 ;  /* 0x0000000400087245 */ /* 0x000fe20000201400 */
[----:B------:R-:W-:-:S03]  /*9ac0*/  IMAD.MOV.U32 R11, RZ, RZ, 0x1 ;  /* 0x00000001ff0b7424 */ /* 0x000fc600078e00ff */
[----:B------:R-:W-:Y:S01]  /*9ad0*/  BSSY.RECONVERGENT B0, `(.L_x_168) ;  /* 0x0000025000007945 */ /* 0x000fe20003800200 */
[----:B------:R-:W-:-:S07]  /*9ae0*/  I2FP.F32.S32 R5, R3 ;  /* 0x0000000300057245 */ /* 0x000fce0000201400 */
.L_x_173:
[----:B------:R-:W-:Y:S01]  /*9af0*/  HFMA2 R10, -RZ, RZ, 0, 5.9604644775390625e-08 ;  /* 0x00000001ff0a7431 */ /* 0x000fe200000001ff */
[----:B------:R-:W-:Y:S04]  /*9b00*/  BSSY.RECONVERGENT B1, `(.L_x_169) ;  /* 0x000000f000017945 */ /* 0x000fe80003800200 */
[----:B------:R-:W-:-:S04]  /*9b10*/  SHF.L.U32 R10, R10, R11, RZ ;  /* 0x0000000b0a0a7219 */ /* 0x000fc800000006ff */
[----:B------:R-:W-:-:S04]  /*9b20*/  I2FP.F32.S32 R10, R10 ;  /* 0x0000000a000a7245 */ /* 0x000fc80000201400 */
[----:B------:R-:W1:Y:S08]  /*9b30*/  MUFU.RCP R9, R10 ;  /* 0x0000000a00097308 */ /* 0x000e700000001000 */
[----:B------:R-:W2:Y:S01]  /*9b40*/  FCHK P0, R8, R10 ;  /* 0x0000000a08007302 */ /* 0x000ea20000000000 */
[----:B-1----:R-:W-:-:S04]  /*9b50*/  FFMA R2, -R10, R9, 1 ;  /* 0x3f8000000a027423 */ /* 0x002fc80000000109 */
[----:B------:R-:W-:-:S04]  /*9b60*/  FFMA R9, R9, R2, R9 ;  /* 0x0000000209097223 */ /* 0x000fc80000000009 */
[----:B------:R-:W-:-:S04]  /*9b70*/  FFMA R2, R8, R9, RZ ;  /* 0x0000000908027223 */ /* 0x000fc800000000ff */
[----:B0-----:R-:W-:-:S04]  /*9b80*/  FFMA R12, -R10, R2, R8 ;  /* 0x000000020a0c7223 */ /* 0x001fc80000000108 */
[----:B------:R-:W-:Y:S01]  /*9b90*/  FFMA R2, R9, R12, R2 ;  /* 0x0000000c09027223 */ /* 0x000fe20000000002 */
[----:B--2---:R-:W-:Y:S06]  /*9ba0*/  @!P0 BRA `(.L_x_170) ;  /* 0x0000000000108947 */ /* 0x004fec0003800000 */
[----:B------:R-:W-:Y:S01]  /*9bb0*/  IMAD.MOV.U32 R9, RZ, RZ, R8 ;  /* 0x000000ffff097224 */ /* 0x000fe200078e0008 */
[----:B------:R-:W-:-:S07]  /*9bc0*/  MOV R12, 0x9be0 ;  /* 0x00009be0000c7802 */ /* 0x000fce0000000f00 */
[----:B------:R-:W-:Y:S05]  /*9bd0*/  CALL.REL.NOINC `($__internal_1_$__cuda_sm3x_div_rn_noftz_f32_slowpath) ;  /* 0x000000cc00c47944 */ /* 0x000fea0003c00000 */
[----:B------:R-:W-:-:S07]  /*9be0*/  IMAD.MOV.U32 R2, RZ, RZ, R9 ;  /* 0x000000ffff027224 */ /* 0x000fce00078e0009 */
.L_x_170:
[----:B------:R-:W-:Y:S05]  /*9bf0*/  BSYNC.RECONVERGENT B1 ;  /* 0x0000000000017941 */ /* 0x000fea0003800200 */
.L_x_169:
[----:B------:R-:W0:Y:S01]  /*9c00*/  MUFU.RCP R9, R10 ;  /* 0x0000000a00097308 */ /* 0x000e220000001000 */
[----:B------:R-:W-:Y:S07]  /*9c10*/  BSSY.RECONVERGENT B1, `(.L_x_171) ;  /* 0x000000c000017945 */ /* 0x000fee0003800200 */
[----:B------:R-:W1:Y:S08]  /*9c20*/  FCHK P0, R5, R10 ;  /* 0x0000000a05007302 */ /* 0x000e700000000000 */
[----:B------:R-:W2:Y:S01]  /*9c30*/  F2I.FLOOR.NTZ R2, R2 ;  /* 0x0000000200027305 */ /* 0x000ea20000207100 */
[----:B0-----:R-:W-:-:S04]  /*9c40*/  FFMA R12, -R10, R9, 1 ;  /* 0x3f8000000a0c7423 */ /* 0x001fc80000000109 */
[----:B------:R-:W-:-:S04]  /*9c50*/  FFMA R14, R9, R12, R9 ;  /* 0x0000000c090e7223 */ /* 0x000fc80000000009 */
[----:B------:R-:W-:-:S04]  /*9c60*/  FFMA R9, R5, R14, RZ ;  /* 0x0000000e05097223 */ /* 0x000fc800000000ff */
[----:B------:R-:W-:-:S04]  /*9c70*/  FFMA R12, -R10, R9, R5 ;  /* 0x000000090a0c7223 */ /* 0x000fc80000000105 */
[----:B------:R-:W-:Y:S01]  /*9c80*/  FFMA R9, R14, R12, R9 ;  /* 0x0000000c0e097223 */ /* 0x000fe20000000009 */
[----:B-12---:R-:W-:Y:S06]  /*9c90*/  @!P0 BRA `(.L_x_172) ;  /* 0x00000000000c8947 */ /* 0x006fec0003800000 */
[----:B------:R-:W-:Y:S01]  /*9ca0*/  IMAD.MOV.U32 R9, RZ, RZ, R5 ;  /* 0x000000ffff097224 */ /* 0x000fe200078e0005 */
[----:B------:R-:W-:-:S07]  /*9cb0*/  MOV R12, 0x9cd0 ;  /* 0x00009cd0000c7802 */ /* 0x000fce0000000f00 */
[----:B------:R-:W-:Y:S05]  /*9cc0*/  CALL.REL.NOINC `($__internal_1_$__cuda_sm3x_div_rn_noftz_f32_slowpath) ;  /* 0x000000cc00887944 */ /* 0x000fea0003c00000 */
.L_x_172:
[----:B------:R-:W-:Y:S05]  /*9cd0*/  BSYNC.RECONVERGENT B1 ;  /* 0x0000000000017941 */ /* 0x000fea0003800200 */
.L_x_171:
[----:B------:R-:W0:Y:S01]  /*9ce0*/  F2I.FLOOR.NTZ R9, R9 ;  /* 0x0000000900097305 */ /* 0x000e220000207100 */
[----:B------:R-:W-:Y:S02]  /*9cf0*/  IADD3 R11, PT, PT, R11, 0x1, RZ ;  /* 0x000000010b0b7810 */ /* 0x000fe40007ffe0ff */
[----:B0-----:R-:W-:-:S13]  /*9d00*/  ISETP.NE.AND P0, PT, R2, R9, PT ;  /* 0x000000090200720c */ /* 0x001fda0003f05270 */
[----:B------:R-:W-:Y:S05]  /*9d10*/  @P0 BRA `(.L_x_173) ;  /* 0xfffffffc00740947 */ /* 0x000fea000383ffff */
[----:B------:R-:W-:Y:S05]  /*9d20*/  BSYNC.RECONVERGENT B0 ;  /* 0x0000000000007941 */ /* 0x000fea0003800200 */
.L_x_168:
[----:B------:R-:W-:Y:S01]  /*9d30*/  SHF.R.S32.HI R4, RZ, 0x1, R4 ;  /* 0x00000001ff047819 */ /* 0x000fe20000011404 */
[----:B------:R-:W-:Y:S03]  /*9d40*/  BSSY.RECONVERGENT B0, `(.L_x_174) ;  /* 0x0000313000007945 */ /* 0x000fe60003800200 */
[----:B------:R-:W-:-:S13]  /*9d50*/  ISETP.NE.AND P0, PT, R4, R2, PT ;  /* 0x000000020400720c */ /* 0x000fda0003f05270 */
[----:B------:R-:W-:Y:S05]  /*9d60*/  @!P0 BRA `(.L_x_175) ;  /* 0x0000003000408947 */ /* 0x000fea0003800000 */
.L_x_236:
[----:B0-----:R-:W0:Y:S01]  /*9d70*/  LDC R8, c[0x0][0x380] ;  /* 0x0000e000ff087b82 */ /* 0x001e220000000800 */
[----:B------:R-:W0:Y:S01]  /*9d80*/  LDCU UR4, c[0x0][0x3a8] ;  /* 0x00007500ff0477ac */ /* 0x000e220008000800 */
[----:B------:R-:W-:Y:S01]  /*9d90*/  VIADD R5, R4, 0xffffffff ;  /* 0xffffffff04057836 */ /* 0x000fe20000000000 */
[----:B------:R-:W-:Y:S01]  /*9da0*/  BSSY.RECONVERGENT B1, `(.L_x_176) ;  /* 0x0000021000017945 */ /* 0x000fe20003800200 */
[----:B------:R-:W-:Y:S02]  /*9db0*/  MOV R16, RZ ;  /* 0x000000ff00107202 */ /* 0x000fe40000000f00 */
[----:B0-----:R-:W-:Y:S02]  /*9dc0*/  IMAD R5, R5, UR4, R8 ;  /* 0x0000000405057c24 */ /* 0x001fe4000f8e0208 */
[----:B------:R-:W-:Y:S02]  /*9dd0*/  IMAD.MOV.U32 R8, RZ, RZ, 0x1 ;  /* 0x00000001ff087424 */ /* 0x000fe400078e00ff */
[----:B------:R-:W-:-:S04]  /*9de0*/  IMAD.SHL.U32 R18, R5, 0x2, RZ ;  /* 0x0000000205127824 */ /* 0x000fc800078e00ff */
[--C-:B------:R-:W-:Y:S01]  /*9df0*/  IMAD.MOV.U32 R17, RZ, RZ, R18.reuse ;  /* 0x000000ffff117224 */ /* 0x100fe200078e0012 */
[----:B------:R-:W-:-:S05]  /*9e00*/  SHF.R.S32.HI R9, RZ, 0x1f, R18 ;  /* 0x0000001fff097819 */ /* 0x000fca0000011412 */
[----:B------:R-:W-:-:S07]  /*9e10*/  IMAD.MOV.U32 R19, RZ, RZ, R9 ;  /* 0x000000ffff137224 */ /* 0x000fce00078e0009 */
.L_x_177:
[C---:B------:R-:W-:Y:S01]  /*9e20*/  IMAD.WIDE.U32 R10, R19.reuse, 0x66666667, RZ ;  /* 0x66666667130a7825 */ /* 0x040fe200078e00ff */
[----:B------:R-:W-:-:S03]  /*9e30*/  ISETP.LT.AND P1, PT, R19, RZ, PT ;  /* 0x000000ff1300720c */ /* 0x000fc60003f21270 */
[----:B------:R-:W-:-:S04]  /*9e40*/  IMAD.WIDE.U32 R12, R18, 0x66666667, RZ ;  /* 0x66666667120c7825 */ /* 0x000fc800078e00ff */
[----:B------:R-:W-:-:S04]  /*9e50*/  IMAD.WIDE.U32 R10, P0, R18, 0x66666666, R10 ;  /* 0x66666666120a7825 */ /* 0x000fc8000780000a */
[----:B------:R-:W-:Y:S01]  /*9e60*/  IMAD.X R15, RZ, RZ, RZ, P0 ;  /* 0x000000ffff0f7224 */ /* 0x000fe200000e06ff */
[----:B------:R-:W-:Y:S01]  /*9e70*/  IADD3 RZ, P0, PT, R13, R10, RZ ;  /* 0x0000000a0dff7210 */ /* 0x000fe20007f1e0ff */
[----:B------:R-:W-:Y:S01]  /*9e80*/  IMAD.MOV.U32 R22, RZ, RZ, R16 ;  /* 0x000000ffff167224 */ /* 0x000fe200078e0010 */
[----:B------:R-:W-:Y:S02]  /*9e90*/  MOV R14, R11 ;  /* 0x0000000b000e7202 */ /* 0x000fe40000000f00 */
[----:B------:R-:W-:Y:S02]  /*9ea0*/  IADD3 R10, P2, PT, R18, 0x9, RZ ;  /* 0x00000009120a7810 */ /* 0x000fe40007f5e0ff */
[----:B------:R-:W-:Y:S01]  /*9eb0*/  IADD3 R16, PT, PT, R16, 0x1, RZ ;  /* 0x0000000110107810 */ /* 0x000fe20007ffe0ff */
[----:B------:R-:W-:-:S03]  /*9ec0*/  IMAD.WIDE.U32.X R14, R19, 0x66666666, R14, P0 ;  /* 0x66666666130e7825 */ /* 0x000fc600000e040e */
[----:B------:R-:W-:-:S04]  /*9ed0*/  IADD3 R5, P0, PT, R14, -0x66666667, RZ ;  /* 0x999999990e057810 */ /* 0x000fc80007f1e0ff */
[----:B------:R-:W-:Y:S01]  /*9ee0*/  SEL R18, R5, R14, P1 ;  /* 0x0000000e05127207 */ /* 0x000fe20000800000 */
[----:B------:R-:W-:Y:S01]  /*9ef0*/  IMAD.X R5, RZ, RZ, R19, P2 ;  /* 0x000000ffff057224 */ /* 0x000fe200010e0613 */
[----:B------:R-:W-:Y:S02]  /*9f00*/  IADD3.X R11, PT, PT, R15, -0x66666667, RZ, P0, !PT ;  /* 0x999999990f0b7810 */ /* 0x000fe400007fe4ff */
[----:B------:R-:W-:Y:S01]  /*9f10*/  ISETP.GT.U32.AND P0, PT, R10, 0x12, PT ;  /* 0x000000120a00780c */ /* 0x000fe20003f04070 */
[----:B------:R-:W-:Y:S01]  /*9f20*/  VIADD R10, R8, 0x1 ;  /* 0x00000001080a7836 */ /* 0x000fe20000000000 */
[----:B------:R-:W-:Y:S02]  /*9f30*/  SEL R15, R11, R15, P1 ;  /* 0x0000000f0b0f7207 */ /* 0x000fe40000800000 */
[----:B------:R-:W-:Y:S02]  /*9f40*/  ISETP.GT.U32.AND.EX P0, PT, R5, RZ, PT, P0 ;  /* 0x000000ff0500720c */ /* 0x000fe40003f04100 */
[----:B------:R-:W-:-:S02]  /*9f50*/  SHF.R.S64 R18, R18, 0x2, R15 ;  /* 0x0000000212127819 */ /* 0x000fc4000000100f */
[----:B------:R-:W-:Y:S02]  /*9f60*/  PRMT R5, R8, 0x7610, R5 ;  /* 0x0000761008057816 */ /* 0x000fe40000000005 */
[C---:B------:R-:W-:Y:S02]  /*9f70*/  LEA.HI R18, P1, R15.reuse, R18, RZ, 0x1 ;  /* 0x000000120f127211 */ /* 0x040fe400078308ff */
[----:B------:R-:W-:Y:S02]  /*9f80*/  PRMT R8, R10, 0x7610, R8 ;  /* 0x000076100a087816 */ /* 0x000fe40000000008 */
[----:B------:R-:W-:-:S03]  /*9f90*/  LEA.HI.X.SX32 R19, R15, RZ, 0x1e, P1 ;  /* 0x000000ff0f137211 */ /* 0x000fc600008ff6ff */
[----:B------:R-:W-:Y:S06]  /*9fa0*/  @P0 BRA `(.L_x_177) ;  /* 0xfffffffc009c0947 */ /* 0x000fec000383ffff */
[----:B------:R-:W-:Y:S05]  /*9fb0*/  BSYNC.RECONVERGENT B1 ;  /* 0x0000000000017941 */ /* 0x000fea0003800200 */
.L_x_176:
[----:B------:R-:W-:Y:S01]  /*9fc0*/  BSSY.RECONVERGENT B1, `(.L_x_178) ;  /* 0x000001d000017945 */ /* 0x000fe20003800200 */
[----:B------:R-:W-:-:S07]  /*9fd0*/  IMAD.MOV.U32 R8, RZ, RZ, RZ ;  /* 0x000000ffff087224 */ /* 0x000fce00078e00ff */
.L_x_179:
[C---:B0-----:R-:W-:Y:S01]  /*9fe0*/  IMAD.WIDE.U32 R10, R9.reuse, 0x66666667, RZ ;  /* 0x66666667090a7825 */ /* 0x041fe200078e00ff */
[----:B------:R-:W-:-:S03]  /*9ff0*/  ISETP.LT.AND P1, PT, R9, RZ, PT ;  /* 0x000000ff0900720c */ /* 0x000fc60003f21270 */
[----:B------:R-:W-:Y:S01]  /*a000*/  IMAD.WIDE.U32 R12, R17, 0x66666667, RZ ;  /* 0x66666667110c7825 */ /* 0x000fe200078e00ff */
[----:B------:R-:W-:-:S03]  /*a010*/  IADD3 R12, PT, PT, R1, -R8, R22 ;  /* 0x80000008010c7210 */ /* 0x000fc60007ffe016 */
[----:B------:R-:W-:-:S04]  /*a020*/  IMAD.WIDE.U32 R10, P0, R17, 0x66666666, R10 ;  /* 0x66666666110a7825 */ /* 0x000fc8000780000a */
[----:B------:R-:W-:Y:S01]  /*a030*/  IMAD.X R15, RZ, RZ, RZ, P0 ;  /* 0x000000ffff0f7224 */ /* 0x000fe200000e06ff */
[----:B------:R-:W-:Y:S01]  /*a040*/  IADD3 RZ, P0, PT, R13, R10, RZ ;  /* 0x0000000a0dff7210 */ /* 0x000fe20007f1e0ff */
[----:B------:R-:W-:Y:S01]  /*a050*/  IMAD.MOV.U32 R14, RZ, RZ, R11 ;  /* 0x000000ffff0e7224 */ /* 0x000fe200078e000b */
[----:B------:R-:W-:-:S03]  /*a060*/  IADD3 R10, P2, PT, R17, 0x9, RZ ;  /* 0x00000009110a7810 */ /* 0x000fc60007f5e0ff */
[----:B------:R-:W-:-:S04]  /*a070*/  IMAD.WIDE.U32.X R14, R9, 0x66666666, R14, P0 ;  /* 0x66666666090e7825 */ /* 0x000fc800000e040e */
[----:B------:R-:W-:Y:S01]  /*a080*/  IMAD.X R9, RZ, RZ, R9, P2 ;  /* 0x000000ffff097224 */ /* 0x000fe200010e0609 */
[----:B------:R-:W-:-:S04]  /*a090*/  IADD3 R11, P0, PT, R14, -0x66666667, RZ ;  /* 0x999999990e0b7810 */ /* 0x000fc80007f1e0ff */
[----:B------:R-:W-:Y:S02]  /*a0a0*/  IADD3.X R13, PT, PT, R15, -0x66666667, RZ, P0, !PT ;  /* 0x999999990f0d7810 */ /* 0x000fe400007fe4ff */
[----:B------:R-:W-:Y:S02]  /*a0b0*/  SEL R14, R11, R14, P1 ;  /* 0x0000000e0b0e7207 */ /* 0x000fe40000800000 */
[----:B------:R-:W-:Y:S02]  /*a0c0*/  SEL R15, R13, R15, P1 ;  /* 0x0000000f0d0f7207 */ /* 0x000fe40000800000 */
[----:B------:R-:W-:Y:S01]  /*a0d0*/  ISETP.GT.U32.AND P0, PT, R10, 0x12, PT ;  /* 0x000000120a00780c */ /* 0x000fe20003f04070 */
[----:B------:R-:W-:Y:S01]  /*a0e0*/  IMAD.MOV.U32 R10, RZ, RZ, R8 ;  /* 0x000000ffff0a7224 */ /* 0x000fe200078e0008 */
[----:B------:R-:W-:Y:S01]  /*a0f0*/  SHF.R.S64 R14, R14, 0x2, R15 ;  /* 0x000000020e0e7819 */ /* 0x000fe2000000100f */
[----:B------:R-:W-:Y:S01]  /*a100*/  VIADD R8, R8, 0x1 ;  /* 0x0000000108087836 */ /* 0x000fe20000000000 */
[----:B------:R-:W-:-:S02]  /*a110*/  ISETP.GT.U32.AND.EX P0, PT, R9, RZ, PT, P0 ;  /* 0x000000ff0900720c */ /* 0x000fc40003f04100 */
[----:B------:R-:W-:-:S04]  /*a120*/  LEA.HI R14, P1, R15, R14, RZ, 0x1 ;  /* 0x0000000e0f0e7211 */ /* 0x000fc800078308ff */
[----:B------:R-:W-:Y:S01]  /*a130*/  LEA.HI.X.SX32 R9, R15, RZ, 0x1e, P1 ;  /* 0x000000ff0f097211 */ /* 0x000fe200008ff6ff */
[----:B------:R-:W-:Y:S01]  /*a140*/  IMAD R11, R14, -0xa, R17 ;  /* 0xfffffff60e0b7824 */ /* 0x000fe200078e0211 */
[----:B------:R-:W-:-:S04]  /*a150*/  MOV R17, R14 ;  /* 0x0000000e00117202 */ /* 0x000fc80000000f00 */
[----:B------:R-:W-:-:S05]  /*a160*/  IADD3 R11, PT, PT, R11, 0x30, RZ ;  /* 0x000000300b0b7810 */ /* 0x000fca0007ffe0ff */
[----:B------:R0:W-:Y:S01]  /*a170*/  STL.U8 [R12+0x20], R11 ;  /* 0x0000200b0c007387 */ /* 0x0001e20000100000 */
[----:B------:R-:W-:Y:S05]  /*a180*/  @P0 BRA `(.L_x_179) ;  /* 0xfffffffc00940947 */ /* 0x000fea000383ffff */
[----:B------:R-:W-:Y:S05]  /*a190*/  BSYNC.RECONVERGENT B1 ;  /* 0x0000000000017941 */ /* 0x000fea0003800200 */
.L_x_178:
[----:B------:R-:W-:Y:S01]  /*a1a0*/  IMAD.MOV.U32 R9, RZ, RZ, 0x30 ;  /* 0x00000030ff097424 */ /* 0x000fe200078e00ff */
[----:B------:R-:W-:Y:S01]  /*a1b0*/  ISETP.GE.U32.AND P0, PT, R22, 0x3, PT ;  /* 0x000000031600780c */ /* 0x000fe20003f06070 */
[----:B------:R-:W-:Y:S01]  /*a1c0*/  IMAD.IADD R10, R1, 0x1, R10 ;  /* 0x00000001010a7824 */ /* 0x000fe200078e020a */
[----:B------:R-:W-:Y:S01]  /*a1d0*/  LOP3.LUT R19, R16, 0x3, RZ, 0xc0, !PT ;  /* 0x0000000310137812 */ /* 0x000fe200078ec0ff */
[----:B------:R-:W-:Y:S01]  /*a1e0*/  BSSY.RECONVERGENT B1, `(.L_x_180) ;  /* 0x000000d000017945 */ /* 0x000fe20003800200 */
[----:B------:R-:W-:Y:S02]  /*a1f0*/  IMAD.MOV.U32 R8, RZ, RZ, RZ ;  /* 0x000000ffff087224 */ /* 0x000fe400078e00ff */
[----:B------:R1:W-:Y:S01]  /*a200*/  STL.U8 [R10+0x21], R9 ;  /* 0x000021090a007387 */ /* 0x0003e20000100000 */
[----:B------:R-:W-:-:S06]  /*a210*/  ISETP.NE.AND P1, PT, R19, RZ, PT ;  /* 0x000000ff1300720c */ /* 0x000fcc0003f25270 */
[----:B------:R-:W-:Y:S07]  /*a220*/  @!P0 BRA `(.L_x_181) ;  /* 0x0000000000208947 */ /* 0x000fee0003800000 */
[----:B-1----:R-:W-:Y:S01]  /*a230*/  HFMA2 R9, -RZ, RZ, 0, 0 ;  /* 0x00000000ff097431 */ /* 0x002fe200000001ff */
[----:B------:R-:W-:-:S07]  /*a240*/  LOP3.LUT R8, R16, 0xfffffffc, RZ, 0xc0, !PT ;  /* 0xfffffffc10087812 */ /* 0x000fce00078ec0ff */
.L_x_182:
[----:B0-2---:R-:W-:-:S05]  /*a250*/  IMAD.IADD R11, R1, 0x1, R9 ;  /* 0x00000001010b7824 */ /* 0x005fca00078e0209 */
[----:B------:R-:W2:Y:S01]  /*a260*/  LDL R10, [R11+0x20] ;  /* 0x000020000b0a7983 */ /* 0x000ea20000100800 */
[----:B------:R-:W-:-:S05]  /*a270*/  VIADD R9, R9, 0x4 ;  /* 0x0000000409097836 */ /* 0x000fca0000000000 */
[----:B------:R-:W-:Y:S01]  /*a280*/  ISETP.NE.AND P0, PT, R9, R8, PT ;  /* 0x000000080900720c */ /* 0x000fe20003f05270 */
[----:B--2---:R2:W-:-:S12]  /*a290*/  STL [R11], R10 ;  /* 0x0000000a0b007387 */ /* 0x0045d80000100800 */
[----:B------:R-:W-:Y:S05]  /*a2a0*/  @P0 BRA `(.L_x_182) ;  /* 0xfffffffc00e80947 */ /* 0x000fea000383ffff */
.L_x_181:
[----:B------:R-:W-:Y:S05]  /*a2b0*/  BSYNC.RECONVERGENT B1 ;  /* 0x0000000000017941 */ /* 0x000fea0003800200 */
.L_x_180:
[----:B------:R-:W-:Y:S04]  /*a2c0*/  BSSY.RECONVERGENT B1, `(.L_x_183) ;  /* 0x000000d000017945 */ /* 0x000fe80003800200 */
[----:B------:R-:W-:Y:S05]  /*a2d0*/  @!P1 BRA `(.L_x_184) ;  /* 0x00000000002c9947 */ /* 0x000fea0003800000 */
[----:B-1----:R-:W-:-:S05]  /*a2e0*/  IMAD.IADD R9, R1, 0x1, R8 ;  /* 0x0000000101097824 */ /* 0x002fca00078e0208 */
[----:B------:R-:W3:Y:S01]  /*a2f0*/  LDL.U8 R8, [R9+0x20] ;  /* 0x0000200009087983 */ /* 0x000ee20000100000 */
[----:B------:R-:W-:-:S03]  /*a300*/  ISETP.NE.AND P0, PT, R19, 0x1, PT ;  /* 0x000000011300780c */ /* 0x000fc60003f05270 */
[----:B---3--:R3:W-:Y:S10]  /*a310*/  STL.U8 [R9], R8 ;  /* 0x0000000809007387 */ /* 0x0087f40000100000 */
[----:B------:R-:W-:Y:S05]  /*a320*/  @!P0 BRA `(.L_x_184) ;  /* 0x0000000000188947 */ /* 0x000fea0003800000 */
[----:B---3--:R-:W3:Y:S01]  /*a330*/  LDL.U8 R8, [R9+0x21] ;  /* 0x0000210009087983 */ /* 0x008ee20000100000 */
[----:B------:R-:W-:-:S03]  /*a340*/  ISETP.NE.AND P0, PT, R19, 0x2, PT ;  /* 0x000000021300780c */ /* 0x000fc60003f05270 */
[----:B---3--:R4:W-:Y:S10]  /*a350*/  STL.U8 [R9+0x1], R8 ;  /* 0x0000010809007387 */ /* 0x0089f40000100000 */
[----:B------:R-:W-:Y:S05]  /*a360*/  @!P0 BRA `(.L_x_184) ;  /* 0x0000000000088947 */ /* 0x000fea0003800000 */
[----:B----4-:R-:W3:Y:S04]  /*a370*/  LDL.U8 R8, [R9+0x22] ;  /* 0x0000220009087983 */ /* 0x010ee80000100000 */
[----:B---3--:R1:W-:Y:S02]  /*a380*/  STL.U8 [R9+0x2], R8 ;  /* 0x0000020809007387 */ /* 0x0083e40000100000 */
.L_x_184:
[----:B------:R-:W-:Y:S05]  /*a390*/  BSYNC.RECONVERGENT B1 ;  /* 0x0000000000017941 */ /* 0x000fea0003800200 */
.L_x_183:
[----:B------:R-:W-:Y:S01]  /*a3a0*/  ISETP.GE.U32.AND P0, PT, R22, 0x3, PT ;  /* 0x000000031600780c */ /* 0x000fe20003f06070 */
[----:B------:R-:W-:Y:S01]  /*a3b0*/  BSSY.RECONVERGENT B1, `(.L_x_185) ;  /* 0x000001e000017945 */ /* 0x000fe20003800200 */
[----:B-1-34-:R-:W-:-:S11]  /*a3c0*/  MOV R8, RZ ;  /* 0x000000ff00087202 */ /* 0x01afd60000000f00 */
[----:B------:R-:W-:Y:S05]  /*a3d0*/  @!P0 BRA `(.L_x_186) ;  /* 0x00000000006c8947 */ /* 0x000fea0003800000 */
[----:B------:R-:W-:Y:S01]  /*a3e0*/  BSSY.RECONVERGENT B2, `(.L_x_187) ;  /* 0x0000019000027945 */ /* 0x000fe20003800200 */
[----:B------:R-:W-:Y:S01]  /*a3f0*/  IMAD.MOV.U32 R18, RZ, RZ, RZ ;  /* 0x000000ffff127224 */ /* 0x000fe200078e00ff */
[----:B------:R-:W-:-:S07]  /*a400*/  LOP3.LUT R17, R16, 0xfffffffc, RZ, 0xc0, !PT ;  /* 0xfffffffc10117812 */ /* 0x000fce00078ec0ff */
.L_x_188:
[----:B-1----:R-:W-:-:S05]  /*a410*/  IMAD.IADD R15, R1, 0x1, R18 ;  /* 0x00000001010f7824 */ /* 0x002fca00078e0212 */
[----:B------:R1:W2:Y:S01]  /*a420*/  LDL R8, [R15] ;  /* 0x000000000f087983 */ /* 0x0002a20000100800 */
[C---:B------:R-:W-:Y:S01]  /*a430*/  LEA R21, R18.reuse, UR8, 0x3 ;  /* 0x0000000812157c11 */ /* 0x040fe2000f8e18ff */
[----:B------:R-:W-:-:S05]  /*a440*/  VIADD R18, R18, 0x4 ;  /* 0x0000000412127836 */ /* 0x000fca0000000000 */
[----:B------:R-:W-:Y:S01]  /*a450*/  ISETP.NE.AND P0, PT, R18, R17, PT ;  /* 0x000000111200720c */ /* 0x000fe20003f05270 */
[----:B-1----:R-:W-:Y:S01]  /*a460*/  IMAD.MOV.U32 R15, RZ, RZ, RZ ;  /* 0x000000ffff0f7224 */ /* 0x002fe200078e00ff */
[C---:B--2---:R-:W-:Y:S02]  /*a470*/  PRMT R10, R8.reuse, 0x7770, RZ ;  /* 0x00007770080a7816 */ /* 0x044fe400000000ff */
[C---:B------:R-:W-:Y:S02]  /*a480*/  PRMT R9, R8.reuse, 0x7771, RZ ;  /* 0x0000777108097816 */ /* 0x040fe400000000ff */
[C---:B0-----:R-:W-:Y:S02]  /*a490*/  PRMT R11, R8.reuse, 0x7773, RZ ;  /* 0x00007773080b7816 */ /* 0x041fe400000000ff */
        /* <DEDUP_REMOVED lines=13> */
[----:B------:R-:W-:Y:S05]  /*a570*/  BSYNC.RECONVERGENT B2 ;  /* 0x0000000000027941 */ /* 0x000fea0003800200 */
.L_x_187:
[----:B-1----:R-:W-:-:S07]  /*a580*/  IMAD.MOV.U32 R8, RZ, RZ, R17 ;  /* 0x000000ffff087224 */ /* 0x002fce00078e0011 */
.L_x_186:
[----:B------:R-:W-:Y:S05]  /*a590*/  BSYNC.RECONVERGENT B1 ;  /* 0x0000000000017941 */ /* 0x000fea0003800200 */
.L_x_185:
[----:B------:R-:W-:Y:S01]  /*a5a0*/  ISETP.NE.AND P0, PT, R19, RZ, PT ;  /* 0x000000ff1300720c */ /* 0x000fe20003f05270 */
[----:B------:R-:W-:-:S12]  /*a5b0*/  BSSY.RECONVERGENT B1, `(.L_x_189) ;  /* 0x0000011000017945 */ /* 0x000fd80003800200 */
[----:B------:R-:W-:Y:S05]  /*a5c0*/  @!P0 BRA `(.L_x_190) ;  /* 0x00000000003c8947 */ /* 0x000fea0003800000 */
[----:B0-----:R-:W-:-:S05]  /*a5d0*/  IMAD.IADD R12, R1, 0x1, R8 ;  /* 0x00000001010c7824 */ /* 0x001fca00078e0208 */
[----:B--2---:R-:W2:Y:S01]  /*a5e0*/  LDL.U8 R10, [R12] ;  /* 0x000000000c0a7983 */ /* 0x004ea20000100000 */
[----:B------:R-:W-:Y:S01]  /*a5f0*/  HFMA2 R11, -RZ, RZ, 0, 0 ;  /* 0x00000000ff0b7431 */ /* 0x000fe200000001ff */
[----:B------:R-:W-:Y:S02]  /*a600*/  LEA R13, R8, UR8, 0x3 ;  /* 0x00000008080d7c11 */ /* 0x000fe4000f8e18ff */
[----:B------:R-:W-:-:S03]  /*a610*/  ISETP.NE.AND P0, PT, R19, 0x1, PT ;  /* 0x000000011300780c */ /* 0x000fc60003f05270 */
[----:B--2---:R1:W-:Y:S10]  /*a620*/  STL.64 [R13], R10 ;  /* 0x0000000a0d007387 */ /* 0x0043f40000100a00 */
[----:B------:R-:W-:Y:S05]  /*a630*/  @!P0 BRA `(.L_x_190) ;  /* 0x0000000000208947 */ /* 0x000fea0003800000 */
[----:B------:R-:W2:Y:S01]  /*a640*/  LDL.U8 R8, [R12+0x1] ;  /* 0x000001000c087983 */ /* 0x000ea20000100000 */
[----:B------:R-:W-:Y:S01]  /*a650*/  IMAD.MOV.U32 R9, RZ, RZ, RZ ;  /* 0x000000ffff097224 */ /* 0x000fe200078e00ff */
[----:B------:R-:W-:-:S04]  /*a660*/  ISETP.NE.AND P0, PT, R19, 0x2, PT ;  /* 0x000000021300780c */ /* 0x000fc80003f05270 */
[----:B--2---:R3:W-:Y:S09]  /*a670*/  STL.64 [R13+0x8], R8 ;  /* 0x000008080d007387 */ /* 0x0047f20000100a00 */
[----:B------:R-:W-:Y:S05]  /*a680*/  @!P0 BRA `(.L_x_190) ;  /* 0x00000000000c8947 */ /* 0x000fea0003800000 */
[----:B---3--:R-:W2:Y:S01]  /*a690*/  LDL.U8 R8, [R12+0x2] ;  /* 0x000002000c087983 */ /* 0x008ea20000100000 */
[----:B------:R-:W-:-:S05]  /*a6a0*/  IMAD.MOV.U32 R9, RZ, RZ, RZ ;  /* 0x000000ffff097224 */ /* 0x000fca00078e00ff */
[----:B--2---:R4:W-:Y:S02]  /*a6b0*/  STL.64 [R13+0x10], R8 ;  /* 0x000010080d007387 */ /* 0x0049e40000100a00 */
.L_x_190:
[----:B------:R-:W-:Y:S05]  /*a6c0*/  BSYNC.RECONVERGENT B1 ;  /* 0x0000000000017941 */ /* 0x000fea0003800200 */
.L_x_189:
[----:B------:R-:W-:Y:S01]  /*a6d0*/  ISETP.GE.U32.AND P0, PT, R22, 0xf, PT ;  /* 0x0000000f1600780c */ /* 0x000fe20003f06070 */
[----:B------:R-:W-:Y:S01]  /*a6e0*/  BSSY.RECONVERGENT B1, `(.L_x_191) ;  /* 0x0000174000017945 */ /* 0x000fe20003800200 */
[----:B------:R-:W-:Y:S01]  /*a6f0*/  IMAD.MOV.U32 R20, RZ, RZ, RZ ;  /* 0x000000ffff147224 */ /* 0x000fe200078e00ff */
[----:B------:R-:W-:Y:S02]  /*a700*/  MOV R17, RZ ;  /* 0x000000ff00117202 */ /* 0x000fe40000000f00 */
[----:B------:R-:W-:-:S08]  /*a710*/  CS2R R18, SRZ ;  /* 0x0000000000127805 */ /* 0x000fd0000001ff00 */
[----:B------:R-:W-:Y:S05]  /*a720*/  @!P0 BRA `(.L_x_192) ;  /* 0x0000001400bc8947 */ /* 0x000fea0003800000 */
[----:B------:R-:W-:Y:S01]  /*a730*/  ISETP.GE.U32.AND P0, PT, R22, 0x3f, PT ;  /* 0x0000003f1600780c */ /* 0x000fe20003f06070 */
[----:B------:R-:W-:Y:S01]  /*a740*/  BSSY.RECONVERGENT B2, `(.L_x_193) ;  /* 0x00000cd000027945 */ /* 0x000fe20003800200 */
[----:B------:R-:W-:Y:S01]  /*a750*/  SHF.R.U32.HI R21, RZ, 0x4, R16 ;  /* 0x00000004ff157819 */ /* 0x000fe20000011610 */
[----:B------:R-:W-:Y:S01]  /*a760*/  IMAD.MOV.U32 R26, RZ, RZ, RZ ;  /* 0x000000ffff1a7224 */ /* 0x000fe200078e00ff */
[----:B------:R-:W-:Y:S01]  /*a770*/  CS2R R18, SRZ ;  /* 0x0000000000127805 */ /* 0x000fe2000001ff00 */
[----:B------:R-:W-:Y:S01]  /*a780*/  IMAD.MOV.U32 R20, RZ, RZ, RZ ;  /* 0x000000ffff147224 */ /* 0x000fe200078e00ff */
[----:B------:R-:W-:Y:S01]  /*a790*/  VIMNMX.U32 R21, PT, PT, R21, 0x1, !PT ;  /* 0x0000000115157848 */ /* 0x000fe20007fe0000 */
[----:B------:R-:W-:-:S06]  /*a7a0*/  IMAD.MOV.U32 R17, RZ, RZ, RZ ;  /* 0x000000ffff117224 */ /* 0x000fcc00078e00ff */
[----:B------:R-:W-:Y:S05]  /*a7b0*/  @!P0 BRA `(.L_x_194) ;  /* 0x0000000c00148947 */ /* 0x000fea0003800000 */
[----:B------:R-:W-:Y:S01]  /*a7c0*/  HFMA2 R22, -RZ, RZ, 0, 0 ;  /* 0x00000000ff167431 */ /* 0x000fe200000001ff */
[----:B------:R-:W-:Y:S01]  /*a7d0*/  BSSY.RECONVERGENT B3, `(.L_x_195) ;  /* 0x00000c2000037945 */ /* 0x000fe20003800200 */
[----:B------:R-:W-:-:S07]  /*a7e0*/  CS2R R18, SRZ ;  /* 0x0000000000127805 */ /* 0x000fce000001ff00 */
.L_x_196:
[----:B------:R-:W-:-:S05]  /*a7f0*/  IMAD.SHL.U32 R23, R22, 0x2, RZ ;  /* 0x0000000216177824 */ /* 0x000fca00078e00ff */
[----:B------:R-:W-:-:S05]  /*a800*/  LEA R23, R23, UR8, 0x3 ;  /* 0x0000000817177c11 */ /* 0x000fca000f8e18ff */
[----:B01-34-:R-:W2:Y:S02]  /*a810*/  LDL.128 R12, [R23] ;  /* 0x00000000170c7983 */ /* 0x01bea40000100c00 */
[----:B--2---:R-:W-:Y:S02]  /*a820*/  IMAD R11, R13, 0x114253d5, RZ ;  /* 0x114253d50d0b7824 */ /* 0x004fe400078e02ff */
[----:B------:R-:W-:-:S04]  /*a830*/  IMAD.WIDE.U32 R8, R12, 0x114253d5, RZ ;  /* 0x114253d50c087825 */ /* 0x000fc800078e00ff */
[----:B------:R-:W-:-:S04]  /*a840*/  IMAD R11, R12, -0x783c846f, R11 ;  /* 0x87c37b910c0b7824 */ /* 0x000fc800078e020b */
[----:B------:R-:W-:Y:S02]  /*a850*/  IMAD.IADD R26, R9, 0x1, R11 ;  /* 0x00000001091a7824 */ /* 0x000fe400078e020b */
[----:B------:R-:W2:Y:S01]  /*a860*/  LDL.128 R8, [R23+0x10] ;  /* 0x0000100017087983 */ /* 0x000ea20000100c00 */
[----:B------:R-:W-:-:S04]  /*a870*/  IMAD.U32 R13, R13, -0x80000000, RZ ;  /* 0x800000000d0d7824 */ /* 0x000fc800078e00ff */
[C---:B------:R-:W-:Y:S02]  /*a880*/  IMAD R27, R12.reuse, -0x775ed616, R13 ;  /* 0x88a129ea0c1b7824 */ /* 0x040fe400078e020d */
[----:B------:R-:W-:-:S05]  /*a890*/  IMAD.WIDE.U32 R12, R12, -0x80000000, RZ ;  /* 0x800000000c0c7825 */ /* 0x000fca00078e00ff */
[----:B------:R-:W-:Y:S02]  /*a8a0*/  IADD3 R27, PT, PT, R13, R27, RZ ;  /* 0x0000001b0d1b7210 */ /* 0x000fe40007ffe0ff */
[----:B------:R-:W-:-:S03]  /*a8b0*/  SHF.R.U32.HI R13, RZ, 0x1, R26 ;  /* 0x00000001ff0d7819 */ /* 0x000fc6000001161a */
[----:B------:R-:W-:Y:S01]  /*a8c0*/  IMAD R27, R27, 0x2745937f, RZ ;  /* 0x2745937f1b1b7824 */ /* 0x000fe200078e02ff */
[----:B------:R-:W-:-:S05]  /*a8d0*/  LOP3.LUT R12, R13, R12, RZ, 0xfc, !PT ;  /* 0x0000000c0d0c7212 */ /* 0x000fca00078efcff */
[C---:B------:R-:W-:Y:S02]  /*a8e0*/  IMAD R27, R12.reuse, 0x4cf5ad43, R27 ;  /* 0x4cf5ad430c1b7824 */ /* 0x040fe400078e021b */
[----:B------:R-:W-:-:S04]  /*a8f0*/  IMAD.WIDE.U32 R12, R12, 0x2745937f, RZ ;  /* 0x2745937f0c0c7825 */ /* 0x000fc800078e00ff */
[----:B------:R-:W-:Y:S01]  /*a900*/  IMAD.IADD R26, R13, 0x1, R27 ;  /* 0x000000010d1a7824 */ /* 0x000fe200078e021b */
[----:B------:R-:W-:Y:S01]  /*a910*/  LOP3.LUT R20, R12, R20, RZ, 0x3c, !PT ;  /* 0x000000140c147212 */ /* 0x000fe200078e3cff */
[----:B------:R-:W-:Y:S02]  /*a920*/  IMAD R13, R15, 0x2745937f, RZ ;  /* 0x2745937f0f0d7824 */ /* 0x000fe400078e02ff */
[C---:B------:R-:W-:Y:S02]  /*a930*/  IMAD R27, R14.reuse, 0x4e8b26fe, RZ ;  /* 0x4e8b26fe0e1b7824 */ /* 0x040fe400078e02ff */
[C---:B------:R-:W-:Y:S02]  /*a940*/  IMAD R13, R14.reuse, 0x4cf5ad43, R13 ;  /* 0x4cf5ad430e0d7824 */ /* 0x040fe400078e020d */
[----:B------:R-:W-:-:S04]  /*a950*/  IMAD.WIDE.U32 R14, R14, 0x2745937f, RZ ;  /* 0x2745937f0e0e7825 */ /* 0x000fc800078e00ff */
[----:B------:R-:W-:-:S05]  /*a960*/  IMAD.IADD R28, R15, 0x1, R13 ;  /* 0x000000010f1c7824 */ /* 0x000fca00078e020d */
[--C-:B------:R-:W-:Y:S02]  /*a970*/  SHF.R.U64 R29, R14, 0x1f, R28.reuse ;  /* 0x0000001f0e1d7819 */ /* 0x100fe4000000121c */
[----:B------:R-:W3:Y:S01]  /*a980*/  LDL.128 R12, [R23+0x20] ;  /* 0x00002000170c7983 */ /* 0x000ee20000100c00 */
[----:B------:R-:W-:-:S04]  /*a990*/  SHF.R.U32.HI R28, RZ, 0x1f, R28 ;  /* 0x0000001fff1c7819 */ /* 0x000fc8000001161c */
[----:B------:R-:W-:Y:S02]  /*a9a0*/  LOP3.LUT R27, R28, R27, RZ, 0xfc, !PT ;  /* 0x0000001b1c1b7212 */ /* 0x000fe400078efcff */
[----:B------:R-:W-:-:S03]  /*a9b0*/  LOP3.LUT R28, R26, R17, RZ, 0x3c, !PT ;  /* 0x000000111a1c7212 */ /* 0x000fc600078e3cff */
[----:B------:R-:W-:Y:S01]  /*a9c0*/  IMAD R26, R27, 0x114253d5, RZ ;  /* 0x114253d51b1a7824 */ /* 0x000fe200078e02ff */
[----:B------:R-:W-:Y:S02]  /*a9d0*/  SHF.L.W.U32.HI R30, R28, 0x1b, R20 ;  /* 0x0000001b1c1e7819 */ /* 0x000fe40000010e14 */
[----:B------:R-:W-:Y:S01]  /*a9e0*/  SHF.L.W.U32.HI R28, R20, 0x1b, R28 ;  /* 0x0000001b141c7819 */ /* 0x000fe20000010e1c */
[C---:B------:R-:W-:Y:S02]  /*a9f0*/  IMAD R17, R29.reuse, -0x783c846f, R26 ;  /* 0x87c37b911d117824 */ /* 0x040fe400078e021a */
[----:B------:R-:W-:-:S04]  /*aa00*/  IMAD.WIDE.U32 R26, R29, 0x114253d5, RZ ;  /* 0x114253d51d1a7825 */ /* 0x000fc800078e00ff */
[----:B------:R-:W-:Y:S01]  /*aa10*/  IMAD.IADD R17, R27, 0x1, R17 ;  /* 0x000000011b117824 */ /* 0x000fe200078e0211 */
[-C--:B------:R-:W-:Y:S02]  /*aa20*/  LOP3.LUT R26, R26, R19.reuse, RZ, 0x3c, !PT ;  /* 0x000000131a1a7212 */ /* 0x080fe400078e3cff */
[----:B------:R-:W-:Y:S02]  /*aa30*/  IADD3 R27, P0, PT, R30, R19, RZ ;  /* 0x000000131e1b7210 */ /* 0x000fe40007f1e0ff */
[----:B------:R-:W-:-:S03]  /*aa40*/  LOP3.LUT R19, R17, R18, RZ, 0x3c, !PT ;  /* 0x0000001211137212 */ /* 0x000fc600078e3cff */
[----:B------:R-:W-:Y:S01]  /*aa50*/  IMAD.X R28, R28, 0x1, R18, P0 ;  /* 0x000000011c1c7824 */ /* 0x000fe200000e0612 */
[----:B------:R-:W-:Y:S01]  /*aa60*/  SHF.L.W.U32.HI R17, R26, 0x1f, R19 ;  /* 0x0000001f1a117819 */ /* 0x000fe20000010e13 */
[----:B------:R-:W-:Y:S01]  /*aa70*/  IMAD.MOV.U32 R18, RZ, RZ, 0x52dce729 ;  /* 0x52dce729ff127424 */ /* 0x000fe200078e00ff */
[----:B------:R-:W-:Y:S01]  /*aa80*/  SHF.L.W.U32.HI R20, R19, 0x1f, R26 ;  /* 0x0000001f13147819 */ /* 0x000fe20000010e1a */
[----:B------:R-:W-:Y:S02]  /*aa90*/  IMAD R28, R28, 0x5, RZ ;  /* 0x000000051c1c7824 */ /* 0x000fe400078e02ff */
[----:B--2---:R-:W-:Y:S02]  /*aaa0*/  IMAD R19, R9, 0x114253d5, RZ ;  /* 0x114253d509137824 */ /* 0x004fe400078e02ff */
[----:B------:R-:W-:-:S04]  /*aab0*/  IMAD.WIDE.U32 R30, R8, 0x114253d5, RZ ;  /* 0x114253d5081e7825 */ /* 0x000fc800078e00ff */
[C---:B------:R-:W-:Y:S02]  /*aac0*/  IMAD R19, R8.reuse, -0x783c846f, R19 ;  /* 0x87c37b9108137824 */ /* 0x040fe400078e0213 */
[----:B------:R-:W-:Y:S02]  /*aad0*/  IMAD R11, R11, 0x2745937f, RZ ;  /* 0x2745937f0b0b7824 */ /* 0x000fe400078e02ff */
[----:B------:R-:W-:Y:S01]  /*aae0*/  IMAD.U32 R9, R9, -0x80000000, RZ ;  /* 0x8000000009097824 */ /* 0x000fe200078e00ff */
[----:B------:R-:W-:Y:S01]  /*aaf0*/  IADD3 R19, PT, PT, R31, R19, RZ ;  /* 0x000000131f137210 */ /* 0x000fe20007ffe0ff */
[----:B------:R-:W-:-:S03]  /*ab00*/  IMAD.WIDE.U32 R30, R8, -0x80000000, RZ ;  /* 0x80000000081e7825 */ /* 0x000fc600078e00ff */
[----:B------:R-:W-:Y:S01]  /*ab10*/  SHF.R.U32.HI R19, RZ, 0x1, R19 ;  /* 0x00000001ff137819 */ /* 0x000fe20000011613 */
[----:B------:R-:W-:Y:S02]  /*ab20*/  IMAD R29, R10, 0x4e8b26fe, RZ ;  /* 0x4e8b26fe0a1d7824 */ /* 0x000fe400078e02ff */
[----:B------:R-:W-:Y:S01]  /*ab30*/  IMAD R9, R8, -0x775ed616, R9 ;  /* 0x88a129ea08097824 */ /* 0x000fe200078e0209 */
[----:B------:R-:W-:Y:S01]  /*ab40*/  LOP3.LUT R26, R19, R30, RZ, 0xfc, !PT ;  /* 0x0000001e131a7212 */ /* 0x000fe200078efcff */
[C---:B------:R-:W-:Y:S02]  /*ab50*/  IMAD R19, R10.reuse, 0x4cf5ad43, R11 ;  /* 0x4cf5ad430a137824 */ /* 0x040fe400078e020b */
[----:B------:R-:W-:-:S04]  /*ab60*/  IMAD.WIDE.U32 R10, R10, 0x2745937f, RZ ;  /* 0x2745937f0a0a7825 */ /* 0x000fc800078e00ff */
[----:B------:R-:W-:Y:S01]  /*ab70*/  IMAD.IADD R9, R31, 0x1, R9 ;  /* 0x000000011f097824 */ /* 0x000fe200078e0209 */
[----:B------:R-:W-:Y:S01]  /*ab80*/  IADD3 R11, PT, PT, R11, R19, RZ ;  /* 0x000000130b0b7210 */ /* 0x000fe20007ffe0ff */
[----:B------:R-:W-:Y:S02]  /*ab90*/  IMAD.MOV.U32 R19, RZ, RZ, 0x0 ;  /* 0x00000000ff137424 */ /* 0x000fe400078e00ff */
[----:B------:R-:W-:Y:S01]  /*aba0*/  IMAD R9, R9, 0x2745937f, RZ ;  /* 0x2745937f09097824 */ /* 0x000fe200078e02ff */
[--C-:B------:R-:W-:Y:S02]  /*abb0*/  SHF.R.U32.HI R8, RZ, 0x1f, R11.reuse ;  /* 0x0000001fff087819 */ /* 0x100fe4000001160b */
[----:B------:R-:W-:Y:S01]  /*abc0*/  SHF.R.U64 R10, R10, 0x1f, R11 ;  /* 0x0000001f0a0a7819 */ /* 0x000fe2000000120b */
[----:B------:R-:W-:Y:S01]  /*abd0*/  IMAD R11, R26, 0x4cf5ad43, R9 ;  /* 0x4cf5ad431a0b7824 */ /* 0x000fe200078e0209 */
[----:B------:R-:W-:Y:S01]  /*abe0*/  LOP3.LUT R29, R8, R29, RZ, 0xfc, !PT ;  /* 0x0000001d081d7212 */ /* 0x000fe200078efcff */
[----:B------:R-:W-:-:S04]  /*abf0*/  IMAD.WIDE.U32 R8, R27, 0x5, R18 ;  /* 0x000000051b087825 */ /* 0x000fc800078e0012 */
[----:B------:R-:W-:Y:S01]  /*ac00*/  IMAD.WIDE.U32 R26, R26, 0x2745937f, RZ ;  /* 0x2745937f1a1a7825 */ /* 0x000fe200078e00ff */
[----:B------:R-:W-:-:S03]  /*ac10*/  IADD3 R20, P0, PT, R20, R8, RZ ;  /* 0x0000000814147210 */ /* 0x000fc60007f1e0ff */
[----:B------:R-:W-:Y:S01]  /*ac20*/  IMAD.IADD R28, R9, 0x1, R28 ;  /* 0x00000001091c7824 */ /* 0x000fe200078e021c */
[----:B------:R-:W-:Y:S01]  /*ac30*/  IADD3 R11, PT, PT, R27, R11, RZ ;  /* 0x0000000b1b0b7210 */ /* 0x000fe20007ffe0ff */
[----:B------:R-:W-:Y:S01]  /*ac40*/  IMAD R9, R29, 0x114253d5, RZ ;  /* 0x114253d51d097824 */ /* 0x000fe200078e02ff */
[----:B------:R-:W-:Y:S01]  /*ac50*/  LOP3.LUT R8, R26, R8, RZ, 0x3c, !PT ;  /* 0x000000081a087212 */ /* 0x000fe200078e3cff */
[----:B------:R-:W-:Y:S01]  /*ac60*/  IMAD.X R17, R17, 0x1, R28, P0 ;  /* 0x0000000111117824 */ /* 0x000fe200000e061c */
[----:B------:R-:W-:Y:S01]  /*ac70*/  LOP3.LUT R28, R11, R28, RZ, 0x3c, !PT ;  /* 0x0000001c0b1c7212 */ /* 0x000fe200078e3cff */
[C---:B------:R-:W-:Y:S02]  /*ac80*/  IMAD R9, R10.reuse, -0x783c846f, R9 ;  /* 0x87c37b910a097824 */ /* 0x040fe400078e0209 */
[----:B------:R-:W-:-:S04]  /*ac90*/  IMAD.WIDE.U32 R10, R10, 0x114253d5, RZ ;  /* 0x114253d50a0a7825 */ /* 0x000fc800078e00ff */
[----:B------:R-:W-:Y:S01]  /*aca0*/  IMAD.MOV.U32 R26, RZ, RZ, 0x38495ab5 ;  /* 0x38495ab5ff1a7424 */ /* 0x000fe200078e00ff */
[----:B------:R-:W-:Y:S01]  /*acb0*/  IADD3 R9, PT, PT, R11, R9, RZ ;  /* 0x000000090b097210 */ /* 0x000fe20007ffe0ff */
[----:B------:R-:W-:Y:S02]  /*acc0*/  IMAD.MOV.U32 R27, RZ, RZ, 0x0 ;  /* 0x00000000ff1b7424 */ /* 0x000fe400078e00ff */
[----:B------:R-:W-:Y:S01]  /*acd0*/  IMAD R11, R17, 0x5, RZ ;  /* 0x00000005110b7824 */ /* 0x000fe200078e02ff */
[----:B------:R-:W-:Y:S01]  /*ace0*/  SHF.L.W.U32.HI R17, R28, 0x1b, R8 ;  /* 0x0000001b1c117819 */ /* 0x000fe20000010e08 */
[----:B------:R-:W-:Y:S01]  /*acf0*/  IMAD.WIDE.U32 R30, R20, 0x5, R26 ;  /* 0x00000005141e7825 */ /* 0x000fe200078e001a */
[----:B------:R-:W-:-:S03]  /*ad00*/  SHF.L.W.U32.HI R8, R8, 0x1b, R28 ;  /* 0x0000001b08087819 */ /* 0x000fc60000010e1c */
[----:B------:R-:W-:Y:S01]  /*ad10*/  IMAD.IADD R11, R31, 0x1, R11 ;  /* 0x000000011f0b7824 */ /* 0x000fe200078e020b */
[-C--:B------:R-:W-:Y:S01]  /*ad20*/  LOP3.LUT R10, R10, R30.reuse, RZ, 0x3c, !PT ;  /* 0x0000001e0a0a7212 */ /* 0x080fe200078e3cff */
[----:B---3--:R-:W-:Y:S01]  /*ad30*/  IMAD.WIDE.U32 R28, R12, 0x114253d5, RZ ;  /* 0x114253d50c1c7825 */ /* 0x008fe200078e00ff */
[----:B------:R-:W-:Y:S02]  /*ad40*/  IADD3 R30, P0, PT, R17, R30, RZ ;  /* 0x0000001e111e7210 */ /* 0x000fe40007f1e0ff */
[----:B------:R-:W-:-:S03]  /*ad50*/  LOP3.LUT R9, R9, R11, RZ, 0x3c, !PT ;  /* 0x0000000b09097212 */ /* 0x000fc600078e3cff */
[----:B------:R-:W-:Y:S01]  /*ad60*/  IMAD.X R8, R8, 0x1, R11, P0 ;  /* 0x0000000108087824 */ /* 0x000fe200000e060b */
[----:B------:R-:W-:Y:S01]  /*ad70*/  SHF.L.W.U32.HI R17, R9, 0x1f, R10 ;  /* 0x0000001f09117819 */ /* 0x000fe20000010e0a */
[----:B------:R-:W-:-:S04]  /*ad80*/  IMAD R11, R13, 0x114253d5, RZ ;  /* 0x114253d50d0b7824 */ /* 0x000fc800078e02ff */
[----:B------:R-:W-:-:S04]  /*ad90*/  IMAD R11, R12, -0x783c846f, R11 ;  /* 0x87c37b910c0b7824 */ /* 0x000fc800078e020b */
[----:B------:R-:W-:Y:S01]  /*ada0*/  IMAD.IADD R28, R29, 0x1, R11 ;  /* 0x000000011d1c7824 */ /* 0x000fe200078e020b */
[----:B------:R-:W-:-:S05]  /*adb0*/  SHF.L.U32 R11, R13, 0x1f, RZ ;  /* 0x0000001f0d0b7819 */ /* 0x000fca00000006ff */
[C---:B------:R-:W-:Y:S02]  /*adc0*/  IMAD R11, R12.reuse, -0x775ed616, R11 ;  /* 0x88a129ea0c0b7824 */ /* 0x040fe400078e020b */
[----:B------:R-:W-:-:S04]  /*add0*/  IMAD.WIDE.U32 R12, R12, -0x80000000, RZ ;  /* 0x800000000c0c7825 */ /* 0x000fc800078e00ff */
[----:B------:R-:W-:Y:S01]  /*ade0*/  IMAD.IADD R11, R13, 0x1, R11 ;  /* 0x000000010d0b7824 */ /* 0x000fe200078e020b */
[----:B------:R-:W-:-:S03]  /*adf0*/  SHF.R.U32.HI R13, RZ, 0x1, R28 ;  /* 0x00000001ff0d7819 */ /* 0x000fc6000001161c */
[----:B------:R-:W-:Y:S01]  /*ae00*/  IMAD R20, R11, 0x2745937f, RZ ;  /* 0x2745937f0b147824 */ /* 0x000fe200078e02ff */
[----:B------:R-:W-:Y:S01]  /*ae10*/  LOP3.LUT R13, R13, R12, RZ, 0xfc, !PT ;  /* 0x0000000c0d0d7212 */ /* 0x000fe200078efcff */
[----:B------:R-:W-:Y:S01]  /*ae20*/  IMAD R11, R8, 0x5, RZ ;  /* 0x00000005080b7824 */ /* 0x000fe200078e02ff */
[----:B------:R-:W-:Y:S01]  /*ae30*/  SHF.L.W.U32.HI R12, R10, 0x1f, R9 ;  /* 0x0000001f0a0c7819 */ /* 0x000fe20000010e09 */
[----:B------:R-:W-:-:S04]  /*ae40*/  IMAD.WIDE.U32 R8, R30, 0x5, R18 ;  /* 0x000000051e087825 */ /* 0x000fc800078e0012 */
[----:B------:R-:W-:Y:S01]  /*ae50*/  IMAD R10, R13, 0x4cf5ad43, R20 ;  /* 0x4cf5ad430d0a7824 */ /* 0x000fe200078e0214 */
[----:B------:R-:W-:Y:S01]  /*ae60*/  IADD3 R17, P0, PT, R17, R8, RZ ;  /* 0x0000000811117210 */ /* 0x000fe20007f1e0ff */
[----:B------:R-:W-:-:S04]  /*ae70*/  IMAD.WIDE.U32 R28, R13, 0x2745937f, RZ ;  /* 0x2745937f0d1c7825 */ /* 0x000fc800078e00ff */
[----:B------:R-:W-:Y:S01]  /*ae80*/  IMAD.IADD R13, R9, 0x1, R11 ;  /* 0x00000001090d7824 */ /* 0x000fe200078e020b */
[----:B------:R-:W-:Y:S01]  /*ae90*/  LOP3.LUT R20, R28, R8, RZ, 0x3c, !PT ;  /* 0x000000081c147212 */ /* 0x000fe200078e3cff */
[----:B------:R-:W-:Y:S02]  /*aea0*/  IMAD R9, R15, 0x2745937f, RZ ;  /* 0x2745937f0f097824 */ /* 0x000fe400078e02ff */
[----:B------:R-:W-:-:S04]  /*aeb0*/  IMAD.WIDE.U32 R30, R14, 0x2745937f, RZ ;  /* 0x2745937f0e1e7825 */ /* 0x000fc800078e00ff */
[C---:B------:R-:W-:Y:S02]  /*aec0*/  IMAD R9, R14.reuse, 0x4cf5ad43, R9 ;  /* 0x4cf5ad430e097824 */ /* 0x040fe400078e0209 */
[----:B------:R-:W-:Y:S02]  /*aed0*/  IMAD R8, R14, 0x4e8b26fe, RZ ;  /* 0x4e8b26fe0e087824 */ /* 0x000fe400078e02ff */
[----:B------:R-:W-:Y:S01]  /*aee0*/  IMAD.IADD R28, R29, 0x1, R10 ;  /* 0x000000011d1c7824 */ /* 0x000fe200078e020a */
[----:B------:R-:W-:-:S04]  /*aef0*/  IADD3 R14, PT, PT, R31, R9, RZ ;  /* 0x000000091f0e7210 */ /* 0x000fc80007ffe0ff */
[----:B------:R-:W-:-:S04]  /*af00*/  SHF.R.U32.HI R15, RZ, 0x1f, R14 ;  /* 0x0000001fff0f7819 */ /* 0x000fc8000001160e */
[----:B------:R-:W-:Y:S02]  /*af10*/  LOP3.LUT R15, R15, R8, RZ, 0xfc, !PT ;  /* 0x000000080f0f7212 */ /* 0x000fe400078efcff */
[----:B------:R-:W2:Y:S01]  /*af20*/  LDL.128 R8, [R23+0x30] ;  /* 0x0000300017087983 */ /* 0x000ea20000100c00 */
[----:B------:R-:W-:Y:S01]  /*af30*/  SHF.R.U64 R30, R30, 0x1f, R14 ;  /* 0x0000001f1e1e7819 */ /* 0x000fe2000000120e */
[----:B------:R-:W-:Y:S01]  /*af40*/  IMAD.X R14, R12, 0x1, R13, P0 ;  /* 0x000000010c0e7824 */ /* 0x000fe200000e060d */
[----:B------:R-:W-:Y:S01]  /*af50*/  LOP3.LUT R28, R28, R13, RZ, 0x3c, !PT ;  /* 0x0000000d1c1c7212 */ /* 0x000fe200078e3cff */
[----:B------:R-:W-:Y:S01]  /*af60*/  IMAD R15, R15, 0x114253d5, RZ ;  /* 0x114253d50f0f7824 */ /* 0x000fe200078e02ff */
[----:B------:R-:W-:Y:S01]  /*af70*/  IADD3 R22, PT, PT, R22, 0x4, RZ ;  /* 0x0000000416167810 */ /* 0x000fe20007ffe0ff */
[----:B------:R-:W-:-:S04]  /*af80*/  IMAD.WIDE.U32 R12, R30, 0x114253d5, RZ ;  /* 0x114253d51e0c7825 */ /* 0x000fc800078e00ff */
[----:B------:R-:W-:Y:S02]  /*af90*/  IMAD R15, R30, -0x783c846f, R15 ;  /* 0x87c37b911e0f7824 */ /* 0x000fe400078e020f */
[----:B------:R-:W-:Y:S01]  /*afa0*/  IMAD.WIDE.U32 R30, R17, 0x5, R26 ;  /* 0x00000005111e7825 */ /* 0x000fe200078e001a */
[----:B------:R-:W-:-:S03]  /*afb0*/  SHF.L.W.U32.HI R17, R28, 0x1b, R20 ;  /* 0x0000001b1c117819 */ /* 0x000fc60000010e14 */
[----:B------:R-:W-:Y:S02]  /*afc0*/  IMAD R29, R14, 0x5, RZ ;  /* 0x000000050e1d7824 */ /* 0x000fe400078e02ff */
[----:B------:R-:W-:Y:S01]  /*afd0*/  IMAD.IADD R13, R13, 0x1, R15 ;  /* 0x000000010d0d7824 */ /* 0x000fe200078e020f */
[-C--:B------:R-:W-:Y:S01]  /*afe0*/  LOP3.LUT R15, R12, R30.reuse, RZ, 0x3c, !PT ;  /* 0x0000001e0c0f7212 */ /* 0x080fe200078e3cff */
[----:B------:R-:W-:Y:S01]  /*aff0*/  IMAD.IADD R12, R31, 0x1, R29 ;  /* 0x000000011f0c7824 */ /* 0x000fe200078e021d */
[----:B------:R-:W-:Y:S02]  /*b000*/  IADD3 R31, P0, PT, R17, R30, RZ ;  /* 0x0000001e111f7210 */ /* 0x000fe40007f1e0ff */
[----:B------:R-:W-:Y:S02]  /*b010*/  SHF.L.W.U32.HI R17, R20, 0x1b, R28 ;  /* 0x0000001b14117819 */ /* 0x000fe40000010e1c */
[-C--:B------:R-:W-:Y:S02]  /*b020*/  LOP3.LUT R20, R13, R12.reuse, RZ, 0x3c, !PT ;  /* 0x0000000c0d147212 */ /* 0x080fe400078e3cff */
[----:B------:R-:W-:-:S02]  /*b030*/  IADD3.X R17, PT, PT, R17, R12, RZ, P0, !PT ;  /* 0x0000000c11117210 */ /* 0x000fc400007fe4ff */
[----:B------:R-:W-:Y:S02]  /*b040*/  SHF.L.W.U32.HI R14, R15, 0x1f, R20 ;  /* 0x0000001f0f0e7819 */ /* 0x000fe40000010e14 */
[----:B------:R-:W-:Y:S01]  /*b050*/  SHF.L.W.U32.HI R15, R20, 0x1f, R15 ;  /* 0x0000001f140f7819 */ /* 0x000fe20000010e0f */
[C---:B--2---:R-:W-:Y:S02]  /*b060*/  IMAD R13, R9.reuse, 0x114253d5, RZ ;  /* 0x114253d5090d7824 */ /* 0x044fe400078e02ff */
[----:B------:R-:W-:Y:S02]  /*b070*/  IMAD.U32 R9, R9, -0x80000000, RZ ;  /* 0x8000000009097824 */ /* 0x000fe400078e00ff */
[C---:B------:R-:W-:Y:S02]  /*b080*/  IMAD R23, R8.reuse, -0x783c846f, R13 ;  /* 0x87c37b9108177824 */ /* 0x040fe400078e020d */
        /* <DEDUP_REMOVED lines=9> */
[----:B------:R-:W-:-:S04]  /*b120*/  IMAD.WIDE.U32 R12, R31, 0x5, R18 ;  /* 0x000000051f0c7825 */ /* 0x000fc800078e0012 */
[C---:B------:R-:W-:Y:S01]  /*b130*/  IMAD R17, R8.reuse, 0x4cf5ad43, R9 ;  /* 0x4cf5ad4308117824 */ /* 0x040fe200078e0209 */
[----:B------:R-:W-:Y:S01]  /*b140*/  IADD3 R15, P0, PT, R15, R12, RZ ;  /* 0x0000000c0f0f7210 */ /* 0x000fe20007f1e0ff */
[----:B------:R-:W-:Y:S01]  /*b150*/  IMAD.WIDE.U32 R8, R8, 0x2745937f, RZ ;  /* 0x2745937f08087825 */ /* 0x000fe200078e00ff */
[----:B------:R-:W-:-:S03]  /*b160*/  IADD3 R13, PT, PT, R13, R23, RZ ;  /* 0x000000170d0d7210 */ /* 0x000fc60007ffe0ff */
[----:B------:R-:W-:Y:S01]  /*b170*/  IMAD.IADD R20, R9, 0x1, R17 ;  /* 0x0000000109147824 */ /* 0x000fe200078e0211 */
[----:B------:R-:W-:Y:S01]  /*b180*/  LOP3.LUT R12, R8, R12, RZ, 0x3c, !PT ;  /* 0x0000000c080c7212 */ /* 0x000fe200078e3cff */
[----:B------:R-:W-:Y:S02]  /*b190*/  IMAD R9, R11, 0x2745937f, RZ ;  /* 0x2745937f0b097824 */ /* 0x000fe400078e02ff */
[----:B------:R-:W-:Y:S01]  /*b1a0*/  IMAD.X R14, R14, 0x1, R13, P0 ;  /* 0x000000010e0e7824 */ /* 0x000fe200000e060d */
[----:B------:R-:W-:Y:S01]  /*b1b0*/  LOP3.LUT R17, R20, R13, RZ, 0x3c, !PT ;  /* 0x0000000d14117212 */ /* 0x000fe200078e3cff */
[C---:B------:R-:W-:Y:S02]  /*b1c0*/  IMAD R11, R10.reuse, 0x4cf5ad43, R9 ;  /* 0x4cf5ad430a0b7824 */ /* 0x040fe400078e0209 */
[----:B------:R-:W-:Y:S01]  /*b1d0*/  IMAD.WIDE.U32 R8, R10, 0x2745937f, RZ ;  /* 0x2745937f0a087825 */ /* 0x000fe200078e00ff */
[----:B------:R-:W-:-:S03]  /*b1e0*/  SHF.L.W.U32.HI R13, R12, 0x1b, R17 ;  /* 0x0000001b0c0d7819 */ /* 0x000fc60000010e11 */
[----:B------:R-:W-:Y:S02]  /*b1f0*/  IMAD.IADD R9, R9, 0x1, R11 ;  /* 0x0000000109097824 */ /* 0x000fe400078e020b */
[----:B------:R-:W-:Y:S02]  /*b200*/  IMAD R10, R10, 0x4e8b26fe, RZ ;  /* 0x4e8b26fe0a0a7824 */ /* 0x000fe400078e02ff */
[----:B------:R-:W-:Y:S01]  /*b210*/  IMAD R23, R14, 0x5, RZ ;  /* 0x000000050e177824 */ /* 0x000fe200078e02ff */
[--C-:B------:R-:W-:Y:S02]  /*b220*/  SHF.R.U64 R8, R8, 0x1f, R9.reuse ;  /* 0x0000001f08087819 */ /* 0x100fe40000001209 */
[----:B------:R-:W-:-:S04]  /*b230*/  SHF.R.U32.HI R9, RZ, 0x1f, R9 ;  /* 0x0000001fff097819 */ /* 0x000fc80000011609 */
[----:B------:R-:W-:Y:S01]  /*b240*/  LOP3.LUT R9, R9, R10, RZ, 0xfc, !PT ;  /* 0x0000000a09097212 */ /* 0x000fe200078efcff */
[----:B------:R-:W-:Y:S01]  /*b250*/  IMAD.WIDE.U32 R10, R15, 0x5, R26 ;  /* 0x000000050f0a7825 */ /* 0x000fe200078e001a */
[----:B------:R-:W-:-:S03]  /*b260*/  SHF.L.W.U32.HI R15, R17, 0x1b, R12 ;  /* 0x0000001b110f7819 */ /* 0x000fc60000010e0c */
[----:B------:R-:W-:Y:S01]  /*b270*/  IMAD R9, R9, 0x114253d5, RZ ;  /* 0x114253d509097824 */ /* 0x000fe200078e02ff */
[----:B------:R-:W-:Y:S02]  /*b280*/  IADD3 R12, PT, PT, R11, R23, RZ ;  /* 0x000000170b0c7210 */ /* 0x000fe40007ffe0ff */
[----:B------:R-:W-:Y:S01]  /*b290*/  IADD3 R15, P0, PT, R15, R10, RZ ;  /* 0x0000000a0f0f7210 */ /* 0x000fe20007f1e0ff */
[C---:B------:R-:W-:Y:S02]  /*b2a0*/  IMAD R17, R8.reuse, -0x783c846f, R9 ;  /* 0x87c37b9108117824 */ /* 0x040fe400078e0209 */
[----:B------:R-:W-:-:S04]  /*b2b0*/  IMAD.WIDE.U32 R8, R8, 0x114253d5, RZ ;  /* 0x114253d508087825 */ /* 0x000fc800078e00ff */
[----:B------:R-:W-:Y:S01]  /*b2c0*/  IMAD.IADD R11, R9, 0x1, R17 ;  /* 0x00000001090b7824 */ /* 0x000fe200078e0211 */
[----:B------:R-:W-:Y:S01]  /*b2d0*/  LOP3.LUT R8, R8, R10, RZ, 0x3c, !PT ;  /* 0x0000000a08087212 */ /* 0x000fe200078e3cff */
[----:B------:R-:W-:Y:S02]  /*b2e0*/  IMAD.X R13, R13, 0x1, R12, P0 ;  /* 0x000000010d0d7824 */ /* 0x000fe400000e060c */
[----:B------:R-:W-:Y:S01]  /*b2f0*/  IMAD.WIDE.U32 R18, R15, 0x5, R18 ;  /* 0x000000050f127825 */ /* 0x000fe200078e0012 */
[----:B------:R-:W-:-:S03]  /*b300*/  LOP3.LUT R11, R11, R12, RZ, 0x3c, !PT ;  /* 0x0000000c0b0b7212 */ /* 0x000fc600078e3cff */
[----:B------:R-:W-:Y:S01]  /*b310*/  IMAD R13, R13, 0x5, RZ ;  /* 0x000000050d0d7824 */ /* 0x000fe200078e02ff */
[----:B------:R-:W-:Y:S01]  /*b320*/  SHF.L.W.U32.HI R9, R11, 0x1f, R8 ;  /* 0x0000001f0b097819 */ /* 0x000fe20000010e08 */
[----:B------:R-:W-:Y:S01]  /*b330*/  IMAD.MOV.U32 R20, RZ, RZ, R18 ;  /* 0x000000ffff147224 */ /* 0x000fe200078e0012 */
[----:B------:R-:W-:Y:S01]  /*b340*/  SHF.L.W.U32.HI R8, R8, 0x1f, R11 ;  /* 0x0000001f08087819 */ /* 0x000fe20000010e0b */
[----:B------:R-:W-:Y:S01]  /*b350*/  IMAD.IADD R17, R19, 0x1, R13 ;  /* 0x0000000113117824 */ /* 0x000fe200078e020d */
[----:B------:R-:W-:Y:S02]  /*b360*/  IADD3 R11, P0, PT, R9, R18, RZ ;  /* 0x00000012090b7210 */ /* 0x000fe40007f1e0ff */
[----:B------:R-:W-:-:S03]  /*b370*/  LOP3.LUT R9, R21, 0xffffffc, RZ, 0xc0, !PT ;  /* 0x0ffffffc15097812 */ /* 0x000fc600078ec0ff */
[----:B------:R-:W-:Y:S01]  /*b380*/  IMAD.X R8, R8, 0x1, R17, P0 ;  /* 0x0000000108087824 */ /* 0x000fe200000e0611 */
[----:B------:R-:W-:Y:S01]  /*b390*/  ISETP.NE.AND P0, PT, R22, R9, PT ;  /* 0x000000091600720c */ /* 0x000fe20003f05270 */
[----:B------:R-:W-:-:S04]  /*b3a0*/  IMAD.WIDE.U32 R26, R11, 0x5, R26 ;  /* 0x000000050b1a7825 */ /* 0x000fc800078e001a */
[----:B------:R-:W-:Y:S02]  /*b3b0*/  IMAD R11, R8, 0x5, RZ ;  /* 0x00000005080b7824 */ /* 0x000fe400078e02ff */
[----:B------:R-:W-:-:S03]  /*b3c0*/  IMAD.MOV.U32 R19, RZ, RZ, R26 ;  /* 0x000000ffff137224 */ /* 0x000fc600078e001a */
[----:B------:R-:W-:-:S03]  /*b3d0*/  IADD3 R18, PT, PT, R27, R11, RZ ;  /* 0x0000000b1b127210 */ /* 0x000fc60007ffe0ff */
[----:B------:R-:W-:Y:S05]  /*b3e0*/  @P0 BRA `(.L_x_196) ;  /* 0xfffffff400000947 */ /* 0x000fea000383ffff */
[----:B------:R-:W-:Y:S05]  /*b3f0*/  BSYNC.RECONVERGENT B3 ;  /* 0x0000000000037941 */ /* 0x000fea0003800200 */
.L_x_195:
[----:B------:R-:W-:-:S07]  /*b400*/  IMAD.MOV.U32 R26, RZ, RZ, R9 ;  /* 0x000000ffff1a7224 */ /* 0x000fce00078e0009 */
.L_x_194:
[----:B------:R-:W-:Y:S05]  /*b410*/  BSYNC.RECONVERGENT B2 ;  /* 0x0000000000027941 */ /* 0x000fea0003800200 */
.L_x_193:
[----:B---34-:R-:W-:-:S13]  /*b420*/  LOP3.LUT P0, R8, R21, 0x3, RZ, 0xc0, !PT ;  /* 0x0000000315087812 */ /* 0x018fda000780c0ff */
        /* <DEDUP_REMOVED lines=8> */
[----:B012---:R-:W2:Y:S04]  /*b4b0*/  LDL.128 R8, [R27] ;  /* 0x000000001b087983 */ /* 0x007ea80000100c00 */
[----:B------:R-:W3:Y:S01]  /*b4c0*/  LDL.128 R12, [R27+0x10] ;  /* 0x000010001b0c7983 */ /* 0x000ee20000100c00 */
[----:B------:R-:W-:Y:S01]  /*b4d0*/  IADD3 R26, PT, PT, R21, 0x2, -R26 ;  /* 0x00000002151a7810 */ /* 0x000fe20007ffe81a */
[C---:B--2---:R-:W-:Y:S01]  /*b4e0*/  IMAD R23, R9.reuse, 0x114253d5, RZ ;  /* 0x114253d509177824 */ /* 0x044fe200078e02ff */
[----:B------:R-:W-:Y:S01]  /*b4f0*/  SHF.L.U32 R9, R9, 0x1f, RZ ;  /* 0x0000001f09097819 */ /* 0x000fe200000006ff */
[----:B------:R-:W-:Y:S02]  /*b500*/  IMAD R28, R10, 0x4e8b26fe, RZ ;  /* 0x4e8b26fe0a1c7824 */ /* 0x000fe400078e02ff */
[----:B------:R-:W-:-:S02]  /*b510*/  IMAD R29, R8, -0x783c846f, R23 ;  /* 0x87c37b91081d7824 */ /* 0x000fc400078e0217 */
[----:B------:R-:W-:-:S04]  /*b520*/  IMAD.WIDE.U32 R22, R8, 0x114253d5, RZ ;  /* 0x114253d508167825 */ /* 0x000fc800078e00ff */
[----:B------:R-:W-:Y:S02]  /*b530*/  IMAD.IADD R22, R23, 0x1, R29 ;  /* 0x0000000117167824 */ /* 0x000fe400078e021d */
[C---:B------:R-:W-:Y:S02]  /*b540*/  IMAD R23, R8.reuse, -0x775ed616, R9 ;  /* 0x88a129ea08177824 */ /* 0x040fe400078e0209 */
[----:B------:R-:W-:-:S04]  /*b550*/  IMAD.WIDE.U32 R8, R8, -0x80000000, RZ ;  /* 0x8000000008087825 */ /* 0x000fc800078e00ff */
[----:B------:R-:W-:Y:S01]  /*b560*/  IMAD.IADD R23, R9, 0x1, R23 ;  /* 0x0000000109177824 */ /* 0x000fe200078e0217 */
[----:B------:R-:W-:Y:S01]  /*b570*/  SHF.R.U32.HI R9, RZ, 0x1, R22 ;  /* 0x00000001ff097819 */ /* 0x000fe20000011616 */
[----:B---3--:R-:W-:Y:S02]  /*b580*/  IMAD R29, R15, 0x2745937f, RZ ;  /* 0x2745937f0f1d7824 */ /* 0x008fe400078e02ff */
[----:B------:R-:W-:Y:S01]  /*b590*/  IMAD R23, R23, 0x2745937f, RZ ;  /* 0x2745937f17177824 */ /* 0x000fe200078e02ff */
[----:B------:R-:W-:Y:S01]  /*b5a0*/  LOP3.LUT R8, R9, R8, RZ, 0xfc, !PT ;  /* 0x0000000809087212 */ /* 0x000fe200078efcff */
[----:B------:R-:W-:-:S04]  /*b5b0*/  IMAD R29, R14, 0x4cf5ad43, R29 ;  /* 0x4cf5ad430e1d7824 */ /* 0x000fc800078e021d */
[C---:B------:R-:W-:Y:S02]  /*b5c0*/  IMAD R23, R8.reuse, 0x4cf5ad43, R23 ;  /* 0x4cf5ad4308177824 */ /* 0x040fe400078e0217 */
[----:B------:R-:W-:-:S04]  /*b5d0*/  IMAD.WIDE.U32 R8, R8, 0x2745937f, RZ ;  /* 0x2745937f08087825 */ /* 0x000fc800078e00ff */
[----:B------:R-:W-:Y:S01]  /*b5e0*/  IMAD.IADD R22, R9, 0x1, R23 ;  /* 0x0000000109167824 */ /* 0x000fe200078e0217 */
[----:B------:R-:W-:Y:S01]  /*b5f0*/  LOP3.LUT R20, R8, R20, RZ, 0x3c, !PT ;  /* 0x0000001408147212 */ /* 0x000fe200078e3cff */
[----:B------:R-:W-:-:S04]  /*b600*/  IMAD R9, R11, 0x2745937f, RZ ;  /* 0x2745937f0b097824 */ /* 0x000fc800078e02ff */
[C---:B------:R-:W-:Y:S02]  /*b610*/  IMAD R23, R10.reuse, 0x4cf5ad43, R9 ;  /* 0x4cf5ad430a177824 */ /* 0x040fe400078e0209 */
[----:B------:R-:W-:-:S04]  /*b620*/  IMAD.WIDE.U32 R8, R10, 0x2745937f, RZ ;  /* 0x2745937f0a087825 */ /* 0x000fc800078e00ff */
[----:B------:R-:W-:Y:S02]  /*b630*/  IMAD.IADD R23, R9, 0x1, R23 ;  /* 0x0000000109177824 */ /* 0x000fe400078e0217 */
[C---:B------:R-:W-:Y:S02]  /*b640*/  IMAD R9, R13.reuse, 0x114253d5, RZ ;  /* 0x114253d50d097824 */ /* 0x040fe400078e02ff */
[----:B------:R-:W-:Y:S01]  /*b650*/  IMAD.U32 R13, R13, -0x80000000, RZ ;  /* 0x800000000d0d7824 */ /* 0x000fe200078e00ff */
[----:B------:R-:W-:Y:S01]  /*b660*/  SHF.R.U64 R10, R8, 0x1f, R23 ;  /* 0x0000001f080a7819 */ /* 0x000fe20000001217 */
[C---:B------:R-:W-:Y:S01]  /*b670*/  IMAD R11, R12.reuse, -0x783c846f, R9 ;  /* 0x87c37b910c0b7824 */ /* 0x040fe200078e0209 */
[----:B------:R-:W-:Y:S01]  /*b680*/  SHF.R.U32.HI R23, RZ, 0x1f, R23 ;  /* 0x0000001fff177819 */ /* 0x000fe20000011617 */
[----:B------:R-:W-:-:S03]  /*b690*/  IMAD.WIDE.U32 R8, R12, 0x114253d5, RZ ;  /* 0x114253d50c087825 */ /* 0x000fc600078e00ff */
[----:B------:R-:W-:Y:S01]  /*b6a0*/  LOP3.LUT R23, R23, R28, RZ, 0xfc, !PT ;  /* 0x0000001c17177212 */ /* 0x000fe200078efcff */
[C---:B------:R-:W-:Y:S01]  /*b6b0*/  IMAD R27, R12.reuse, -0x775ed616, R13 ;  /* 0x88a129ea0c1b7824 */ /* 0x040fe200078e020d */
[----:B------:R-:W-:Y:S01]  /*b6c0*/  IADD3 R11, PT, PT, R9, R11, RZ ;  /* 0x0000000b090b7210 */ /* 0x000fe20007ffe0ff */
[----:B------:R-:W-:-:S04]  /*b6d0*/  IMAD.WIDE.U32 R12, R12, -0x80000000, RZ ;  /* 0x800000000c0c7825 */ /* 0x000fc800078e00ff */
[----:B------:R-:W-:Y:S01]  /*b6e0*/  IMAD R9, R23, 0x114253d5, RZ ;  /* 0x114253d517097824 */ /* 0x000fe200078e02ff */
[----:B------:R-:W-:Y:S01]  /*b6f0*/  LOP3.LUT R23, R22, R17, RZ, 0x3c, !PT ;  /* 0x0000001116177212 */ /* 0x000fe200078e3cff */
[----:B------:R-:W-:Y:S02]  /*b700*/  IMAD.IADD R13, R13, 0x1, R27 ;  /* 0x000000010d0d7824 */ /* 0x000fe400078e021b */
[C---:B------:R-:W-:Y:S02]  /*b710*/  IMAD R17, R10.reuse, -0x783c846f, R9 ;  /* 0x87c37b910a117824 */ /* 0x040fe400078e0209 */
[----:B------:R-:W-:-:S04]  /*b720*/  IMAD.WIDE.U32 R8, R10, 0x114253d5, RZ ;  /* 0x114253d50a087825 */ /* 0x000fc800078e00ff */
[----:B------:R-:W-:Y:S01]  /*b730*/  IMAD.IADD R9, R9, 0x1, R17 ;  /* 0x0000000109097824 */ /* 0x000fe200078e0211 */
[----:B------:R-:W-:Y:S01]  /*b740*/  SHF.L.W.U32.HI R17, R20, 0x1b, R23 ;  /* 0x0000001b14117819 */ /* 0x000fe20000010e17 */
[----:B------:R-:W-:Y:S01]  /*b750*/  IMAD R13, R13, 0x2745937f, RZ ;  /* 0x2745937f0d0d7824 */ /* 0x000fe200078e02ff */
[----:B------:R-:W-:Y:S02]  /*b760*/  SHF.L.W.U32.HI R20, R23, 0x1b, R20 ;  /* 0x0000001b17147819 */ /* 0x000fe40000010e14 */
[----:B------:R-:W-:Y:S02]  /*b770*/  SHF.R.U32.HI R23, RZ, 0x1, R11 ;  /* 0x00000001ff177819 */ /* 0x000fe4000001160b */
[-C--:B------:R-:W-:Y:S02]  /*b780*/  IADD3 R11, P0, PT, R20, R19.reuse, RZ ;  /* 0x00000013140b7210 */ /* 0x080fe40007f1e0ff */
[----:B------:R-:W-:Y:S02]  /*b790*/  LOP3.LUT R12, R23, R12, RZ, 0xfc, !PT ;  /* 0x0000000c170c7212 */ /* 0x000fe400078efcff */
[----:B------:R-:W-:-:S02]  /*b7a0*/  LOP3.LUT R10, R8, R19, RZ, 0x3c, !PT ;  /* 0x00000013080a7212 */ /* 0x000fc400078e3cff */
[----:B------:R-:W-:Y:S01]  /*b7b0*/  LOP3.LUT R23, R9, R18, RZ, 0x3c, !PT ;  /* 0x0000001209177212 */ /* 0x000fe200078e3cff */
[----:B------:R-:W-:Y:S01]  /*b7c0*/  IMAD.MOV.U32 R9, RZ, RZ, 0x0 ;  /* 0x00000000ff097424 */ /* 0x000fe200078e00ff */
[----:B------:R-:W-:Y:S01]  /*b7d0*/  MOV R8, 0x52dce729 ;  /* 0x52dce72900087802 */ /* 0x000fe20000000f00 */
[----:B------:R-:W-:Y:S01]  /*b7e0*/  IMAD.X R18, R17, 0x1, R18, P0 ;  /* 0x0000000111127824 */ /* 0x000fe200000e0612 */
[----:B------:R-:W-:Y:S01]  /*b7f0*/  SHF.L.W.U32.HI R17, R10, 0x1f, R23 ;  /* 0x0000001f0a117819 */ /* 0x000fe20000010e17 */
[----:B------:R-:W-:Y:S01]  /*b800*/  IMAD R19, R12, 0x4cf5ad43, R13 ;  /* 0x4cf5ad430c137824 */ /* 0x000fe200078e020d */
[----:B------:R-:W-:Y:S01]  /*b810*/  SHF.L.W.U32.HI R23, R23, 0x1f, R10 ;  /* 0x0000001f17177819 */ /* 0x000fe20000010e0a */
[----:B------:R-:W-:-:S04]  /*b820*/  IMAD.WIDE.U32 R10, R11, 0x5, R8 ;  /* 0x000000050b0a7825 */ /* 0x000fc800078e0008 */
[----:B------:R-:W-:Y:S01]  /*b830*/  IMAD.WIDE.U32 R12, R12, 0x2745937f, RZ ;  /* 0x2745937f0c0c7825 */ /* 0x000fe200078e00ff */
[----:B------:R-:W-:-:S03]  /*b840*/  IADD3 R15, P0, PT, R23, R10, RZ ;  /* 0x0000000a170f7210 */ /* 0x000fc60007f1e0ff */
[----:B------:R-:W-:Y:S01]  /*b850*/  IMAD R27, R18, 0x5, RZ ;  /* 0x00000005121b7824 */ /* 0x000fe200078e02ff */
[----:B------:R-:W-:Y:S01]  /*b860*/  LOP3.LUT R12, R12, R10, RZ, 0x3c, !PT ;  /* 0x0000000a0c0c7212 */ /* 0x000fe200078e3cff */
[C---:B------:R-:W-:Y:S02]  /*b870*/  IMAD R23, R14.reuse, 0x4e8b26fe, RZ ;  /* 0x4e8b26fe0e177824 */ /* 0x040fe400078e02ff */
[----:B------:R-:W-:Y:S02]  /*b880*/  IMAD.IADD R18, R11, 0x1, R27 ;  /* 0x000000010b127824 */ /* 0x000fe400078e021b */
[----:B------:R-:W-:-:S03]  /*b890*/  IMAD.WIDE.U32 R10, R14, 0x2745937f, RZ ;  /* 0x2745937f0e0a7825 */ /* 0x000fc600078e00ff */
[----:B------:R-:W-:Y:S01]  /*b8a0*/  IADD3.X R17, PT, PT, R17, R18, RZ, P0, !PT ;  /* 0x0000001211117210 */ /* 0x000fe200007fe4ff */
[----:B------:R-:W-:Y:S01]  /*b8b0*/  IMAD.IADD R19, R13, 0x1, R19 ;  /* 0x000000010d137824 */ /* 0x000fe200078e0213 */
[----:B------:R-:W-:-:S04]  /*b8c0*/  IADD3 R11, PT, PT, R11, R29, RZ ;  /* 0x0000001d0b0b7210 */ /* 0x000fc80007ffe0ff */
[--C-:B------:R-:W-:Y:S02]  /*b8d0*/  SHF.R.U32.HI R14, RZ, 0x1f, R11.reuse ;  /* 0x0000001fff0e7819 */ /* 0x100fe4000001160b */
[----:B------:R-:W-:Y:S01]  /*b8e0*/  SHF.R.U64 R20, R10, 0x1f, R11 ;  /* 0x0000001f0a147819 */ /* 0x000fe2000000120b */
[----:B------:R-:W-:Y:S01]  /*b8f0*/  IMAD.MOV.U32 R10, RZ, RZ, 0x38495ab5 ;  /* 0x38495ab5ff0a7424 */ /* 0x000fe200078e00ff */
[----:B------:R-:W-:Y:S01]  /*b900*/  LOP3.LUT R14, R14, R23, RZ, 0xfc, !PT ;  /* 0x000000170e0e7212 */ /* 0x000fe200078efcff */
[----:B------:R-:W-:Y:S01]  /*b910*/  IMAD.MOV.U32 R11, RZ, RZ, 0x0 ;  /* 0x00000000ff0b7424 */ /* 0x000fe200078e00ff */
[----:B------:R-:W-:Y:S01]  /*b920*/  LOP3.LUT R19, R19, R18, RZ, 0x3c, !PT ;  /* 0x0000001213137212 */ /* 0x000fe200078e3cff */
[----:B------:R-:W-:Y:S02]  /*b930*/  IMAD R23, R17, 0x5, RZ ;  /* 0x0000000511177824 */ /* 0x000fe400078e02ff */
[----:B------:R-:W-:Y:S01]  /*b940*/  IMAD R13, R14, 0x114253d5, RZ ;  /* 0x114253d50e0d7824 */ /* 0x000fe200078e02ff */
[----:B------:R-:W-:Y:S01]  /*b950*/  SHF.L.W.U32.HI R17, R12, 0x1b, R19 ;  /* 0x0000001b0c117819 */ /* 0x000fe20000010e13 */
[----:B------:R-:W-:Y:S01]  /*b960*/  IMAD.WIDE.U32 R14, R15, 0x5, R10 ;  /* 0x000000050f0e7825 */ /* 0x000fe200078e000a */
[----:B------:R-:W-:-:S03]  /*b970*/  SHF.L.W.U32.HI R19, R19, 0x1b, R12 ;  /* 0x0000001b13137819 */ /* 0x000fc60000010e0c */
[C---:B------:R-:W-:Y:S01]  /*b980*/  IMAD R27, R20.reuse, -0x783c846f, R13 ;  /* 0x87c37b91141b7824 */ /* 0x040fe200078e020d */
        /* <DEDUP_REMOVED lines=9> */
[----:B------:R-:W-:Y:S01]  /*ba20*/  SHF.L.W.U32.HI R9, R15, 0x1f, R14 ;  /* 0x0000001f0f097819 */ /* 0x000fe20000010e0e */
[----:B------:R-:W-:Y:S01]  /*ba30*/  IMAD.MOV.U32 R20, RZ, RZ, R12 ;  /* 0x000000ffff147224 */ /* 0x000fe200078e000c */
[----:B------:R-:W-:Y:S02]  /*ba40*/  SHF.L.W.U32.HI R8, R14, 0x1f, R15 ;  /* 0x0000001f0e087819 */ /* 0x000fe40000010e0f */
[----:B------:R-:W-:Y:S02]  /*ba50*/  IADD3 R17, PT, PT, R13, R17, RZ ;  /* 0x000000110d117210 */ /* 0x000fe40007ffe0ff */
[----:B------:R-:W-:-:S05]  /*ba60*/  IADD3 R9, P0, PT, R9, R12, RZ ;  /* 0x0000000c09097210 */ /* 0x000fca0007f1e0ff */
[----:B------:R-:W-:Y:S02]  /*ba70*/  IMAD.X R13, R8, 0x1, R17, P0 ;  /* 0x00000001080d7824 */ /* 0x000fe400000e0611 */
[----:B------:R-:W-:-:S04]  /*ba80*/  IMAD.WIDE.U32 R8, R9, 0x5, R10 ;  /* 0x0000000509087825 */ /* 0x000fc800078e000a */
[----:B------:R-:W-:Y:S02]  /*ba90*/  IMAD R13, R13, 0x5, RZ ;  /* 0x000000050d0d7824 */ /* 0x000fe400078e02ff */
[----:B------:R-:W-:-:S03]  /*baa0*/  IMAD.MOV.U32 R19, RZ, RZ, R8 ;  /* 0x000000ffff137224 */ /* 0x000fc600078e0008 */
[----:B------:R-:W-:-:S07]  /*bab0*/  IADD3 R18, PT, PT, R9, R13, RZ ;  /* 0x0000000d09127210 */ /* 0x000fce0007ffe0ff */
.L_x_198:
[----:B------:R-:W-:Y:S05]  /*bac0*/  BSYNC.RECONVERGENT B2 ;  /* 0x0000000000027941 */ /* 0x000fea0003800200 */
.L_x_197:
[----:B------:R-:W-:Y:S05]  /*bad0*/  @P1 BRA `(.L_x_192) ;  /* 0x0000000000d01947 */ /* 0x000fea0003800000 */
[----:B------:R-:W-:-:S05]  /*bae0*/  IMAD.SHL.U32 R26, R26, 0x2, RZ ;  /* 0x000000021a1a7824 */ /* 0x000fca00078e00ff */
[----:B-12---:R-:W-:-:S06]  /*baf0*/  LEA R10, R26, UR8, 0x3 ;  /* 0x000000081a0a7c11 */ /* 0x006fcc000f8e18ff */
[----:B0-----:R-:W2:Y:S02]  /*bb00*/  LDL.128 R8, [R10] ;  /* 0x000000000a087983 */ /* 0x001ea40000100c00 */
        /* <DEDUP_REMOVED lines=9> */
[----:B------:R-:W-:Y:S01]  /*bba0*/  IMAD.WIDE.U32 R8, R10, 0x2745937f, RZ ;  /* 0x2745937f0a087825 */ /* 0x000fe200078e00ff */
[----:B------:R-:W-:-:S03]  /*bbb0*/  IADD3 R13, PT, PT, R13, R21, RZ ;  /* 0x000000150d0d7210 */ /* 0x000fc60007ffe0ff */
[C---:B------:R-:W-:Y:S02]  /*bbc0*/  IMAD R23, R10.reuse, 0x4cf5ad43, R23 ;  /* 0x4cf5ad430a177824 */ /* 0x040fe400078e0217 */
[----:B------:R-:W-:Y:S01]  /*bbd0*/  IMAD R15, R10, 0x4e8b26fe, RZ ;  /* 0x4e8b26fe0a0f7824 */ /* 0x000fe200078e02ff */
[----:B------:R-:W-:Y:S01]  /*bbe0*/  LOP3.LUT R10, R11, R12, RZ, 0xfc, !PT ;  /* 0x0000000c0b0a7212 */ /* 0x000fe200078efcff */
[----:B------:R-:W-:Y:S02]  /*bbf0*/  IMAD.IADD R9, R9, 0x1, R23 ;  /* 0x0000000109097824 */ /* 0x000fe400078e0217 */
[----:B------:R-:W-:Y:S02]  /*bc00*/  IMAD R13, R13, 0x2745937f, RZ ;  /* 0x2745937f0d0d7824 */ /* 0x000fe400078e02ff */
[----:B------:R-:W-:Y:S01]  /*bc10*/  IMAD.MOV.U32 R21, RZ, RZ, 0x0 ;  /* 0x00000000ff157424 */ /* 0x000fe200078e00ff */
[----:B------:R-:W-:Y:S01]  /*bc20*/  SHF.R.U32.HI R12, RZ, 0x1f, R9 ;  /* 0x0000001fff0c7819 */ /* 0x000fe20000011609 */
[----:B------:R-:W-:Y:S01]  /*bc30*/  IMAD R13, R10, 0x4cf5ad43, R13 ;  /* 0x4cf5ad430a0d7824 */ /* 0x000fe200078e020d */
[----:B------:R-:W-:Y:S01]  /*bc40*/  SHF.R.U64 R9, R8, 0x1f, R9 ;  /* 0x0000001f08097819 */ /* 0x000fe20000001209 */
[----:B------:R-:W-:Y:S01]  /*bc50*/  IMAD.WIDE.U32 R10, R10, 0x2745937f, RZ ;  /* 0x2745937f0a0a7825 */ /* 0x000fe200078e00ff */
[----:B------:R-:W-:-:S03]  /*bc60*/  LOP3.LUT R12, R12, R15, RZ, 0xfc, !PT ;  /* 0x0000000f0c0c7212 */ /* 0x000fc600078efcff */
[----:B------:R-:W-:Y:S01]  /*bc70*/  IMAD.IADD R8, R11, 0x1, R13 ;  /* 0x000000010b087824 */ /* 0x000fe200078e020d */
[----:B------:R-:W-:Y:S01]  /*bc80*/  LOP3.LUT R20, R10, R20, RZ, 0x3c, !PT ;  /* 0x000000140a147212 */ /* 0x000fe200078e3cff */
[----:B------:R-:W-:-:S03]  /*bc90*/  IMAD R12, R12, 0x114253d5, RZ ;  /* 0x114253d50c0c7824 */ /* 0x000fc600078e02ff */
[----:B------:R-:W-:Y:S01]  /*bca0*/  LOP3.LUT R17, R8, R17, RZ, 0x3c, !PT ;  /* 0x0000001108117212 */ /* 0x000fe200078e3cff */
[C---:B------:R-:W-:Y:S02]  /*bcb0*/  IMAD R11, R9.reuse, -0x783c846f, R12 ;  /* 0x87c37b91090b7824 */ /* 0x040fe400078e020c */
[----:B------:R-:W-:Y:S01]  /*bcc0*/  IMAD.WIDE.U32 R8, R9, 0x114253d5, RZ ;  /* 0x114253d509087825 */ /* 0x000fe200078e00ff */
[----:B------:R-:W-:-:S03]  /*bcd0*/  SHF.L.W.U32.HI R10, R17, 0x1b, R20 ;  /* 0x0000001b110a7819 */ /* 0x000fc60000010e14 */
[----:B------:R-:W-:Y:S01]  /*bce0*/  IMAD.IADD R11, R9, 0x1, R11 ;  /* 0x00000001090b7824 */ /* 0x000fe200078e020b */
[----:B------:R-:W-:Y:S01]  /*bcf0*/  SHF.L.W.U32.HI R9, R20, 0x1b, R17 ;  /* 0x0000001b14097819 */ /* 0x000fe20000010e11 */
[----:B------:R-:W-:Y:S01]  /*bd00*/  HFMA2 R20, -RZ, RZ, 54.875, -1833 ;  /* 0x52dce729ff147431 */ /* 0x000fe200000001ff */
[-C--:B------:R-:W-:Y:S02]  /*bd10*/  IADD3 R13, P0, PT, R10, R19.reuse, RZ ;  /* 0x000000130a0d7210 */ /* 0x080fe40007f1e0ff */
[----:B------:R-:W-:Y:S02]  /*bd20*/  LOP3.LUT R8, R8, R19, RZ, 0x3c, !PT ;  /* 0x0000001308087212 */ /* 0x000fe400078e3cff */
[----:B------:R-:W-:Y:S01]  /*bd30*/  LOP3.LUT R11, R11, R18, RZ, 0x3c, !PT ;  /* 0x000000120b0b7212 */ /* 0x000fe200078e3cff */
[----:B------:R-:W-:-:S03]  /*bd40*/  IMAD.X R18, R9, 0x1, R18, P0 ;  /* 0x0000000109127824 */ /* 0x000fc600000e0612 */
[----:B------:R-:W-:Y:S01]  /*bd50*/  SHF.L.W.U32.HI R9, R11, 0x1f, R8 ;  /* 0x0000001f0b097819 */ /* 0x000fe20000010e08 */
[----:B------:R-:W-:Y:S01]  /*bd60*/  IMAD.WIDE.U32 R20, R13, 0x5, R20 ;  /* 0x000000050d147825 */ /* 0x000fe200078e0014 */
[----:B------:R-:W-:Y:S02]  /*bd70*/  SHF.L.W.U32.HI R10, R8, 0x1f, R11 ;  /* 0x0000001f080a7819 */ /* 0x000fe40000010e0b */
[----:B------:R-:W-:Y:S01]  /*bd80*/  MOV R8, 0x38495ab5 ;  /* 0x38495ab500087802 */ /* 0x000fe20000000f00 */
[----:B------:R-:W-:Y:S01]  /*bd90*/  IMAD R17, R18, 0x5, RZ ;  /* 0x0000000512117824 */ /* 0x000fe200078e02ff */
[----:B------:R-:W-:Y:S01]  /*bda0*/  IADD3 R11, P0, PT, R9, R20, RZ ;  /* 0x00000014090b7210 */ /* 0x000fe20007f1e0ff */
[----:B------:R-:W-:Y:S02]  /*bdb0*/  IMAD.MOV.U32 R9, RZ, RZ, 0x0 ;  /* 0x00000000ff097424 */ /* 0x000fe400078e00ff */
[----:B------:R-:W-:Y:S02]  /*bdc0*/  IMAD.IADD R17, R21, 0x1, R17 ;  /* 0x0000000115117824 */ /* 0x000fe400078e0211 */
[----:B------:R-:W-:-:S04]  /*bdd0*/  IMAD.WIDE.U32 R8, R11, 0x5, R8 ;  /* 0x000000050b087825 */ /* 0x000fc800078e0008 */
[----:B------:R-:W-:Y:S02]  /*bde0*/  IMAD.X R10, R10, 0x1, R17, P0 ;  /* 0x000000010a0a7824 */ /* 0x000fe400000e0611 */
[----:B------:R-:W-:Y:S02]  /*bdf0*/  IMAD.MOV.U32 R19, RZ, RZ, R8 ;  /* 0x000000ffff137224 */ /* 0x000fe400078e0008 */
[----:B------:R-:W-:-:S05]  /*be00*/  IMAD R11, R10, 0x5, RZ ;  /* 0x000000050a0b7824 */ /* 0x000fca00078e02ff */
[----:B------:R-:W-:-:S07]  /*be10*/  IADD3 R18, PT, PT, R9, R11, RZ ;  /* 0x0000000b09127210 */ /* 0x000fce0007ffe0ff */
.L_x_192:
[----:B------:R-:W-:Y:S05]  /*be20*/  BSYNC.RECONVERGENT B1 ;  /* 0x0000000000017941 */ /* 0x000fea0003800200 */
.L_x_191:
[----:B-1-34-:R-:W-:Y:S01]  /*be30*/  LOP3.LUT P0, R13, R16, 0xf, RZ, 0xc0, !PT ;  /* 0x0000000f100d7812 */ /* 0x01afe2000780c0ff */
[----:B------:R-:W-:-:S12]  /*be40*/  BSSY.RECONVERGENT B1, `(.L_x_199) ;  /* 0x00000a6000017945 */ /* 0x000fd80003800200 */
[----:B------:R-:W-:Y:S05]  /*be50*/  @!P0 BRA `(.L_x_200) ;  /* 0x0000000800908947 */ /* 0x000fea0003800000 */
[----:B------:R-:W-:Y:S01]  /*be60*/  LOP3.LUT R5, R5, 0xffff, RZ, 0xc0, !PT ;  /* 0x0000ffff05057812 */ /* 0x000fe200078ec0ff */
[----:B------:R-:W-:Y:S03]  /*be70*/  BSSY.RECONVERGENT B2, `(.L_x_201) ;  /* 0x0000012000027945 */ /* 0x000fe60003800200 */
[C---:B------:R-:W-:Y:S02]  /*be80*/  LOP3.LUT R9, R5.reuse, 0xf, RZ, 0xc0, !PT ;  /* 0x0000000f05097812 */ /* 0x040fe400078ec0ff */
[----:B0-2---:R-:W-:-:S03]  /*be90*/  LOP3.LUT R11, R5, 0x3, RZ, 0xc0, !PT ;  /* 0x00000003050b7812 */ /* 0x005fc600078ec0ff */
[----:B------:R-:W-:Y:S01]  /*bea0*/  VIADD R8, R9, 0xffffffff ;  /* 0xffffffff09087836 */ /* 0x000fe20000000000 */
[----:B------:R-:W-:-:S04]  /*beb0*/  ISETP.NE.AND P1, PT, R11, RZ, PT ;  /* 0x000000ff0b00720c */ /* 0x000fc80003f25270 */
[----:B------:R-:W-:Y:S01]  /*bec0*/  ISETP.GE.U32.AND P0, PT, R8, 0x3, PT ;  /* 0x000000030800780c */ /* 0x000fe20003f06070 */
[----:B------:R-:W-:-:S12]  /*bed0*/  IMAD.MOV.U32 R8, RZ, RZ, RZ ;  /* 0x000000ffff087224 */ /* 0x000fd800078e00ff */
[----:B------:R-:W-:Y:S05]  /*bee0*/  @!P0 BRA `(.L_x_202) ;  /* 0x0000000000288947 */ /* 0x000fea0003800000 */
[----:B------:R-:W-:Y:S01]  /*bef0*/  LOP3.LUT R8, R9, 0xc, RZ, 0xc0, !PT ;  /* 0x0000000c09087812 */ /* 0x000fe200078ec0ff */
[----:B------:R-:W-:Y:S01]  /*bf00*/  IMAD.MOV.U32 R10, RZ, RZ, RZ ;  /* 0x000000ffff0a7224 */ /* 0x000fe200078e00ff */
[----:B------:R-:W-:-:S07]  /*bf10*/  LOP3.LUT R5, R16, 0x7ffffff0, RZ, 0xc0, !PT ;  /* 0x7ffffff010057812 */ /* 0x000fce00078ec0ff */
.L_x_203:
[----:B0-----:R-:W-:-:S06]  /*bf20*/  IADD3 R9, PT, PT, R1, R5, R10 ;  /* 0x0000000501097210 */ /* 0x001fcc0007ffe00a */
[----:B------:R-:W2:Y:S01]  /*bf30*/  LDL R9, [R9] ;  /* 0x0000000009097983 */ /* 0x000ea20000100800 */
[----:B------:R-:W-:Y:S01]  /*bf40*/  IADD3 R12, PT, PT, R1, R10, RZ ;  /* 0x0000000a010c7210 */ /* 0x000fe20007ffe0ff */
[----:B------:R-:W-:-:S05]  /*bf50*/  VIADD R10, R10, 0x4 ;  /* 0x000000040a0a7836 */ /* 0x000fca0000000000 */
[----:B------:R-:W-:Y:S01]  /*bf60*/  ISETP.NE.AND P0, PT, R10, R8, PT ;  /* 0x000000080a00720c */ /* 0x000fe20003f05270 */
[----:B--2---:R0:W-:-:S12]  /*bf70*/  STL [R12+0x10], R9 ;  /* 0x000010090c007387 */ /* 0x0041d80000100800 */
[----:B------:R-:W-:Y:S05]  /*bf80*/  @P0 BRA `(.L_x_203) ;  /* 0xfffffffc00e40947 */ /* 0x000fea000383ffff */
.L_x_202:
[----:B------:R-:W-:Y:S05]  /*bf90*/  BSYNC.RECONVERGENT B2 ;  /* 0x0000000000027941 */ /* 0x000fea0003800200 */
.L_x_201:
[----:B------:R-:W-:Y:S04]  /*bfa0*/  BSSY.RECONVERGENT B2, `(.L_x_204) ;  /* 0x0000010000027945 */ /* 0x000fe80003800200 */
[----:B------:R-:W-:Y:S05]  /*bfb0*/  @!P1 BRA `(.L_x_205) ;  /* 0x0000000000389947 */ /* 0x000fea0003800000 */
[----:B------:R-:W-:-:S04]  /*bfc0*/  LOP3.LUT R5, R16, 0x7ffffff0, RZ, 0xc0, !PT ;  /* 0x7ffffff010057812 */ /* 0x000fc800078ec0ff */
[----:B------:R-:W-:-:S05]  /*bfd0*/  LOP3.LUT R10, R8, R5, RZ, 0xfc, !PT ;  /* 0x00000005080a7212 */ /* 0x000fca00078efcff */
[----:B------:R-:W-:-:S05]  /*bfe0*/  IMAD.IADD R10, R1, 0x1, R10 ;  /* 0x00000001010a7824 */ /* 0x000fca00078e020a */
[----:B------:R-:W2:Y:S01]  /*bff0*/  LDL.U8 R5, [R10] ;  /* 0x000000000a057983 */ /* 0x000ea20000100000 */
[----:B------:R-:W-:Y:S01]  /*c000*/  IMAD.IADD R8, R1, 0x1, R8 ;  /* 0x0000000101087824 */ /* 0x000fe200078e0208 */
[----:B------:R-:W-:-:S04]  /*c010*/  ISETP.NE.AND P0, PT, R11, 0x1, PT ;  /* 0x000000010b00780c */ /* 0x000fc80003f05270 */
[----:B--2---:R1:W-:Y:S09]  /*c020*/  STL.U8 [R8+0x10], R5 ;  /* 0x0000100508007387 */ /* 0x0043f20000100000 */
[----:B------:R-:W-:Y:S05]  /*c030*/  @!P0 BRA `(.L_x_205) ;  /* 0x0000000000188947 */ /* 0x000fea0003800000 */
[----:B-1----:R-:W2:Y:S01]  /*c040*/  LDL.U8 R5, [R10+0x1] ;  /* 0x000001000a057983 */ /* 0x002ea20000100000 */
[----:B------:R-:W-:-:S03]  /*c050*/  ISETP.NE.AND P0, PT, R11, 0x2, PT ;  /* 0x000000020b00780c */ /* 0x000fc60003f05270 */
[----:B--2---:R2:W-:Y:S10]  /*c060*/  STL.U8 [R8+0x11], R5 ;  /* 0x0000110508007387 */ /* 0x0045f40000100000 */
[----:B------:R-:W-:Y:S05]  /*c070*/  @!P0 BRA `(.L_x_205) ;  /* 0x0000000000088947 */ /* 0x000fea0003800000 */
[----:B--2---:R-:W2:Y:S04]  /*c080*/  LDL.U8 R5, [R10+0x2] ;  /* 0x000002000a057983 */ /* 0x004ea80000100000 */
[----:B--2---:R3:W-:Y:S02]  /*c090*/  STL.U8 [R8+0x12], R5 ;  /* 0x0000120508007387 */ /* 0x0047e40000100000 */
.L_x_205:
[----:B------:R-:W-:Y:S05]  /*c0a0*/  BSYNC.RECONVERGENT B2 ;  /* 0x0000000000027941 */ /* 0x000fea0003800200 */
.L_x_204:
[----:B------:R-:W-:Y:S01]  /*c0b0*/  ISETP.GT.AND P0, PT, R13, 0x7, PT ;  /* 0x000000070d00780c */ /* 0x000fe20003f04270 */
[----:B------:R-:W-:Y:S04]  /*c0c0*/  BSSY.RECONVERGENT B2, `(.L_x_206) ;  /* 0x000006b000027945 */ /* 0x000fe80003800200 */
[----:B------:R-:W-:Y:S01]  /*c0d0*/  BSSY.RELIABLE B3, `(.L_x_207) ;  /* 0x0000065000037945 */ /* 0x000fe20003800100 */
[----:B-123--:R-:W-:Y:S02]  /*c0e0*/  HFMA2 R5, -RZ, RZ, 0, 0 ;  /* 0x00000000ff057431 */ /* 0x00efe400000001ff */
        /* <DEDUP_REMOVED lines=10> */
.L_x_209:
[----:B------:R-:W-:-:S13]  /*c190*/  ISETP.GT.AND P0, PT, R13, 0x5, PT ;  /* 0x000000050d00780c */ /* 0x000fda0003f04270 */
[----:B------:R-:W-:Y:S05]  /*c1a0*/  @P0 BRA `(.L_x_213) ;  /* 0x00000000000c0947 */ /* 0x000fea0003800000 */
[----:B------:R-:W-:-:S13]  /*c1b0*/  ISETP.NE.AND P0, PT, R13, 0x4, PT ;  /* 0x000000040d00780c */ /* 0x000fda0003f05270 */
[----:B------:R-:W-:Y:S05]  /*c1c0*/  @!P0 BRA `(.L_x_214) ;  /* 0x0000000400348947 */ /* 0x000fea0003800000 */
[----:B------:R-:W-:Y:S05]  /*c1d0*/  BRA `(.L_x_215) ;  /* 0x0000000400287947 */ /* 0x000fea0003800000 */
.L_x_213:
[----:B------:R-:W-:-:S13]  /*c1e0*/  ISETP.NE.AND P0, PT, R13, 0x6, PT ;  /* 0x000000060d00780c */ /* 0x000fda0003f05270 */
[----:B------:R-:W-:Y:S05]  /*c1f0*/  @!P0 BRA `(.L_x_216) ;  /* 0x0000000400148947 */ /* 0x000fea0003800000 */
[----:B------:R-:W-:Y:S05]  /*c200*/  BRA `(.L_x_217) ;  /* 0x0000000400047947 */ /* 0x000fea0003800000 */
.L_x_208:
        /* <DEDUP_REMOVED lines=10> */
.L_x_221:
[----:B------:R-:W-:-:S13]  /*c2b0*/  ISETP.NE.AND P0, PT, R13, 0xa, PT ;  /* 0x0000000a0d00780c */ /* 0x000fda0003f05270 */
[----:B------:R-:W-:Y:S05]  /*c2c0*/  @!P0 BRA `(.L_x_224) ;  /* 0x0000000000708947 */ /* 0x000fea0003800000 */
[----:B------:R-:W-:Y:S05]  /*c2d0*/  BRA `(.L_x_225) ;  /* 0x00000000005c7947 */ /* 0x000fea0003800000 */
.L_x_220:
        /* <DEDUP_REMOVED lines=8> */
.L_x_228:
[----:B------:R-:W-:Y:S01]  /*c360*/  ISETP.NE.AND P0, PT, R13, 0xe, PT ;  /* 0x0000000e0d00780c */ /* 0x000fe20003f05270 */
[----:B------:R-:W2:-:S12]  /*c370*/  LDL.U8 R10, [R1+0x1d] ;  /* 0x00001d00010a7983 */ /* 0x000e980000100000 */
[----:B------:R-:W3:Y:S01]  /*c380*/  @P0 LDL.U8 R8, [R1+0x1e] ;  /* 0x00001e0001080983 */ /* 0x000ee20000100000 */
[----:B------:R-:W-:Y:S01]  /*c390*/  @P0 MOV R5, RZ ;  /* 0x000000ff00050202 */ /* 0x000fe20000000f00 */
[----:B--2---:R-:W-:Y:S02]  /*c3a0*/  IMAD.SHL.U32 R10, R10, 0x100, RZ ;  /* 0x000001000a0a7824 */ /* 0x004fe400078e00ff */
[----:B---3--:R-:W-:-:S05]  /*c3b0*/  @P0 IMAD.U32 R11, R8, 0x10000, RZ ;  /* 0x00010000080b0824 */ /* 0x008fca00078e00ff */
[----:B------:R-:W-:-:S07]  /*c3c0*/  LOP3.LUT R11, R10, R11, RZ, 0x3c, !PT ;  /* 0x0000000b0a0b7212 */ /* 0x000fce00078e3cff */
.L_x_230:
[----:B------:R-:W-:Y:S05]  /*c3d0*/  BSYNC.RELIABLE B7 ;  /* 0x0000000000077941 */ /* 0x000fea0003800100 */
.L_x_227:
[----:B------:R-:W2:Y:S02]  /*c3e0*/  LDL.U8 R8, [R1+0x1c] ;  /* 0x00001c0001087983 */ /* 0x000ea40000100000 */
[----:B--2---:R-:W-:-:S07]  /*c3f0*/  LOP3.LUT R11, R8, R11, RZ, 0x3c, !PT ;  /* 0x0000000b080b7212 */ /* 0x004fce00078e3cff */
.L_x_229:
[----:B------:R-:W-:Y:S05]  /*c400*/  BSYNC.RECONVERGENT B6 ;  /* 0x0000000000067941 */ /* 0x000fea0003800200 */
.L_x_226:
[----:B------:R-:W0:Y:S02]  /*c410*/  LDL.U8 R8, [R1+0x1b] ;  /* 0x00001b0001087983 */ /* 0x000e240000100000 */
[----:B0-----:R-:W-:-:S03]  /*c420*/  IMAD.WIDE.U32 R8, R8, 0x1000000, RZ ;  /* 0x0100000008087825 */ /* 0x001fc600078e00ff */
[----:B------:R-:W-:Y:S02]  /*c430*/  LOP3.LUT R5, R8, R5, RZ, 0x3c, !PT ;  /* 0x0000000508057212 */ /* 0x000fe400078e3cff */
[----:B------:R-:W-:-:S07]  /*c440*/  LOP3.LUT R11, R9, R11, RZ, 0x3c, !PT ;  /* 0x0000000b090b7212 */ /* 0x000fce00078e3cff */
.L_x_225:
[----:B------:R-:W0:Y:S02]  /*c450*/  LDL.U8 R8, [R1+0x1a] ;  /* 0x00001a0001087983 */ /* 0x000e240000100000 */
[----:B0-----:R-:W-:-:S03]  /*c460*/  IMAD.WIDE.U32 R8, R8, 0x10000, RZ ;  /* 0x0001000008087825 */ /* 0x001fc600078e00ff */
[----:B------:R-:W-:Y:S02]  /*c470*/  LOP3.LUT R5, R8, R5, RZ, 0x3c, !PT ;  /* 0x0000000508057212 */ /* 0x000fe400078e3cff */
[----:B------:R-:W-:-:S07]  /*c480*/  LOP3.LUT R11, R9, R11, RZ, 0x3c, !PT ;  /* 0x0000000b090b7212 */ /* 0x000fce00078e3cff */
.L_x_224:
[----:B------:R-:W0:Y:S02]  /*c490*/  LDL.U8 R8, [R1+0x19] ;  /* 0x0000190001087983 */ /* 0x000e240000100000 */
[----:B0-----:R-:W-:-:S03]  /*c4a0*/  IMAD.WIDE.U32 R8, R8, 0x100, RZ ;  /* 0x0000010008087825 */ /* 0x001fc600078e00ff */
[----:B------:R-:W-:Y:S02]  /*c4b0*/  LOP3.LUT R5, R8, R5, RZ, 0x3c, !PT ;  /* 0x0000000508057212 */ /* 0x000fe400078e3cff */
[----:B------:R-:W-:-:S07]  /*c4c0*/  LOP3.LUT R11, R9, R11, RZ, 0x3c, !PT ;  /* 0x0000000b090b7212 */ /* 0x000fce00078e3cff */
.L_x_223:
[----:B------:R-:W-:Y:S05]  /*c4d0*/  BSYNC.RELIABLE B5 ;  /* 0x0000000000057941 */ /* 0x000fea0003800100 */
.L_x_219:
[----:B------:R-:W2:Y:S02]  /*c4e0*/  LDL.U8 R8, [R1+0x18] ;  /* 0x0000180001087983 */ /* 0x000ea40000100000 */
[----:B--2---:R-:W-:Y:S01]  /*c4f0*/  LOP3.LUT R5, R5, R8, RZ, 0x3c, !PT ;  /* 0x0000000805057212 */ /* 0x004fe200078e3cff */
[----:B------:R-:W-:-:S04]  /*c500*/  IMAD R8, R11, 0x2745937f, RZ ;  /* 0x2745937f0b087824 */ /* 0x000fc800078e02ff */
[C---:B------:R-:W-:Y:S02]  /*c510*/  IMAD R11, R5.reuse, 0x4cf5ad43, R8 ;  /* 0x4cf5ad43050b7824 */ /* 0x040fe400078e0208 */
[----:B0-----:R-:W-:-:S04]  /*c520*/  IMAD.WIDE.U32 R8, R5, 0x2745937f, RZ ;  /* 0x2745937f05087825 */ /* 0x001fc800078e00ff */
[----:B------:R-:W-:Y:S02]  /*c530*/  IMAD.IADD R9, R9, 0x1, R11 ;  /* 0x0000000109097824 */ /* 0x000fe400078e020b */
        /* <DEDUP_REMOVED lines=10> */
.L_x_222:
[----:B------:R-:W-:Y:S05]  /*c5e0*/  BSYNC.RECONVERGENT B4 ;  /* 0x0000000000047941 */ /* 0x000fea0003800200 */
.L_x_218:
[----:B------:R-:W2:Y:S01]  /*c5f0*/  LDL.U8 R11, [R1+0x17] ;  /* 0x00001700010b7983 */ /* 0x000ea20000100000 */
[----:B------:R-:W-:Y:S01]  /*c600*/  IMAD.MOV.U32 R5, RZ, RZ, RZ ;  /* 0x000000ffff057224 */ /* 0x000fe200078e00ff */
[----:B--2---:R-:W-:-:S07]  /*c610*/  SHF.L.U32 R11, R11, 0x18, RZ ;  /* 0x000000180b0b7819 */ /* 0x004fce00000006ff */
.L_x_217:
[----:B------:R-:W2:Y:S02]  /*c620*/  LDL.U8 R8, [R1+0x16] ;  /* 0x0000160001087983 */ /* 0x000ea40000100000 */
[----:B--2---:R-:W-:-:S05]  /*c630*/  IMAD.U32 R8, R8, 0x10000, RZ ;  /* 0x0001000008087824 */ /* 0x004fca00078e00ff */
[----:B------:R-:W-:-:S07]  /*c640*/  LOP3.LUT R11, R8, R11, RZ, 0x3c, !PT ;  /* 0x0000000b080b7212 */ /* 0x000fce00078e3cff */
.L_x_216:
[----:B------:R-:W2:Y:S02]  /*c650*/  LDL.U8 R8, [R1+0x15] ;  /* 0x0000150001087983 */ /* 0x000ea40000100000 */
[----:B--2---:R-:W-:-:S05]  /*c660*/  IMAD.SHL.U32 R8, R8, 0x100, RZ ;  /* 0x0000010008087824 */ /* 0x004fca00078e00ff */
[----:B------:R-:W-:-:S07]  /*c670*/  LOP3.LUT R11, R8, R11, RZ, 0x3c, !PT ;  /* 0x0000000b080b7212 */ /* 0x000fce00078e3cff */
.L_x_215:
[----:B------:R-:W2:Y:S02]  /*c680*/  LDL.U8 R8, [R1+0x14] ;  /* 0x0000140001087983 */ /* 0x000ea40000100000 */
[----:B--2---:R-:W-:-:S07]  /*c690*/  LOP3.LUT R11, R8, R11, RZ, 0x3c, !PT ;  /* 0x0000000b080b7212 */ /* 0x004fce00078e3cff */
.L_x_214:
[----:B------:R-:W0:Y:S02]  /*c6a0*/  LDL.U8 R8, [R1+0x13] ;  /* 0x0000130001087983 */ /* 0x000e240000100000 */
[----:B0-----:R-:W-:-:S03]  /*c6b0*/  IMAD.WIDE.U32 R8, R8, 0x1000000, RZ ;  /* 0x0100000008087825 */ /* 0x001fc600078e00ff */
[----:B------:R-:W-:Y:S02]  /*c6c0*/  LOP3.LUT R5, R8, R5, RZ, 0x3c, !PT ;  /* 0x0000000508057212 */ /* 0x000fe400078e3cff */
[----:B------:R-:W-:-:S07]  /*c6d0*/  LOP3.LUT R11, R9, R11, RZ, 0x3c, !PT ;  /* 0x0000000b090b7212 */ /* 0x000fce00078e3cff */
.L_x_212:
[----:B------:R-:W0:Y:S02]  /*c6e0*/  LDL.U8 R8, [R1+0x12] ;  /* 0x0000120001087983 */ /* 0x000e240000100000 */
[----:B0-----:R-:W-:-:S03]  /*c6f0*/  IMAD.WIDE.U32 R8, R8, 0x10000, RZ ;  /* 0x0001000008087825 */ /* 0x001fc600078e00ff */
[----:B------:R-:W-:Y:S02]  /*c700*/  LOP3.LUT R5, R8, R5, RZ, 0x3c, !PT ;  /* 0x0000000508057212 */ /* 0x000fe400078e3cff */
[----:B------:R-:W-:-:S07]  /*c710*/  LOP3.LUT R11, R9, R11, RZ, 0x3c, !PT ;  /* 0x0000000b090b7212 */ /* 0x000fce00078e3cff */
.L_x_211:
[----:B------:R-:W-:Y:S05]  /*c720*/  BSYNC.RELIABLE B3 ;  /* 0x0000000000037941 */ /* 0x000fea0003800100 */
.L_x_207:
[----:B------:R-:W0:Y:S02]  /*c730*/  LDL.U8 R8, [R1+0x11] ;  /* 0x0000110001087983 */ /* 0x000e240000100000 */
[----:B0-----:R-:W-:-:S03]  /*c740*/  IMAD.WIDE.U32 R8, R8, 0x100, RZ ;  /* 0x0000010008087825 */ /* 0x001fc600078e00ff */
[----:B------:R-:W-:Y:S02]  /*c750*/  LOP3.LUT R5, R8, R5, RZ, 0x3c, !PT ;  /* 0x0000000508057212 */ /* 0x000fe400078e3cff */
[----:B------:R-:W-:-:S07]  /*c760*/  LOP3.LUT R11, R9, R11, RZ, 0x3c, !PT ;  /* 0x0000000b090b7212 */ /* 0x000fce00078e3cff */
.L_x_210:
[----:B------:R-:W-:Y:S05]  /*c770*/  BSYNC.RECONVERGENT B2 ;  /* 0x0000000000027941 */ /* 0x000fea0003800200 */
.L_x_206:
[----:B------:R-:W2:Y:S01]  /*c780*/  LDL.U8 R8, [R1+0x10] ;  /* 0x0000100001087983 */ /* 0x000ea20000100000 */
[----:B0-----:R-:W-:Y:S01]  /*c790*/  IMAD.U32 R12, R11, -0x80000000, RZ ;  /* 0x800000000b0c7824 */ /* 0x001fe200078e00ff */
[----:B--2---:R-:W-:Y:S01]  /*c7a0*/  LOP3.LUT R5, R5, R8, RZ, 0x3c, !PT ;  /* 0x0000000805057212 */ /* 0x004fe200078e3cff */
[----:B------:R-:W-:-:S04]  /*c7b0*/  IMAD R8, R11, 0x114253d5, RZ ;  /* 0x114253d50b087824 */ /* 0x000fc800078e02ff */
[C---:B------:R-:W-:Y:S02]  /*c7c0*/  IMAD R13, R5.reuse, -0x783c846f, R8 ;  /* 0x87c37b91050d7824 */ /* 0x040fe400078e0208 */
[----:B------:R-:W-:-:S04]  /*c7d0*/  IMAD.WIDE.U32 R10, R5, 0x114253d5, RZ ;  /* 0x114253d5050a7825 */ /* 0x000fc800078e00ff */
[C---:B------:R-:W-:Y:S02]  /*c7e0*/  IMAD R15, R5.reuse, -0x775ed616, R12 ;  /* 0x88a129ea050f7824 */ /* 0x040fe400078e020c */
[----:B------:R-:W-:Y:S01]  /*c7f0*/  IMAD.WIDE.U32 R8, R5, -0x80000000, RZ ;  /* 0x8000000005087825 */ /* 0x000fe200078e00ff */
[----:B------:R-:W-:-:S03]  /*c800*/  IADD3 R5, PT, PT, R11, R13, RZ ;  /* 0x0000000d0b057210 */ /* 0x000fc60007ffe0ff */
[----:B------:R-:W-:Y:S01]  /*c810*/  IMAD.IADD R9, R9, 0x1, R15 ;  /* 0x0000000109097824 */ /* 0x000fe200078e020f */
[----:B------:R-:W-:-:S04]  /*c820*/  SHF.R.U32.HI R5, RZ, 0x1, R5 ;  /* 0x00000001ff057819 */ /* 0x000fc80000011605 */
[----:B------:R-:W-:Y:S01]  /*c830*/  LOP3.LUT R5, R5, R8, RZ, 0xfc, !PT ;  /* 0x0000000805057212 */ /* 0x000fe200078efcff */
[----:B------:R-:W-:-:S04]  /*c840*/  IMAD R8, R9, 0x2745937f, RZ ;  /* 0x2745937f09087824 */ /* 0x000fc800078e02ff */
[C---:B------:R-:W-:Y:S02]  /*c850*/  IMAD R11, R5.reuse, 0x4cf5ad43, R8 ;  /* 0x4cf5ad43050b7824 */ /* 0x040fe400078e0208 */
[----:B------:R-:W-:-:S04]  /*c860*/  IMAD.WIDE.U32 R8, R5, 0x2745937f, RZ ;  /* 0x2745937f05087825 */ /* 0x000fc800078e00ff */
[----:B------:R-:W-:Y:S01]  /*c870*/  IMAD.IADD R10, R9, 0x1, R11 ;  /* 0x00000001090a7824 */ /* 0x000fe200078e020b */
[----:B------:R-:W-:-:S04]  /*c880*/  LOP3.LUT R20, R8, R20, RZ, 0x3c, !PT ;  /* 0x0000001408147212 */ /* 0x000fc800078e3cff */
[----:B------:R-:W-:-:S07]  /*c890*/  LOP3.LUT R17, R10, R17, RZ, 0x3c, !PT ;  /* 0x000000110a117212 */ /* 0x000fce00078e3cff */
.L_x_200:
[----:B------:R-:W-:Y:S05]  /*c8a0*/  BSYNC.RECONVERGENT B1 ;  /* 0x0000000000017941 */ /* 0x000fea0003800200 */
.L_x_199:
[-C--:B------:R-:W-:Y:S01]  /*c8b0*/  LOP3.LUT R9, R20, R16.reuse, RZ, 0x3c, !PT ;  /* 0x0000001014097212 */ /* 0x080fe200078e3cff */
[----:B------:R-:W1:Y:S01]  /*c8c0*/  LDCU UR4, c[0x0][0x3a4] ;  /* 0x00007480ff0477ac */ /* 0x000e620008000800 */
[----:B------:R-:W-:-:S04]  /*c8d0*/  LOP3.LUT R16, R19, R16, RZ, 0x3c, !PT ;  /* 0x0000001013107212 */ /* 0x000fc800078e3cff */
[----:B------:R-:W-:-:S05]  /*c8e0*/  IADD3 R9, P0, PT, R16, R9, RZ ;  /* 0x0000000910097210 */ /* 0x000fca0007f1e0ff */
[----:B------:R-:W-:Y:S01]  /*c8f0*/  IMAD.X R17, R17, 0x1, R18, P0 ;  /* 0x0000000111117824 */ /* 0x000fe200000e0612 */
[----:B------:R-:W-:-:S04]  /*c900*/  IADD3 R5, P0, PT, R9, R16, RZ ;  /* 0x0000001009057210 */ /* 0x000fc80007f1e0ff */
[----:B------:R-:W-:Y:S02]  /*c910*/  IADD3.X R18, PT, PT, R18, R17, RZ, P0, !PT ;  /* 0x0000001112127210 */ /* 0x000fe400007fe4ff */
[----:B------:R-:W-:Y:S01]  /*c920*/  SHF.R.U32.HI R8, RZ, 0x1, R17 ;  /* 0x00000001ff087819 */ /* 0x000fe20000011611 */
[----:B------:R-:W-:Y:S01]  /*c930*/  IMAD R17, R17, -0x12aa7333, RZ ;  /* 0xed558ccd11117824 */ /* 0x000fe200078e02ff */
[----:B--2---:R-:W-:Y:S01]  /*c940*/  SHF.R.U32.HI R10, RZ, 0x1, R18 ;  /* 0x00000001ff0a7819 */ /* 0x004fe20000011612 */
[----:B-1----:R-:W-:Y:S01]  /*c950*/  UISETP.GE.AND UP0, UPT, UR4, 0x1, UPT ;  /* 0x000000010400788c */ /* 0x002fe2000bf06270 */
[----:B------:R-:W-:Y:S02]  /*c960*/  LOP3.LUT R8, R8, R9, RZ, 0x3c, !PT ;  /* 0x0000000908087212 */ /* 0x000fe400078e3cff */
[----:B------:R-:W-:Y:S01]  /*c970*/  LOP3.LUT R10, R10, R5, RZ, 0x3c, !PT ;  /* 0x000000050a0a7212 */ /* 0x000fe200078e3cff */
[----:B------:R-:W-:Y:S02]  /*c980*/  IMAD R5, R18, -0x12aa7333, RZ ;  /* 0xed558ccd12057824 */ /* 0x000fe400078e02ff */
[----:B------:R-:W-:-:S02]  /*c990*/  IMAD R17, R8, -0xae5029, R17 ;  /* 0xff51afd708117824 */ /* 0x000fc400078e0211 */
[----:B------:R-:W-:-:S04]  /*c9a0*/  IMAD.WIDE.U32 R8, R8, -0x12aa7333, RZ ;  /* 0xed558ccd08087825 */ /* 0x000fc800078e00ff */
[C---:B------:R-:W-:Y:S02]  /*c9b0*/  IMAD R5, R10.reuse, -0xae5029, R5 ;  /* 0xff51afd70a057824 */ /* 0x040fe400078e0205 */
[----:B0-----:R-:W-:-:S04]  /*c9c0*/  IMAD.WIDE.U32 R10, R10, -0x12aa7333, RZ ;  /* 0xed558ccd0a0a7825 */ /* 0x001fc800078e00ff */
[----:B------:R-:W-:Y:S02]  /*c9d0*/  IMAD.IADD R12, R9, 0x1, R17 ;  /* 0x00000001090c7824 */ /* 0x000fe400078e0211 */
[----:B------:R-:W-:-:S03]  /*c9e0*/  IMAD.IADD R9, R11, 0x1, R5 ;  /* 0x000000010b097824 */ /* 0x000fc600078e0205 */
[----:B------:R-:W-:Y:S01]  /*c9f0*/  SHF.R.U32.HI R11, RZ, 0x1, R12 ;  /* 0x00000001ff0b7819 */ /* 0x000fe2000001160c */
[----:B------:R-:W-:Y:S01]  /*ca00*/  IMAD R13, R9, 0x1a85ec53, RZ ;  /* 0x1a85ec53090d7824 */ /* 0x000fe200078e02ff */
[----:B------:R-:W-:Y:S02]  /*ca10*/  SHF.R.U32.HI R5, RZ, 0x1, R9 ;  /* 0x00000001ff057819 */ /* 0x000fe40000011609 */
[----:B------:R-:W-:Y:S01]  /*ca20*/  LOP3.LUT R8, R11, R8, RZ, 0x3c, !PT ;  /* 0x000000080b087212 */ /* 0x000fe200078e3cff */
[----:B------:R-:W-:Y:S01]  /*ca30*/  IMAD R11, R12, 0x1a85ec53, RZ ;  /* 0x1a85ec530c0b7824 */ /* 0x000fe200078e02ff */
[----:B------:R-:W-:-:S03]  /*ca40*/  LOP3.LUT R10, R5, R10, RZ, 0x3c, !PT ;  /* 0x0000000a050a7212 */ /* 0x000fc600078e3cff */
[----:B------:R-:W-:Y:S02]  /*ca50*/  IMAD R5, R8, -0x3b314602, R11 ;  /* 0xc4ceb9fe08057824 */ /* 0x000fe400078e020b */
[----:B------:R-:W-:Y:S02]  /*ca60*/  IMAD R13, R10, -0x3b314602, R13 ;  /* 0xc4ceb9fe0a0d7824 */ /* 0x000fe400078e020d */
[----:B------:R-:W-:-:S04]  /*ca70*/  IMAD.WIDE.U32 R8, R8, 0x1a85ec53, RZ ;  /* 0x1a85ec5308087825 */ /* 0x000fc800078e00ff */
[----:B------:R-:W-:-:S04]  /*ca80*/  IMAD.WIDE.U32 R10, R10, 0x1a85ec53, RZ ;  /* 0x1a85ec530a0a7825 */ /* 0x000fc800078e00ff */
[----:B------:R-:W-:Y:S01]  /*ca90*/  IMAD.IADD R12, R9, 0x1, R5 ;  /* 0x00000001090c7824 */ /* 0x000fe200078e0205 */
[----:B------:R-:W-:-:S04]  /*caa0*/  IADD3 R5, PT, PT, R11, R13, RZ ;  /* 0x0000000d0b057210 */ /* 0x000fc80007ffe0ff */
[----:B------:R-:W-:Y:S02]  /*cab0*/  SHF.R.U32.HI R9, RZ, 0x1, R12 ;  /* 0x00000001ff097819 */ /* 0x000fe4000001160c */
[----:B------:R-:W-:Y:S02]  /*cac0*/  SHF.R.U32.HI R11, RZ, 0x1, R5 ;  /* 0x00000001ff0b7819 */ /* 0x000fe40000011605 */
[----:B------:R-:W-:Y:S02]  /*cad0*/  LOP3.LUT R8, R9, R8, RZ, 0x3c, !PT ;  /* 0x0000000809087212 */ /* 0x000fe400078e3cff */
[----:B------:R-:W-:-:S04]  /*cae0*/  LOP3.LUT R11, R11, R10, RZ, 0x3c, !PT ;  /* 0x0000000a0b0b7212 */ /* 0x000fc800078e3cff */
[----:B------:R-:W-:-:S05]  /*caf0*/  IADD3 R16, P0, PT, R11, R8, RZ ;  /* 0x000000080b107210 */ /* 0x000fca0007f1e0ff */
[----:B------:R-:W-:Y:S01]  /*cb00*/  IMAD.X R17, R5, 0x1, R12, P0 ;  /* 0x0000000105117824 */ /* 0x000fe200000e060c */
[----:B------:R-:W-:-:S04]  /*cb10*/  IADD3 R14, P0, PT, R16, R11, RZ ;  /* 0x0000000b100e7210 */ /* 0x000fc80007f1e0ff */
[----:B------:R0:W-:Y:S01]  /*cb20*/  STG.E.64 desc[UR10][R24.64], R16 ;  /* 0x0000001018007986 */ /* 0x0001e2000c101b0a */
[----:B------:R-:W-:-:S05]  /*cb30*/  IMAD.X R15, R17, 0x1, R5, P0 ;  /* 0x00000001110f7824 */ /* 0x000fca00000e0605 */
[----:B------:R0:W-:Y:S01]  /*cb40*/  STG.E.64 desc[UR10][R24.64+0x40], R14 ;  /* 0x0000400e18007986 */ /* 0x0001e2000c101b0a */
[----:B------:R-:W-:Y:S05]  /*cb50*/  BRA.U !UP0, `(.L_x_231) ;  /* 0x0000000108b87547 */ /* 0x000fea000b800000 */
[----:B------:R-:W1:Y:S01]  /*cb60*/  LDC.64 R12, c[0x0][0x3a0] ;  /* 0x0000e800ff0c7b82 */ /* 0x000e620000000a00 */
[----:B------:R-:W-:-:S07]  /*cb70*/  IMAD.MOV.U32 R5, RZ, RZ, RZ ;  /* 0x000000ffff057224 */ /* 0x000fce00078e00ff */
.L_x_235:
[C---:B------:R-:W-:Y:S01]  /*cb80*/  LOP3.LUT R11, R5.reuse, 0xff, RZ, 0xc0, !PT ;  /* 0x000000ff050b7812 */ /* 0x040fe200078ec0ff */
[----:B------:R-:W-:Y:S01]  /*cb90*/  IMAD.MOV.U32 R9, RZ, RZ, R17 ;  /* 0x000000ffff097224 */ /* 0x000fe200078e0011 */
[----:B------:R-:W-:Y:S01]  /*cba0*/  MOV R8, R16 ;  /* 0x0000001000087202 */ /* 0x000fe20000000f00 */
[----:B------:R-:W-:Y:S01]  /*cbb0*/  VIADD R5, R5, 0x1 ;  /* 0x0000000105057836 */ /* 0x000fe20000000000 */
[----:B-1----:R-:W-:Y:S01]  /*cbc0*/  SHF.R.S32.HI R10, RZ, 0x1f, R12 ;  /* 0x0000001fff0a7819 */ /* 0x002fe2000001140c */
[----:B------:R-:W-:Y:S02]  /*cbd0*/  BSSY.RECONVERGENT B1, `(.L_x_232) ;  /* 0x000001f000017945 */ /* 0x000fe40003800200 */
[----:B------:R-:W-:Y:S01]  /*cbe0*/  IMAD.WIDE.U32 R8, R11, R14, R8 ;  /* 0x0000000e0b087225 */ /* 0x000fe200078e0008 */
[----:B------:R-:W-:-:S03]  /*cbf0*/  ISETP.NE.AND P3, PT, R5, R13, PT ;  /* 0x0000000d0500720c */ /* 0x000fc60003f65270 */
[----:B------:R-:W-:-:S04]  /*cc00*/  IMAD R11, R15, R11, RZ ;  /* 0x0000000b0f0b7224 */ /* 0x000fc800078e02ff */
[----:B------:R-:W-:-:S05]  /*cc10*/  IMAD.IADD R11, R9, 0x1, R11 ;  /* 0x00000001090b7824 */ /* 0x000fca00078e020b */
[----:B------:R-:W-:-:S04]  /*cc20*/  LOP3.LUT R18, R11, R10, RZ, 0xfc, !PT ;  /* 0x0000000a0b127212 */ /* 0x000fc800078efcff */
[----:B------:R-:W-:-:S13]  /*cc30*/  ISETP.NE.U32.AND P0, PT, R18, RZ, PT ;  /* 0x000000ff1200720c */ /* 0x000fda0003f05070 */
[----:B------:R-:W-:Y:S05]  /*cc40*/  @P0 BRA `(.L_x_233) ;  /* 0x00000000004c0947 */ /* 0x000fea0003800000 */
[----:B------:R-:W1:Y:S01]  /*cc50*/  I2F.U32.RP R18, R12 ;  /* 0x0000000c00127306 */ /* 0x000e620000209000 */
[----:B------:R-:W-:-:S07]  /*cc60*/  ISETP.NE.U32.AND P1, PT, R12, RZ, PT ;  /* 0x000000ff0c00720c */ /* 0x000fce0003f25070 */
[----:B-1----:R-:W1:Y:S02]  /*cc70*/  MUFU.RCP R18, R18 ;  /* 0x0000001200127308 */ /* 0x002e640000001000 */
[----:B-1----:R-:W-:-:S06]  /*cc80*/  IADD3 R10, PT, PT, R18, 0xffffffe, RZ ;  /* 0x0ffffffe120a7810 */ /* 0x002fcc0007ffe0ff */
[----:B------:R1:W2:Y:S02]  /*cc90*/  F2I.FTZ.U32.TRUNC.NTZ R11, R10 ;  /* 0x0000000a000b7305 */ /* 0x0002a4000021f000 */
[----:B-1----:R-:W-:Y:S02]  /*cca0*/  IMAD.MOV.U32 R10, RZ, RZ, RZ ;  /* 0x000000ffff0a7224 */ /* 0x002fe400078e00ff */
[----:B--2---:R-:W-:-:S04]  /*ccb0*/  IMAD.MOV R9, RZ, RZ, -R11 ;  /* 0x000000ffff097224 */ /* 0x004fc800078e0a0b */
[----:B------:R-:W-:-:S04]  /*ccc0*/  IMAD R9, R9, R12, RZ ;  /* 0x0000000c09097224 */ /* 0x000fc800078e02ff */
[----:B------:R-:W-:-:S06]  /*ccd0*/  IMAD.HI.U32 R9, R11, R9, R10 ;  /* 0x000000090b097227 */ /* 0x000fcc00078e000a */
[----:B------:R-:W-:-:S04]  /*cce0*/  IMAD.HI.U32 R9, R9, R8, RZ ;  /* 0x0000000809097227 */ /* 0x000fc800078e00ff */
[----:B------:R-:W-:-:S04]  /*ccf0*/  IMAD.MOV R9, RZ, RZ, -R9 ;  /* 0x000000ffff097224 */ /* 0x000fc800078e0a09 */
[----:B------:R-:W-:Y:S02]  /*cd00*/  IMAD R8, R12, R9, R8 ;  /* 0x000000090c087224 */ /* 0x000fe400078e0208 */
[----:B------:R-:W-:-:S03]  /*cd10*/  IMAD.MOV.U32 R9, RZ, RZ, RZ ;  /* 0x000000ffff097224 */ /* 0x000fc600078e00ff */
[----:B------:R-:W-:-:S13]  /*cd20*/  ISETP.GE.U32.AND P0, PT, R8, R12, PT ;  /* 0x0000000c0800720c */ /* 0x000fda0003f06070 */
[----:B------:R-:W-:-:S04]  /*cd30*/  @P0 IADD3 R8, PT, PT, R8, -R12, RZ ;  /* 0x8000000c08080210 */ /* 0x000fc80007ffe0ff */
[----:B------:R-:W-:-:S13]  /*cd40*/  ISETP.GE.U32.AND P0, PT, R8, R12, PT ;  /* 0x0000000c0800720c */ /* 0x000fda0003f06070 */
[----:B------:R-:W-:Y:S01]  /*cd50*/  @P0 IMAD.IADD R8, R8, 0x1, -R12 ;  /* 0x0000000108080824 */ /* 0x000fe200078e0a0c */
[----:B------:R-:W-:Y:S01]  /*cd60*/  @!P1 LOP3.LUT R8, RZ, R12, RZ, 0x33, !PT ;  /* 0x0000000cff089212 */ /* 0x000fe200078e33ff */
[----:B------:R-:W-:Y:S06]  /*cd70*/  BRA `(.L_x_234) ;  /* 0x0000000000107947 */ /* 0x000fec0003800000 */
.L_x_233:
[----:B------:R-:W-:-:S07]  /*cd80*/  MOV R9, 0xcda0 ;  /* 0x0000cda000097802 */ /* 0x000fce0000000f00 */
[----:B0-----:R-:W-:Y:S05]  /*cd90*/  CALL.REL.NOINC `($__internal_0_$__cuda_sm20_rem_u64) ;  /* 0x00000098004c7944 */ /* 0x001fea0003c00000 */
[----:B------:R-:W-:Y:S01]  /*cda0*/  IMAD.MOV.U32 R9, RZ, RZ, R8 ;  /* 0x000000ffff097224 */ /* 0x000fe200078e0008 */
[----:B------:R-:W-:-:S07]  /*cdb0*/  MOV R8, R11 ;  /* 0x0000000b00087202 */ /* 0x000fce0000000f00 */
.L_x_234:
[----:B------:R-:W-:Y:S05]  /*cdc0*/  BSYNC.RECONVERGENT B1 ;  /* 0x0000000000017941 */ /* 0x000fea0003800200 */
.L_x_232:
[----:B------:R-:W1:Y:S02]  /*cdd0*/  LDCU.64 UR4, c[0x0][0x398] ;  /* 0x00007300ff0477ac */ /* 0x000e640008000a00 */
[----:B-1----:R-:W-:-:S04]  /*cde0*/  IADD3 R8, P0, PT, R8, UR4, RZ ;  /* 0x0000000408087c10 */ /* 0x002fc8000ff1e0ff */
[----:B------:R-:W-:-:S05]  /*cdf0*/  IADD3.X R9, PT, PT, R9, UR5, RZ, P0, !PT ;  /* 0x0000000509097c10 */ /* 0x000fca00087fe4ff */
[----:B------:R-:W2:Y:S02]  /*ce00*/  LDG.E.U8 R8, desc[UR10][R8.64] ;  /* 0x0000000a08087981 */ /* 0x000ea4000c1e1100 */
[----:B--2---:R-:W-:-:S13]  /*ce10*/  ISETP.NE.AND P0, PT, R8, RZ, PT ;  /* 0x000000ff0800720c */ /* 0x004fda0003f05270 */
[----:B------:R-:W-:Y:S05]  /*ce20*/  @!P0 EXIT ;  /* 0x000000000000894d */ /* 0x000fea0003800000 */
[----:B------:R-:W-:Y:S05]  /*ce30*/  @P3 BRA `(.L_x_235) ;  /* 0xfffffffc00503947 */ /* 0x000fea000383ffff */
.L_x_231:
[----:B------:R-:W-:-:S04]  /*ce40*/  SHF.R.S32.HI R4, RZ, 0x1, R4 ;  /* 0x00000001ff047819 */ /* 0x000fc80000011404 */
[----:B------:R-:W-:-:S13]  /*ce50*/  ISETP.NE.AND P0, PT, R4, R2, PT ;  /* 0x000000020400720c */ /* 0x000fda0003f05270 */
[----:B------:R-:W-:Y:S05]  /*ce60*/  @P0 BRA `(.L_x_236) ;  /* 0xffffffcc00c00947 */ /* 0x000fea000383ffff */
.L_x_175:
[----:B------:R-:W-:Y:S05]  /*ce70*/  BSYNC.RECONVERGENT B0 ;  /* 0x0000000000007941 */ /* 0x000fea0003800200 */
.L_x_174:
[----:B------:R-:W-:Y:S05]  /*ce80*/  WARPSYNC.ALL ;  /* 0x0000000000007948 */ /* 0x000fea0003800000 */
[----:B------:R-:W1:Y:S01]  /*ce90*/  LDC R5, c[0x0][0x380] ;  /* 0x0000e000ff057b82 */ /* 0x000e620000000800 */
[----:B------:R-:W1:Y:S01]  /*cea0*/  LDCU UR4, c[0x0][0x3a8] ;  /* 0x00007500ff0477ac */ /* 0x000e620008000800 */
[----:B------:R-:W-:Y:S01]  /*ceb0*/  VIADD R4, R2, 0xffffffff ;  /* 0xffffffff02047836 */ /* 0x000fe20000000000 */
[----:B------:R-:W-:Y:S01]  /*cec0*/  BSSY.RECONVERGENT B0, `(.L_x_237) ;  /* 0x0000022000007945 */ /* 0x000fe20003800200 */
[----:B------:R-:W-:Y:S02]  /*ced0*/  IMAD.MOV.U32 R8, RZ, RZ, 0x1 ;  /* 0x00000001ff087424 */ /* 0x000fe400078e00ff */
[----:B-1----:R-:W-:-:S02]  /*cee0*/  IMAD R4, R4, UR4, R5 ;  /* 0x0000000404047c24 */ /* 0x002fc4000f8e0205 */
[----:B------:R-:W-:-:S03]  /*cef0*/  IMAD.MOV.U32 R5, RZ, RZ, RZ ;  /* 0x000000ffff057224 */ /* 0x000fc600078e00ff */
[----:B------:R-:W-:-:S04]  /*cf00*/  LEA R21, R4, 0x1, 0x1 ;  /* 0x0000000104157811 */ /* 0x000fc800078e08ff */
[----:B0-----:R-:W-:Y:S02]  /*cf10*/  SHF.R.S32.HI R17, RZ, 0x1f, R21 ;  /* 0x0000001fff117819 */ /* 0x001fe40000011415 */
[----:B------:R-:W-:-:S03]  /*cf20*/  MOV R9, R21 ;  /* 0x0000001500097202 */ /* 0x000fc60000000f00 */
[----:B------:R-:W-:-:S07]  /*cf30*/  IMAD.MOV.U32 R19, RZ, RZ, R17 ;  /* 0x000000ffff137224 */ /* 0x000fce00078e0011 */
.L_x_238:
[----:B------:R-:W-:Y:S01]  /*cf40*/  IMAD.WIDE.U32 R10, R19, 0x66666667, RZ ;  /* 0x66666667130a7825 */ /* 0x000fe200078e00ff */
[----:B------:R-:W-:Y:S02]  /*cf50*/  IADD3 R4, P2, PT, R21, 0x9, RZ ;  /* 0x0000000915047810 */ /* 0x000fe40007f5e0ff */
[----:B------:R-:W-:Y:S01]  /*cf60*/  ISETP.LT.AND P1, PT, R19, RZ, PT ;  /* 0x000000ff1300720c */ /* 0x000fe20003f21270 */
[----:B------:R-:W-:-:S04]  /*cf70*/  IMAD.WIDE.U32 R12, R21, 0x66666667, RZ ;  /* 0x66666667150c7825 */ /* 0x000fc800078e00ff */
[----:B------:R-:W-:-:S04]  /*cf80*/  IMAD.WIDE.U32 R10, P0, R21, 0x66666666, R10 ;  /* 0x66666666150a7825 */ /* 0x000fc8000780000a */
[----:B------:R-:W-:Y:S01]  /*cf90*/  IMAD.X R15, RZ, RZ, RZ, P0 ;  /* 0x000000ffff0f7224 */ /* 0x000fe200000e06ff */
[----:B------:R-:W-:Y:S01]  /*cfa0*/  IADD3 RZ, P0, PT, R13, R10, RZ ;  /* 0x0000000a0dff7210 */ /* 0x000fe20007f1e0ff */
[----:B------:R-:W-:Y:S02]  /*cfb0*/  IMAD.MOV.U32 R14, RZ, RZ, R11 ;  /* 0x000000ffff0e7224 */ /* 0x000fe400078e000b */
[----:B------:R-:W-:Y:S02]  /*cfc0*/  VIADD R10, R8, 0x1 ;  /* 0x00000001080a7836 */ /* 0x000fe40000000000 */
[----:B------:R-:W-:-:S04]  /*cfd0*/  IMAD.WIDE.U32.X R14, R19, 0x66666666, R14, P0 ;  /* 0x66666666130e7825 */ /* 0x000fc800000e040e */
[----:B------:R-:W-:Y:S01]  /*cfe0*/  IMAD.MOV.U32 R20, RZ, RZ, R5 ;  /* 0x000000ffff147224 */ /* 0x000fe200078e0005 */
[----:B------:R-:W-:Y:S01]  /*cff0*/  IADD3 R11, P0, PT, R14, -0x66666667, RZ ;  /* 0x999999990e0b7810 */ /* 0x000fe20007f1e0ff */
[----:B------:R-:W-:-:S03]  /*d000*/  VIADD R5, R5, 0x1 ;  /* 0x0000000105057836 */ /* 0x000fc60000000000 */
[----:B------:R-:W-:Y:S02]  /*d010*/  IADD3.X R13, PT, PT, R15, -0x66666667, RZ, P0, !PT ;  /* 0x999999990f0d7810 */ /* 0x000fe400007fe4ff */
[----:B------:R-:W-:Y:S02]  /*d020*/  ISETP.GT.U32.AND P0, PT, R4, 0x12, PT ;  /* 0x000000120400780c */ /* 0x000fe40003f04070 */
[----:B------:R-:W-:Y:S02]  /*d030*/  IADD3.X R4, PT, PT, RZ, R19, RZ, P2, !PT ;  /* 0x00000013ff047210 */ /* 0x000fe400017fe4ff */
[----:B------:R-:W-:Y:S02]  /*d040*/  SEL R11, R11, R14, P1 ;  /* 0x0000000e0b0b7207 */ /* 0x000fe40000800000 */
[----:B------:R-:W-:Y:S02]  /*d050*/  ISETP.GT.U32.AND.EX P0, PT, R4, RZ, PT, P0 ;  /* 0x000000ff0400720c */ /* 0x000fe40003f04100 */
[----:B------:R-:W-:-:S02]  /*d060*/  SEL R14, R13, R15, P1 ;  /* 0x0000000f0d0e7207 */ /* 0x000fc40000800000 */
[----:B------:R-:W-:Y:S02]  /*d070*/  PRMT R4, R8, 0x7610, R4 ;  /* 0x0000761008047816 */ /* 0x000fe40000000004 */
[----:B------:R-:W-:Y:S02]  /*d080*/  SHF.R.S64 R11, R11, 0x2, R14 ;  /* 0x000000020b0b7819 */ /* 0x000fe4000000100e */
[----:B------:R-:W-:Y:S02]  /*d090*/  PRMT R8, R10, 0x7610, R8 ;  /* 0x000076100a087816 */ /* 0x000fe40000000008 */
[----:B------:R-:W-:-:S04]  /*d0a0*/  LEA.HI R11, P1, R14, R11, RZ, 0x1 ;  /* 0x0000000b0e0b7211 */ /* 0x000fc800078308ff */
[----:B------:R-:W-:Y:S02]  /*d0b0*/  LEA.HI.X.SX32 R19, R14, RZ, 0x1e, P1 ;  /* 0x000000ff0e137211 */ /* 0x000fe400008ff6ff */
[----:B------:R-:W-:Y:S01]  /*d0c0*/  MOV R21, R11 ;  /* 0x0000000b00157202 */ /* 0x000fe20000000f00 */
[----:B------:R-:W-:Y:S06]  /*d0d0*/  @P0 BRA `(.L_x_238) ;  /* 0xfffffffc00980947 */ /* 0x000fec000383ffff */
[----:B------:R-:W-:Y:S05]  /*d0e0*/  BSYNC.RECONVERGENT B0 ;  /* 0x0000000000007941 */ /* 0x000fea0003800200 */
.L_x_237:
[----:B------:R-:W-:Y:S01]  /*d0f0*/  BSSY.RECONVERGENT B0, `(.L_x_239) ;  /* 0x000001d000007945 */ /* 0x000fe20003800200 */
[----:B------:R-:W-:-:S07]  /*d100*/  IMAD.MOV.U32 R8, RZ, RZ, RZ ;  /* 0x000000ffff087224 */ /* 0x000fce00078e00ff */
.L_x_240:
[C---:B------:R-:W-:Y:S01]  /*d110*/  IMAD.WIDE.U32 R10, R17.reuse, 0x66666667, RZ ;  /* 0x66666667110a7825 */ /* 0x040fe200078e00ff */
[----:B------:R-:W-:-:S03]  /*d120*/  ISETP.LT.AND P1, PT, R17, RZ, PT ;  /* 0x000000ff1100720c */ /* 0x000fc60003f21270 */
[----:B------:R-:W-:Y:S01]  /*d130*/  IMAD.WIDE.U32 R12, R9, 0x66666667, RZ ;  /* 0x66666667090c7825 */ /* 0x000fe200078e00ff */
[----:B------:R-:W-:-:S03]  /*d140*/  IADD3 R12, PT, PT, R1, -R8, R20 ;  /* 0x80000008010c7210 */ /* 0x000fc60007ffe014 */
[----:B------:R-:W-:-:S04]  /*d150*/  IMAD.WIDE.U32 R10, P0, R9, 0x66666666, R10 ;  /* 0x66666666090a7825 */ /* 0x000fc8000780000a */
[----:B------:R-:W-:Y:S01]  /*d160*/  IMAD.X R15, RZ, RZ, RZ, P0 ;  /* 0x000000ffff0f7224 */ /* 0x000fe200000e06ff */
[----:B------:R-:W-:Y:S01]  /*d170*/  IADD3 RZ, P0, PT, R13, R10, RZ ;  /* 0x0000000a0dff7210 */ /* 0x000fe20007f1e0ff */
[----:B------:R-:W-:Y:S02]  /*d180*/  IMAD.MOV.U32 R14, RZ, RZ, R11 ;  /* 0x000000ffff0e7224 */ /* 0x000fe400078e000b */
[----:B------:R-:W-:Y:S02]  /*d190*/  IMAD.MOV.U32 R10, RZ, RZ, R8 ;  /* 0x000000ffff0a7224 */ /* 0x000fe400078e0008 */
[----:B------:R-:W-:-:S04]  /*d1a0*/  IMAD.WIDE.U32.X R14, R17, 0x66666666, R14, P0 ;  /* 0x66666666110e7825 */ /* 0x000fc800000e040e */
[----:B------:R-:W-:Y:S01]  /*d1b0*/  VIADD R8, R8, 0x1 ;  /* 0x0000000108087836 */ /* 0x000fe20000000000 */
[----:B------:R-:W-:-:S04]  /*d1c0*/  IADD3 R11, P0, PT, R14, -0x66666667, RZ ;  /* 0x999999990e0b7810 */ /* 0x000fc80007f1e0ff */
[----:B------:R-:W-:Y:S02]  /*d1d0*/  IADD3.X R13, PT, PT, R15, -0x66666667, RZ, P0, !PT ;  /* 0x999999990f0d7810 */ /* 0x000fe400007fe4ff */
[----:B------:R-:W-:Y:S02]  /*d1e0*/  SEL R14, R11, R14, P1 ;  /* 0x0000000e0b0e7207 */ /* 0x000fe40000800000 */
[----:B------:R-:W-:-:S04]  /*d1f0*/  SEL R15, R13, R15, P1 ;  /* 0x0000000f0d0f7207 */ /* 0x000fc80000800000 */
        /* <DEDUP_REMOVED lines=13> */
.L_x_239:
        /* <DEDUP_REMOVED lines=14> */
.L_x_243:
[----:B-1----:R-:W-:-:S05]  /*d3b0*/  IMAD.IADD R11, R1, 0x1, R9 ;  /* 0x00000001010b7824 */ /* 0x002fca00078e0209 */
[----:B------:R-:W2:Y:S01]  /*d3c0*/  LDL R10, [R11+0x10] ;  /* 0x000010000b0a7983 */ /* 0x000ea20000100800 */
[----:B------:R-:W-:-:S05]  /*d3d0*/  VIADD R9, R9, 0x4 ;  /* 0x0000000409097836 */ /* 0x000fca0000000000 */
[----:B------:R-:W-:Y:S01]  /*d3e0*/  ISETP.NE.AND P2, PT, R9, R8, PT ;  /* 0x000000080900720c */ /* 0x000fe20003f45270 */
[----:B--2---:R1:W-:-:S12]  /*d3f0*/  STL [R11], R10 ;  /* 0x0000000a0b007387 */ /* 0x0043d80000100800 */
[----:B------:R-:W-:Y:S05]  /*d400*/  @P2 BRA `(.L_x_243) ;  /* 0xfffffffc00e82947 */ /* 0x000fea000383ffff */
.L_x_242:
[----:B------:R-:W-:Y:S05]  /*d410*/  BSYNC.RECONVERGENT B0 ;  /* 0x0000000000007941 */ /* 0x000fea0003800200 */
.L_x_241:
[----:B------:R-:W-:Y:S04]  /*d420*/  BSSY.RECONVERGENT B0, `(.L_x_244) ;  /* 0x000000a000007945 */ /* 0x000fe80003800200 */
[----:B------:R-:W-:Y:S05]  /*d430*/  @!P3 BRA `(.L_x_245) ;  /* 0x000000000020b947 */ /* 0x000fea0003800000 */
[----:B01----:R-:W-:-:S07]  /*d440*/  IMAD.MOV.U32 R10, RZ, RZ, RZ ;  /* 0x000000ffff0a7224 */ /* 0x003fce00078e00ff */
.L_x_246:
[----:B--2---:R-:W-:-:S05]  /*d450*/  IADD3 R12, PT, PT, R1, R8, RZ ;  /* 0x00000008010c7210 */ /* 0x004fca0007ffe0ff */
[----:B------:R-:W2:Y:S01]  /*d460*/  LDL.U8 R9, [R12+0x10] ;  /* 0x000010000c097983 */ /* 0x000ea20000100000 */
[----:B------:R-:W-:Y:S02]  /*d470*/  VIADD R10, R10, 0x1 ;  /* 0x000000010a0a7836 */ /* 0x000fe40000000000 */
[----:B------:R-:W-:-:S03]  /*d480*/  VIADD R8, R8, 0x1 ;  /* 0x0000000108087836 */ /* 0x000fc60000000000 */
[----:B------:R-:W-:Y:S01]  /*d490*/  ISETP.NE.AND P2, PT, R10, R19, PT ;  /* 0x000000130a00720c */ /* 0x000fe20003f45270 */
[----:B--2---:R2:W-:-:S12]  /*d4a0*/  STL.U8 [R12], R9 ;  /* 0x000000090c007387 */ /* 0x0045d80000100000 */
[----:B------:R-:W-:Y:S05]  /*d4b0*/  @P2 BRA `(.L_x_246) ;  /* 0xfffffffc00e42947 */ /* 0x000fea000383ffff */
.L_x_245:
[----:B------:R-:W-:Y:S05]  /*d4c0*/  BSYNC.RECONVERGENT B0 ;  /* 0x0000000000007941 */ /* 0x000fea0003800200 */
.L_x_244:
[----:B------:R-:W-:Y:S01]  /*d4d0*/  BSSY.RECONVERGENT B0, `(.L_x_247) ;  /* 0x000001c000007945 */ /* 0x000fe20003800200 */
[----:B------:R-:W-:Y:S01]  /*d4e0*/  IMAD.MOV.U32 R16, RZ, RZ, RZ ;  /* 0x000000ffff107224 */ /* 0x000fe200078e00ff */
[----:B------:R-:W-:Y:S02]  /*d4f0*/  MOV R18, RZ ;  /* 0x000000ff00127202 */ /* 0x000fe40000000f00 */
[----:B------:R-:W-:Y:S05]  /*d500*/  @!P4 BRA `(.L_x_248) ;  /* 0x000000000060c947 */ /* 0x000fea0003800000 */
[----:B------:R-:W-:Y:S01]  /*d510*/  LOP3.LUT R18, R5, 0xfffffffc, RZ, 0xc0, !PT ;  /* 0xfffffffc05127812 */ /* 0x000fe200078ec0ff */
[----:B------:R-:W-:-:S07]  /*d520*/  IMAD.MOV.U32 R17, RZ, RZ, RZ ;  /* 0x000000ffff117224 */ /* 0x000fce00078e00ff */
.L_x_249:
[----:B---3--:R-:W-:-:S05]  /*d530*/  IMAD.IADD R15, R1, 0x1, R17 ;  /* 0x00000001010f7824 */ /* 0x008fca00078e0211 */
[----:B------:R3:W0:Y:S01]  /*d540*/  LDL R8, [R15] ;  /* 0x000000000f087983 */ /* 0x0006220000100800 */
[C---:B------:R-:W-:Y:S01]  /*d550*/  LEA R21, R17.reuse, UR8, 0x3 ;  /* 0x0000000811157c11 */ /* 0x040fe2000f8e18ff */
[----:B------:R-:W-:-:S05]  /*d560*/  VIADD R17, R17, 0x4 ;  /* 0x0000000411117836 */ /* 0x000fca0000000000 */
[----:B------:R-:W-:Y:S01]  /*d570*/  ISETP.NE.AND P2, PT, R17, R18, PT ;  /* 0x000000121100720c */ /* 0x000fe20003f45270 */
[----:B---3--:R-:W-:Y:S01]  /*d580*/  IMAD.MOV.U32 R15, RZ, RZ, RZ ;  /* 0x000000ffff0f7224 */ /* 0x008fe200078e00ff */
[C---:B01----:R-:W-:Y:S02]  /*d590*/  PRMT R10, R8.reuse, 0x7770, RZ ;  /* 0x00007770080a7816 */ /* 0x043fe400000000ff */
[C---:B--2---:R-:W-:Y:S02]  /*d5a0*/  PRMT R9, R8.reuse, 0x7771, RZ ;  /* 0x0000777108097816 */ /* 0x044fe400000000ff */
        /* <DEDUP_REMOVED lines=14> */
.L_x_248:
[----:B------:R-:W-:Y:S05]  /*d690*/  BSYNC.RECONVERGENT B0 ;  /* 0x0000000000007941 */ /* 0x000fea0003800200 */
.L_x_247:
[----:B------:R-:W-:Y:S04]  /*d6a0*/  BSSY.RECONVERGENT B0, `(.L_x_250) ;  /* 0x000000c000007945 */ /* 0x000fe80003800200 */
[----:B------:R-:W-:Y:S05]  /*d6b0*/  @!P1 BRA `(.L_x_251) ;  /* 0x0000000000289947 */ /* 0x000fea0003800000 */
[----:B01-3--:R-:W-:-:S07]  /*d6c0*/  IMAD.MOV.U32 R10, RZ, RZ, RZ ;  /* 0x000000ffff0a7224 */ /* 0x00bfce00078e00ff */
.L_x_252:
[----:B----4-:R-:W-:-:S06]  /*d6d0*/  IMAD.IADD R8, R1, 0x1, R18 ;  /* 0x0000000101087824 */ /* 0x010fcc00078e0212 */
[----:B------:R-:W3:Y:S01]  /*d6e0*/  LDL.U8 R8, [R8] ;  /* 0x0000000008087983 */ /* 0x000ee20000100000 */
[----:B--2---:R-:W-:Y:S01]  /*d6f0*/  HFMA2 R9, -RZ, RZ, 0, 0 ;  /* 0x00000000ff097431 */ /* 0x004fe200000001ff */
[----:B------:R-:W-:Y:S01]  /*d700*/  LEA R11, R18, UR8, 0x3 ;  /* 0x00000008120b7c11 */ /* 0x000fe2000f8e18ff */
[----:B------:R-:W-:Y:S02]  /*d710*/  VIADD R10, R10, 0x1 ;  /* 0x000000010a0a7836 */ /* 0x000fe40000000000 */
[----:B------:R-:W-:-:S03]  /*d720*/  VIADD R18, R18, 0x1 ;  /* 0x0000000112127836 */ /* 0x000fc60000000000 */
[----:B------:R-:W-:Y:S01]  /*d730*/  ISETP.NE.AND P1, PT, R10, R19, PT ;  /* 0x000000130a00720c */ /* 0x000fe20003f25270 */
[----:B---3--:R4:W-:-:S12]  /*d740*/  STL.64 [R11], R8 ;  /* 0x000000080b007387 */ /* 0x0089d80000100a00 */
[----:B------:R-:W-:Y:S05]  /*d750*/  @P1 BRA `(.L_x_252) ;  /* 0xfffffffc00dc1947 */ /* 0x000fea000383ffff */
.L_x_251:
[----:B------:R-:W-:Y:S05]  /*d760*/  BSYNC.RECONVERGENT B0 ;  /* 0x0000000000007941 */ /* 0x000fea0003800200 */
.L_x_250:
[----:B------:R-:W-:Y:S01]  /*d770*/  BSSY.RECONVERGENT B0, `(.L_x_253) ;  /* 0x000016d000007945 */ /* 0x000fe20003800200 */
[----:B------:R-:W-:Y:S01]  /*d780*/  IMAD.MOV.U32 R17, RZ, RZ, RZ ;  /* 0x000000ffff117224 */ /* 0x000fe200078e00ff */
[----:B------:R-:W-:Y:S02]  /*d790*/  CS2R R18, SRZ ;  /* 0x0000000000127805 */ /* 0x000fe4000001ff00 */
[----:B------:R-:W-:Y:S05]  /*d7a0*/  @!P0 BRA `(.L_x_254) ;  /* 0x0000001400a48947 */ /* 0x000fea0003800000 */
[----:B------:R-:W-:Y:S01]  /*d7b0*/  ISETP.GE.U32.AND P0, PT, R20, 0x3f, PT ;  /* 0x0000003f1400780c */ /* 0x000fe20003f06070 */
[----:B------:R-:W-:Y:S01]  /*d7c0*/  BSSY.RECONVERGENT B1, `(.L_x_255) ;  /* 0x00000c8000017945 */ /* 0x000fe20003800200 */
[----:B---3--:R-:W-:Y:S02]  /*d7d0*/  SHF.R.U32.HI R21, RZ, 0x4, R5 ;  /* 0x00000004ff157819 */ /* 0x008fe40000011605 */
[----:B------:R-:W-:Y:S02]  /*d7e0*/  CS2R R18, SRZ ;  /* 0x0000000000127805 */ /* 0x000fe4000001ff00 */
[----:B------:R-:W-:Y:S02]  /*d7f0*/  MOV R20, RZ ;  /* 0x000000ff00147202 */ /* 0x000fe40000000f00 */
[----:B------:R-:W-:Y:S02]  /*d800*/  CS2R R16, SRZ ;  /* 0x0000000000107805 */ /* 0x000fe4000001ff00 */
[----:B------:R-:W-:-:S03]  /*d810*/  VIMNMX.U32 R21, PT, PT, R21, 0x1, !PT ;  /* 0x0000000115157848 */ /* 0x000fc60007fe0000 */
[----:B------:R-:W-:Y:S05]  /*d820*/  @!P0 BRA `(.L_x_256) ;  /* 0x0000000c00048947 */ /* 0x000fea0003800000 */
[----:B------:R-:W-:Y:S01]  /*d830*/  LOP3.LUT R20, R21, 0xffffffc, RZ, 0xc0, !PT ;  /* 0x0ffffffc15147812 */ /* 0x000fe200078ec0ff */
[----:B------:R-:W-:Y:S01]  /*d840*/  IMAD.MOV.U32 R22, RZ, RZ, RZ ;  /* 0x000000ffff167224 */ /* 0x000fe200078e00ff */
[----:B------:R-:W-:-:S07]  /*d850*/  CS2R R18, SRZ ;  /* 0x0000000000127805 */ /* 0x000fce000001ff00 */
.L_x_257:
[----:B------:R-:W-:-:S05]  /*d860*/  IMAD.SHL.U32 R23, R22, 0x2, RZ ;  /* 0x0000000216177824 */ /* 0x000fca00078e00ff */
[----:B------:R-:W-:-:S05]  /*d870*/  LEA R23, R23, UR8, 0x3 ;  /* 0x0000000817177c11 */ /* 0x000fca000f8e18ff */
[----:B--2---:R-:W1:Y:S02]  /*d880*/  LDL.128 R12, [R23] ;  /* 0x00000000170c7983 */ /* 0x004e640000100c00 */
[----:B-1--4-:R-:W-:Y:S02]  /*d890*/  IMAD R11, R13, 0x114253d5, RZ ;  /* 0x114253d50d0b7824 */ /* 0x012fe400078e02ff */
[----:B0-----:R-:W-:-:S04]  /*d8a0*/  IMAD.WIDE.U32 R8, R12, 0x114253d5, RZ ;  /* 0x114253d50c087825 */ /* 0x001fc800078e00ff */
[----:B------:R-:W-:-:S04]  /*d8b0*/  IMAD R11, R12, -0x783c846f, R11 ;  /* 0x87c37b910c0b7824 */ /* 0x000fc800078e020b */
[----:B------:R-:W-:Y:S02]  /*d8c0*/  IMAD.IADD R26, R9, 0x1, R11 ;  /* 0x00000001091a7824 */ /* 0x000fe400078e020b */
[----:B------:R-:W2:Y:S01]  /*d8d0*/  LDL.128 R8, [R23+0x10] ;  /* 0x0000100017087983 */ /* 0x000ea20000100c00 */
[----:B------:R-:W-:-:S05]  /*d8e0*/  SHF.L.U32 R13, R13, 0x1f, RZ ;  /* 0x0000001f0d0d7819 */ /* 0x000fca00000006ff */
[C---:B------:R-:W-:Y:S02]  /*d8f0*/  IMAD R27, R12.reuse, -0x775ed616, R13 ;  /* 0x88a129ea0c1b7824 */ /* 0x040fe400078e020d */
[----:B------:R-:W-:-:S04]  /*d900*/  IMAD.WIDE.U32 R12, R12, -0x80000000, RZ ;  /* 0x800000000c0c7825 */ /* 0x000fc800078e00ff */
[----:B------:R-:W-:Y:S01]  /*d910*/  IMAD.IADD R27, R13, 0x1, R27 ;  /* 0x000000010d1b7824 */ /* 0x000fe200078e021b */
        /* <DEDUP_REMOVED lines=14> */
[----:B------:R-:W-:Y:S02]  /*da00*/  SHF.R.U32.HI R31, RZ, 0x1f, R28 ;  /* 0x0000001fff1f7819 */ /* 0x000fe4000001161c */
[----:B------:R-:W-:Y:S02]  /*da10*/  LOP3.LUT R28, R27, R17, RZ, 0x3c, !PT ;  /* 0x000000111b1c7212 */ /* 0x000fe400078e3cff */
[----:B------:R-:W-:Y:S02]  /*da20*/  LOP3.LUT R16, R31, R16, RZ, 0xfc, !PT ;  /* 0x000000101f107212 */ /* 0x000fe400078efcff */
[----:B------:R-:W-:-:S03]  /*da30*/  SHF.L.W.U32.HI R30, R28, 0x1b, R26 ;  /* 0x0000001b1c1e7819 */ /* 0x000fc60000010e1a */
[----:B------:R-:W-:-:S04]  /*da40*/  IMAD R16, R16, 0x114253d5, RZ ;  /* 0x114253d510107824 */ /* 0x000fc800078e02ff */
[C---:B------:R-:W-:Y:S02]  /*da50*/  IMAD R27, R29.reuse, -0x783c846f, R16 ;  /* 0x87c37b911d1b7824 */ /* 0x040fe400078e0210 */
[----:B------:R-:W-:-:S05]  /*da60*/  IMAD.WIDE.U32 R16, R29, 0x114253d5, RZ ;  /* 0x114253d51d107825 */ /* 0x000fca00078e00ff */
[----:B------:R-:W-:Y:S02]  /*da70*/  IADD3 R17, PT, PT, R17, R27, RZ ;  /* 0x0000001b11117210 */ /* 0x000fe40007ffe0ff */
[-C--:B------:R-:W-:Y:S02]  /*da80*/  LOP3.LUT R27, R16, R19.reuse, RZ, 0x3c, !PT ;  /* 0x00000013101b7212 */ /* 0x080fe400078e3cff */
[----:B------:R-:W-:Y:S02]  /*da90*/  SHF.L.W.U32.HI R16, R26, 0x1b, R28 ;  /* 0x0000001b1a107819 */ /* 0x000fe40000010e1c */
[----:B------:R-:W-:Y:S02]  /*daa0*/  LOP3.LUT R26, R17, R18, RZ, 0x3c, !PT ;  /* 0x00000012111a7212 */ /* 0x000fe400078e3cff */
[----:B------:R-:W-:Y:S02]  /*dab0*/  IADD3 R28, P0, PT, R30, R19, RZ ;  /* 0x000000131e1c7210 */ /* 0x000fe40007f1e0ff */
[----:B------:R-:W-:-:S02]  /*dac0*/  SHF.L.W.U32.HI R19, R27, 0x1f, R26 ;  /* 0x0000001f1b137819 */ /* 0x000fc40000010e1a */
[----:B------:R-:W-:Y:S02]  /*dad0*/  SHF.L.W.U32.HI R26, R26, 0x1f, R27 ;  /* 0x0000001f1a1a7819 */ /* 0x000fe40000010e1b */
[----:B------:R-:W-:-:S05]  /*dae0*/  IADD3.X R18, PT, PT, R16, R18, RZ, P0, !PT ;  /* 0x0000001210127210 */ /* 0x000fca00007fe4ff */
[----:B------:R-:W-:Y:S02]  /*daf0*/  IMAD R18, R18, 0x5, RZ ;  /* 0x0000000512127824 */ /* 0x000fe400078e02ff */
[----:B--2---:R-:W-:Y:S02]  /*db00*/  IMAD R17, R9, 0x114253d5, RZ ;  /* 0x114253d509117824 */ /* 0x004fe400078e02ff */
[----:B------:R-:W-:-:S04]  /*db10*/  IMAD.WIDE.U32 R30, R8, 0x114253d5, RZ ;  /* 0x114253d5081e7825 */ /* 0x000fc800078e00ff */
[C---:B------:R-:W-:Y:S02]  /*db20*/  IMAD R17, R8.reuse, -0x783c846f, R17 ;  /* 0x87c37b9108117824 */ /* 0x040fe400078e0211 */
[----:B------:R-:W-:Y:S02]  /*db30*/  IMAD.U32 R9, R9, -0x80000000, RZ ;  /* 0x8000000009097824 */ /* 0x000fe400078e00ff */
[----:B------:R-:W-:Y:S02]  /*db40*/  IMAD.IADD R17, R31, 0x1, R17 ;  /* 0x000000011f117824 */ /* 0x000fe400078e0211 */
[----:B------:R-:W-:-:S03]  /*db50*/  IMAD.WIDE.U32 R30, R8, -0x80000000, RZ ;  /* 0x80000000081e7825 */ /* 0x000fc600078e00ff */
[----:B------:R-:W-:Y:S01]  /*db60*/  SHF.R.U32.HI R17, RZ, 0x1, R17 ;  /* 0x00000001ff117819 */ /* 0x000fe20000011611 */
[----:B------:R-:W-:Y:S02]  /*db70*/  IMAD R11, R11, 0x2745937f, RZ ;  /* 0x2745937f0b0b7824 */ /* 0x000fe400078e02ff */
[----:B------:R-:W-:Y:S01]  /*db80*/  IMAD R9, R8, -0x775ed616, R9 ;  /* 0x88a129ea08097824 */ /* 0x000fe200078e0209 */
[----:B------:R-:W-:Y:S01]  /*db90*/  LOP3.LUT R27, R17, R30, RZ, 0xfc, !PT ;  /* 0x0000001e111b7212 */ /* 0x000fe200078efcff */
[C---:B------:R-:W-:Y:S02]  /*dba0*/  IMAD R17, R10.reuse, 0x4cf5ad43, R11 ;  /* 0x4cf5ad430a117824 */ /* 0x040fe400078e020b */
[C---:B------:R-:W-:Y:S02]  /*dbb0*/  IMAD R29, R10.reuse, 0x4e8b26fe, RZ ;  /* 0x4e8b26fe0a1d7824 */ /* 0x040fe400078e02ff */
[----:B------:R-:W-:-:S04]  /*dbc0*/  IMAD.WIDE.U32 R10, R10, 0x2745937f, RZ ;  /* 0x2745937f0a0a7825 */ /* 0x000fc800078e00ff */
[----:B------:R-:W-:Y:S02]  /*dbd0*/  IMAD.IADD R9, R31, 0x1, R9 ;  /* 0x000000011f097824 */ /* 0x000fe400078e0209 */
[----:B------:R-:W-:Y:S02]  /*dbe0*/  IMAD.IADD R11, R11, 0x1, R17 ;  /* 0x000000010b0b7824 */ /* 0x000fe400078e0211 */
[----:B------:R-:W-:Y:S02]  /*dbf0*/  IMAD R16, R9, 0x2745937f, RZ ;  /* 0x2745937f09107824 */ /* 0x000fe400078e02ff */
[----:B------:R-:W-:Y:S01]  /*dc00*/  IMAD.MOV.U32 R17, RZ, RZ, 0x0 ;  /* 0x00000000ff117424 */ /* 0x000fe200078e00ff */
[--C-:B------:R-:W-:Y:S01]  /*dc10*/  SHF.R.U64 R10, R10, 0x1f, R11.reuse ;  /* 0x0000001f0a0a7819 */ /* 0x100fe2000000120b */
[----:B------:R-:W-:Y:S01]  /*dc20*/  IMAD.WIDE.U32 R30, R27, 0x2745937f, RZ ;  /* 0x2745937f1b1e7825 */ /* 0x000fe200078e00ff */
[----:B------:R-:W-:-:S03]  /*dc30*/  SHF.R.U32.HI R8, RZ, 0x1f, R11 ;  /* 0x0000001fff087819 */ /* 0x000fc6000001160b */
[----:B------:R-:W-:Y:S01]  /*dc40*/  IMAD R11, R27, 0x4cf5ad43, R16 ;  /* 0x4cf5ad431b0b7824 */ /* 0x000fe200078e0210 */
[----:B------:R-:W-:Y:S01]  /*dc50*/  LOP3.LUT R29, R8, R29, RZ, 0xfc, !PT ;  /* 0x0000001d081d7212 */ /* 0x000fe200078efcff */
[----:B------:R-:W-:Y:S02]  /*dc60*/  IMAD.MOV.U32 R16, RZ, RZ, 0x52dce729 ;  /* 0x52dce729ff107424 */ /* 0x000fe400078e00ff */
[----:B------:R-:W-:Y:S02]  /*dc70*/  IMAD.IADD R11, R31, 0x1, R11 ;  /* 0x000000011f0b7824 */ /* 0x000fe400078e020b */
[----:B------:R-:W-:-:S04]  /*dc80*/  IMAD.WIDE.U32 R8, R28, 0x5, R16 ;  /* 0x000000051c087825 */ /* 0x000fc800078e0010 */
[----:B------:R-:W-:Y:S01]  /*dc90*/  IMAD R29, R29, 0x114253d5, RZ ;  /* 0x114253d51d1d7824 */ /* 0x000fe200078e02ff */
[----:B------:R-:W-:Y:S02]  /*dca0*/  IADD3 R26, P0, PT, R26, R8, RZ ;  /* 0x000000081a1a7210 */ /* 0x000fe40007f1e0ff */
[----:B------:R-:W-:Y:S01]  /*dcb0*/  IADD3 R18, PT, PT, R9, R18, RZ ;  /* 0x0000001209127210 */ /* 0x000fe20007ffe0ff */
[----:B------:R-:W-:Y:S01]  /*dcc0*/  IMAD R28, R10, -0x783c846f, R29 ;  /* 0x87c37b910a1c7824 */ /* 0x000fe200078e021d */
[----:B------:R-:W-:Y:S02]  /*dcd0*/  LOP3.LUT R8, R30, R8, RZ, 0x3c, !PT ;  /* 0x000000081e087212 */ /* 0x000fe400078e3cff */
[----:B------:R-:W-:Y:S01]  /*dce0*/  LOP3.LUT R27, R11, R18, RZ, 0x3c, !PT ;  /* 0x000000120b1b7212 */ /* 0x000fe200078e3cff */
[----:B------:R-:W-:Y:S02]  /*dcf0*/  IMAD.X R9, R19, 0x1, R18, P0 ;  /* 0x0000000113097824 */ /* 0x000fe400000e0612 */
[----:B------:R-:W-:-:S02]  /*dd00*/  HFMA2 R19, -RZ, RZ, 0, 0 ;  /* 0x00000000ff137431 */ /* 0x000fc400000001ff */
[----:B------:R-:W-:Y:S02]  /*dd10*/  IMAD.MOV.U32 R18, RZ, RZ, 0x38495ab5 ;  /* 0x38495ab5ff127424 */ /* 0x000fe400078e00ff */
[----:B------:R-:W-:-:S04]  /*dd20*/  IMAD.WIDE.U32 R10, R10, 0x114253d5, RZ ;  /* 0x114253d50a0a7825 */ /* 0x000fc800078e00ff */
[----:B------:R-:W-:Y:S01]  /*dd30*/  IMAD.IADD R28, R11, 0x1, R28 ;  /* 0x000000010b1c7824 */ /* 0x000fe200078e021c */
[----:B------:R-:W-:Y:S01]  /*dd40*/  SHF.L.W.U32.HI R11, R27, 0x1b, R8 ;  /* 0x0000001b1b0b7819 */ /* 0x000fe20000010e08 */
[----:B------:R-:W-:Y:S01]  /*dd50*/  IMAD R9, R9, 0x5, RZ ;  /* 0x0000000509097824 */ /* 0x000fe200078e02ff */
[----:B------:R-:W-:Y:S01]  /*dd60*/  SHF.L.W.U32.HI R8, R8, 0x1b, R27 ;  /* 0x0000001b08087819 */ /* 0x000fe20000010e1b */
[----:B------:R-:W-:-:S04]  /*dd70*/  IMAD.WIDE.U32 R30, R26, 0x5, R18 ;  /* 0x000000051a1e7825 */ /* 0x000fc800078e0012 */
        /* <DEDUP_REMOVED lines=8> */
[----:B------:R-:W-:-:S05]  /*de00*/  IMAD R9, R12, -0x783c846f, R9 ;  /* 0x87c37b910c097824 */ /* 0x000fca00078e0209 */
[----:B------:R-:W-:Y:S01]  /*de10*/  IADD3 R26, PT, PT, R27, R9, RZ ;  /* 0x000000091b1a7210 */ /* 0x000fe20007ffe0ff */
[----:B------:R-:W-:Y:S02]  /*de20*/  IMAD.U32 R9, R13, -0x80000000, RZ ;  /* 0x800000000d097824 */ /* 0x000fe400078e00ff */
[----:B------:R-:W-:Y:S02]  /*de30*/  IMAD R27, R8, 0x5, RZ ;  /* 0x00000005081b7824 */ /* 0x000fe400078e02ff */
[C---:B------:R-:W-:Y:S02]  /*de40*/  IMAD R9, R12.reuse, -0x775ed616, R9 ;  /* 0x88a129ea0c097824 */ /* 0x040fe400078e0209 */
[----:B------:R-:W-:-:S04]  /*de50*/  IMAD.WIDE.U32 R12, R12, -0x80000000, RZ ;  /* 0x800000000c0c7825 */ /* 0x000fc800078e00ff */
[----:B------:R-:W-:Y:S01]  /*de60*/  IMAD.IADD R9, R13, 0x1, R9 ;  /* 0x000000010d097824 */ /* 0x000fe200078e0209 */
[----:B------:R-:W-:-:S03]  /*de70*/  SHF.R.U32.HI R13, RZ, 0x1, R26 ;  /* 0x00000001ff0d7819 */ /* 0x000fc6000001161a */
[----:B------:R-:W-:Y:S01]  /*de80*/  IMAD R26, R9, 0x2745937f, RZ ;  /* 0x2745937f091a7824 */ /* 0x000fe200078e02ff */
[----:B------:R-:W-:Y:S01]  /*de90*/  LOP3.LUT R13, R13, R12, RZ, 0xfc, !PT ;  /* 0x0000000c0d0d7212 */ /* 0x000fe200078efcff */
[----:B------:R-:W-:Y:S01]  /*dea0*/  IMAD.WIDE.U32 R8, R30, 0x5, R16 ;  /* 0x000000051e087825 */ /* 0x000fe200078e0010 */
[----:B------:R-:W-:-:S03]  /*deb0*/  SHF.L.W.U32.HI R12, R10, 0x1f, R28 ;  /* 0x0000001f0a0c7819 */ /* 0x000fc60000010e1c */
[----:B------:R-:W-:Y:S01]  /*dec0*/  IMAD R10, R13, 0x4cf5ad43, R26 ;  /* 0x4cf5ad430d0a7824 */ /* 0x000fe200078e021a */
[----:B------:R-:W-:Y:S01]  /*ded0*/  IADD3 R26, P0, PT, R11, R8, RZ ;  /* 0x000000080b1a7210 */ /* 0x000fe20007f1e0ff */
[----:B------:R-:W-:-:S04]  /*dee0*/  IMAD.WIDE.U32 R28, R13, 0x2745937f, RZ ;  /* 0x2745937f0d1c7825 */ /* 0x000fc800078e00ff */
[----:B------:R-:W-:Y:S01]  /*def0*/  IMAD.IADD R13, R9, 0x1, R27 ;  /* 0x00000001090d7824 */ /* 0x000fe200078e021b */
[----:B------:R-:W-:Y:S01]  /*df00*/  LOP3.LUT R27, R28, R8, RZ, 0x3c, !PT ;  /* 0x000000081c1b7212 */ /* 0x000fe200078e3cff */
[----:B------:R-:W-:Y:S01]  /*df10*/  IMAD R9, R15, 0x2745937f, RZ ;  /* 0x2745937f0f097824 */ /* 0x000fe200078e02ff */
[----:B------:R-:W-:Y:S01]  /*df20*/  IADD3 R28, PT, PT, R29, R10, RZ ;  /* 0x0000000a1d1c7210 */ /* 0x000fe20007ffe0ff */
[----:B------:R-:W-:-:S04]  /*df30*/  IMAD.WIDE.U32 R30, R14, 0x2745937f, RZ ;  /* 0x2745937f0e1e7825 */ /* 0x000fc800078e00ff */
[C---:B------:R-:W-:Y:S02]  /*df40*/  IMAD R9, R14.reuse, 0x4cf5ad43, R9 ;  /* 0x4cf5ad430e097824 */ /* 0x040fe400078e0209 */
[----:B------:R-:W-:Y:S02]  /*df50*/  IMAD R8, R14, 0x4e8b26fe, RZ ;  /* 0x4e8b26fe0e087824 */ /* 0x000fe400078e02ff */
[----:B------:R-:W-:-:S05]  /*df60*/  IMAD.IADD R14, R31, 0x1, R9 ;  /* 0x000000011f0e7824 */ /* 0x000fca00078e0209 */
[----:B------:R-:W-:-:S04]  /*df70*/  SHF.R.U32.HI R15, RZ, 0x1f, R14 ;  /* 0x0000001fff0f7819 */ /* 0x000fc8000001160e */
[----:B------:R-:W-:Y:S02]  /*df80*/  LOP3.LUT R15, R15, R8, RZ, 0xfc, !PT ;  /* 0x000000080f0f7212 */ /* 0x000fe400078efcff */
[----:B------:R0:W2:Y:S01]  /*df90*/  LDL.128 R8, [R23+0x30] ;  /* 0x0000300017087983 */ /* 0x0000a20000100c00 */
[----:B------:R-:W-:Y:S01]  /*dfa0*/  SHF.R.U64 R30, R30, 0x1f, R14 ;  /* 0x0000001f1e1e7819 */ /* 0x000fe2000000120e */
[----:B------:R-:W-:Y:S01]  /*dfb0*/  IMAD.X R14, R12, 0x1, R13, P0 ;  /* 0x000000010c0e7824 */ /* 0x000fe200000e060d */
[----:B------:R-:W-:Y:S01]  /*dfc0*/  LOP3.LUT R28, R28, R13, RZ, 0x3c, !PT ;  /* 0x0000000d1c1c7212 */ /* 0x000fe200078e3cff */
[----:B------:R-:W-:Y:S02]  /*dfd0*/  IMAD R15, R15, 0x114253d5, RZ ;  /* 0x114253d50f0f7824 */ /* 0x000fe400078e02ff */
[----:B------:R-:W-:Y:S01]  /*dfe0*/  IMAD.WIDE.U32 R12, R30, 0x114253d5, RZ ;  /* 0x114253d51e0c7825 */ /* 0x000fe200078e00ff */
[----:B0-----:R-:W-:-:S03]  /*dff0*/  SHF.L.W.U32.HI R23, R28, 0x1b, R27 ;  /* 0x0000001b1c177819 */ /* 0x001fc60000010e1b */
[----:B------:R-:W-:Y:S02]  /*e000*/  IMAD R15, R30, -0x783c846f, R15 ;  /* 0x87c37b911e0f7824 */ /* 0x000fe400078e020f */
[----:B------:R-:W-:-:S04]  /*e010*/  IMAD.WIDE.U32 R30, R26, 0x5, R18 ;  /* 0x000000051a1e7825 */ /* 0x000fc800078e0012 */
[----:B------:R-:W-:Y:S02]  /*e020*/  IMAD R29, R14, 0x5, RZ ;  /* 0x000000050e1d7824 */ /* 0x000fe400078e02ff */
[----:B------:R-:W-:Y:S01]  /*e030*/  IMAD.IADD R13, R13, 0x1, R15 ;  /* 0x000000010d0d7824 */ /* 0x000fe200078e020f */
[-C--:B------:R-:W-:Y:S01]  /*e040*/  LOP3.LUT R15, R12, R30.reuse, RZ, 0x3c, !PT ;  /* 0x0000001e0c0f7212 */ /* 0x080fe200078e3cff */
[----:B------:R-:W-:Y:S01]  /*e050*/  VIADD R22, R22, 0x4 ;  /* 0x0000000416167836 */ /* 0x000fe20000000000 */
[----:B------:R-:W-:Y:S02]  /*e060*/  IADD3 R26, PT, PT, R31, R29, RZ ;  /* 0x0000001d1f1a7210 */ /* 0x000fe40007ffe0ff */
[----:B------:R-:W-:Y:S02]  /*e070*/  IADD3 R31, P0, PT, R23, R30, RZ ;  /* 0x0000001e171f7210 */ /* 0x000fe40007f1e0ff */
[----:B------:R-:W-:-:S05]  /*e080*/  SHF.L.W.U32.HI R23, R27, 0x1b, R28 ;  /* 0x0000001b1b177819 */ /* 0x000fca0000010e1c */
[----:B------:R-:W-:Y:S01]  /*e090*/  IMAD.X R23, R23, 0x1, R26, P0 ;  /* 0x0000000117177824 */ /* 0x000fe200000e061a */
[----:B------:R-:W-:-:S04]  /*e0a0*/  LOP3.LUT R26, R13, R26, RZ, 0x3c, !PT ;  /* 0x0000001a0d1a7212 */ /* 0x000fc800078e3cff */
        /* <DEDUP_REMOVED lines=9> */
[----:B------:R-:W-:-:S04]  /*e140*/  SHF.R.U32.HI R13, RZ, 0x1, R13 ;  /* 0x00000001ff0d7819 */ /* 0x000fc8000001160d */
[----:B------:R-:W-:Y:S01]  /*e150*/  IADD3 R9, PT, PT, R9, R27, RZ ;  /* 0x0000001b09097210 */ /* 0x000fe20007ffe0ff */
[----:B------:R-:W-:Y:S01]  /*e160*/  IMAD R27, R23, 0x5, RZ ;  /* 0x00000005171b7824 */ /* 0x000fe200078e02ff */
[----:B------:R-:W-:Y:S01]  /*e170*/  LOP3.LUT R8, R13, R8, RZ, 0xfc, !PT ;  /* 0x000000080d087212 */ /* 0x000fe200078efcff */
[----:B------:R-:W-:-:S04]  /*e180*/  IMAD.WIDE.U32 R12, R31, 0x5, R16 ;  /* 0x000000051f0c7825 */ /* 0x000fc800078e0010 */
[----:B------:R-:W-:Y:S01]  /*e190*/  IMAD R9, R9, 0x2745937f, RZ ;  /* 0x2745937f09097824 */ /* 0x000fe200078e02ff */
[----:B------:R-:W-:Y:S01]  /*e1a0*/  IADD3 R15, P0, PT, R15, R12, RZ ;  /* 0x0000000c0f0f7210 */ /* 0x000fe20007f1e0ff */
[----:B------:R-:W-:Y:S02]  /*e1b0*/  IMAD.IADD R13, R13, 0x1, R27 ;  /* 0x000000010d0d7824 */ /* 0x000fe400078e021b */
[C---:B------:R-:W-:Y:S02]  /*e1c0*/  IMAD R23, R8.reuse, 0x4cf5ad43, R9 ;  /* 0x4cf5ad4308177824 */ /* 0x040fe400078e0209 */
[----:B------:R-:W-:Y:S01]  /*e1d0*/  IMAD.WIDE.U32 R8, R8, 0x2745937f, RZ ;  /* 0x2745937f08087825 */ /* 0x000fe200078e00ff */
[----:B------:R-:W-:-:S03]  /*e1e0*/  IADD3.X R14, PT, PT, R14, R13, RZ, P0, !PT ;  /* 0x0000000d0e0e7210 */ /* 0x000fc600007fe4ff */
[----:B------:R-:W-:Y:S01]  /*e1f0*/  IMAD.IADD R26, R9, 0x1, R23 ;  /* 0x00000001091a7824 */ /* 0x000fe200078e0217 */
[----:B------:R-:W-:Y:S01]  /*e200*/  LOP3.LUT R12, R8, R12, RZ, 0x3c, !PT ;  /* 0x0000000c080c7212 */ /* 0x000fe200078e3cff */
[----:B------:R-:W-:Y:S02]  /*e210*/  IMAD R9, R11, 0x2745937f, RZ ;  /* 0x2745937f0b097824 */ /* 0x000fe400078e02ff */
[----:B------:R-:W-:Y:S01]  /*e220*/  IMAD R27, R14, 0x5, RZ ;  /* 0x000000050e1b7824 */ /* 0x000fe200078e02ff */
[----:B------:R-:W-:Y:S01]  /*e230*/  LOP3.LUT R23, R26, R13, RZ, 0x3c, !PT ;  /* 0x0000000d1a177212 */ /* 0x000fe200078e3cff */
[C---:B------:R-:W-:Y:S02]  /*e240*/  IMAD R11, R10.reuse, 0x4cf5ad43, R9 ;  /* 0x4cf5ad430a0b7824 */ /* 0x040fe400078e0209 */
[----:B------:R-:W-:Y:S01]  /*e250*/  IMAD.WIDE.U32 R8, R10, 0x2745937f, RZ ;  /* 0x2745937f0a087825 */ /* 0x000fe200078e00ff */
[----:B------:R-:W-:-:S03]  /*e260*/  SHF.L.W.U32.HI R13, R12, 0x1b, R23 ;  /* 0x0000001b0c0d7819 */ /* 0x000fc60000010e17 */
[----:B------:R-:W-:Y:S02]  /*e270*/  IMAD.IADD R9, R9, 0x1, R11 ;  /* 0x0000000109097824 */ /* 0x000fe400078e020b */
[----:B------:R-:W-:-:S03]  /*e280*/  IMAD R10, R10, 0x4e8b26fe, RZ ;  /* 0x4e8b26fe0a0a7824 */ /* 0x000fc600078e02ff */
[--C-:B------:R-:W-:Y:S02]  /*e290*/  SHF.R.U64 R8, R8, 0x1f, R9.reuse ;  /* 0x0000001f08087819 */ /* 0x100fe40000001209 */
[----:B------:R-:W-:-:S04]  /*e2a0*/  SHF.R.U32.HI R9, RZ, 0x1f, R9 ;  /* 0x0000001fff097819 */ /* 0x000fc80000011609 */
[----:B------:R-:W-:Y:S01]  /*e2b0*/  LOP3.LUT R9, R9, R10, RZ, 0xfc, !PT ;  /* 0x0000000a09097212 */ /* 0x000fe200078efcff */
[----:B------:R-:W-:Y:S01]  /*e2c0*/  IMAD.WIDE.U32 R10, R15, 0x5, R18 ;  /* 0x000000050f0a7825 */ /* 0x000fe200078e0012 */
[----:B------:R-:W-:-:S03]  /*e2d0*/  SHF.L.W.U32.HI R15, R23, 0x1b, R12 ;  /* 0x0000001b170f7819 */ /* 0x000fc60000010e0c */
[----:B------:R-:W-:Y:S01]  /*e2e0*/  IMAD R9, R9, 0x114253d5, RZ ;  /* 0x114253d509097824 */ /* 0x000fe200078e02ff */
[----:B------:R-:W-:Y:S01]  /*e2f0*/  IADD3 R15, P0, PT, R15, R10, RZ ;  /* 0x0000000a0f0f7210 */ /* 0x000fe20007f1e0ff */
[----:B------:R-:W-:Y:S02]  /*e300*/  IMAD.IADD R12, R11, 0x1, R27 ;  /* 0x000000010b0c7824 */ /* 0x000fe400078e021b */
        /* <DEDUP_REMOVED lines=15> */
[----:B------:R-:W-:Y:S02]  /*e400*/  IMAD R11, R10, 0x5, RZ ;  /* 0x000000050a0b7824 */ /* 0x000fe400078e02ff */
[----:B------:R-:W-:-:S03]  /*e410*/  IMAD.MOV.U32 R19, RZ, RZ, R8 ;  /* 0x000000ffff137224 */ /* 0x000fc600078e0008 */
[----:B------:R-:W-:-:S03]  /*e420*/  IADD3 R18, PT, PT, R9, R11, RZ ;  /* 0x0000000b09127210 */ /* 0x000fc60007ffe0ff */
[----:B------:R-:W-:Y:S05]  /*e430*/  @P0 BRA `(.L_x_257) ;  /* 0xfffffff400080947 */ /* 0x000fea000383ffff */
.L_x_256:
[----:B------:R-:W-:Y:S05]  /*e440*/  BSYNC.RECONVERGENT B1 ;  /* 0x0000000000017941 */ /* 0x000fea0003800200 */
.L_x_255:
[----:B----4-:R-:W-:-:S13]  /*e450*/  LOP3.LUT P0, R8, R21, 0x3, RZ, 0xc0, !PT ;  /* 0x0000000315087812 */ /* 0x010fda000780c0ff */
        /* <DEDUP_REMOVED lines=9> */
[----:B------:R0:W3:Y:S01]  /*e4f0*/  LDL.128 R12, [R27+0x10] ;  /* 0x000010001b0c7983 */ /* 0x0000e20000100c00 */
[----:B------:R-:W-:Y:S01]  /*e500*/  IADD3 R20, PT, PT, R21, 0x2, -R20 ;  /* 0x0000000215147810 */ /* 0x000fe20007ffe814 */
[C---:B--2---:R-:W-:Y:S02]  /*e510*/  IMAD R23, R9.reuse, 0x114253d5, RZ ;  /* 0x114253d509177824 */ /* 0x044fe400078e02ff */
[----:B------:R-:W-:Y:S02]  /*e520*/  IMAD.U32 R9, R9, -0x80000000, RZ ;  /* 0x8000000009097824 */ /* 0x000fe400078e00ff */
[----:B------:R-:W-:-:S02]  /*e530*/  IMAD R29, R8, -0x783c846f, R23 ;  /* 0x87c37b91081d7824 */ /* 0x000fc400078e0217 */
[----:B------:R-:W-:-:S04]  /*e540*/  IMAD.WIDE.U32 R22, R8, 0x114253d5, RZ ;  /* 0x114253d508167825 */ /* 0x000fc800078e00ff */
[----:B------:R-:W-:Y:S02]  /*e550*/  IMAD.IADD R23, R23, 0x1, R29 ;  /* 0x0000000117177824 */ /* 0x000fe400078e021d */
[C---:B------:R-:W-:Y:S02]  /*e560*/  IMAD R29, R8.reuse, -0x775ed616, R9 ;  /* 0x88a129ea081d7824 */ /* 0x040fe400078e0209 */
[----:B------:R-:W-:Y:S01]  /*e570*/  IMAD.WIDE.U32 R8, R8, -0x80000000, RZ ;  /* 0x8000000008087825 */ /* 0x000fe200078e00ff */
[----:B------:R-:W-:-:S04]  /*e580*/  SHF.R.U32.HI R23, RZ, 0x1, R23 ;  /* 0x00000001ff177819 */ /* 0x000fc80000011617 */
[----:B------:R-:W-:Y:S01]  /*e590*/  IADD3 R26, PT, PT, R9, R29, RZ ;  /* 0x0000001d091a7210 */ /* 0x000fe20007ffe0ff */
[----:B------:R-:W-:Y:S01]  /*e5a0*/  IMAD R9, R11, 0x2745937f, RZ ;  /* 0x2745937f0b097824 */ /* 0x000fe200078e02ff */
[----:B------:R-:W-:-:S03]  /*e5b0*/  LOP3.LUT R22, R23, R8, RZ, 0xfc, !PT ;  /* 0x0000000817167212 */ /* 0x000fc600078efcff */
[C---:B------:R-:W-:Y:S02]  /*e5c0*/  IMAD R23, R10.reuse, 0x4cf5ad43, R9 ;  /* 0x4cf5ad430a177824 */ /* 0x040fe400078e0209 */
[----:B------:R-:W-:-:S04]  /*e5d0*/  IMAD.WIDE.U32 R8, R10, 0x2745937f, RZ ;  /* 0x2745937f0a087825 */ /* 0x000fc800078e00ff */
[----:B------:R-:W-:Y:S02]  /*e5e0*/  IMAD.IADD R23, R9, 0x1, R23 ;  /* 0x0000000109177824 */ /* 0x000fe400078e0217 */
[----:B------:R-:W-:Y:S02]  /*e5f0*/  IMAD R10, R10, 0x4e8b26fe, RZ ;  /* 0x4e8b26fe0a0a7824 */ /* 0x000fe400078e02ff */
[----:B------:R-:W-:Y:S01]  /*e600*/  IMAD R11, R26, 0x2745937f, RZ ;  /* 0x2745937f1a0b7824 */ /* 0x000fe200078e02ff */
[--C-:B------:R-:W-:Y:S02]  /*e610*/  SHF.R.U32.HI R9, RZ, 0x1f, R23.reuse ;  /* 0x0000001fff097819 */ /* 0x100fe40000011617 */
[----:B------:R-:W-:Y:S01]  /*e620*/  SHF.R.U64 R8, R8, 0x1f, R23 ;  /* 0x0000001f08087819 */ /* 0x000fe20000001217 */
[C---:B0-----:R-:W-:Y:S01]  /*e630*/  IMAD R27, R22.reuse, 0x4cf5ad43, R11 ;  /* 0x4cf5ad43161b7824 */ /* 0x041fe200078e020b */
[----:B------:R-:W-:Y:S01]  /*e640*/  LOP3.LUT R9, R9, R10, RZ, 0xfc, !PT ;  /* 0x0000000a09097212 */ /* 0x000fe200078efcff */
[----:B------:R-:W-:-:S04]  /*e650*/  IMAD.WIDE.U32 R10, R22, 0x2745937f, RZ ;  /* 0x2745937f160a7825 */ /* 0x000fc800078e00ff */
[----:B------:R-:W-:Y:S01]  /*e660*/  IMAD.IADD R26, R11, 0x1, R27 ;  /* 0x000000010b1a7824 */ /* 0x000fe200078e021b */
[----:B------:R-:W-:Y:S01]  /*e670*/  LOP3.LUT R22, R10, R16, RZ, 0x3c, !PT ;  /* 0x000000100a167212 */ /* 0x000fe200078e3cff */
[----:B------:R-:W-:Y:S02]  /*e680*/  IMAD R9, R9, 0x114253d5, RZ ;  /* 0x114253d509097824 */ /* 0x000fe400078e02ff */
[----:B---3--:R-:W-:Y:S01]  /*e690*/  IMAD R27, R13, 0x114253d5, RZ ;  /* 0x114253d50d1b7824 */ /* 0x008fe200078e02ff */
[----:B------:R-:W-:Y:S01]  /*e6a0*/  LOP3.LUT R17, R26, R17, RZ, 0x3c, !PT ;  /* 0x000000111a117212 */ /* 0x000fe200078e3cff */
[C---:B------:R-:W-:Y:S02]  /*e6b0*/  IMAD R23, R8.reuse, -0x783c846f, R9 ;  /* 0x87c37b9108177824 */ /* 0x040fe400078e0209 */
[----:B------:R-:W-:-:S04]  /*e6c0*/  IMAD.WIDE.U32 R10, R8, 0x114253d5, RZ ;  /* 0x114253d5080a7825 */ /* 0x000fc800078e00ff */
[----:B------:R-:W-:Y:S01]  /*e6d0*/  IMAD R27, R12, -0x783c846f, R27 ;  /* 0x87c37b910c1b7824 */ /* 0x000fe200078e021b */
[----:B------:R-:W-:Y:S01]  /*e6e0*/  LOP3.LUT R16, R10, R19, RZ, 0x3c, !PT ;  /* 0x000000130a107212 */ /* 0x000fe200078e3cff */
[----:B------:R-:W-:Y:S01]  /*e6f0*/  IMAD.WIDE.U32 R8, R12, 0x114253d5, RZ ;  /* 0x114253d50c087825 */ /* 0x000fe200078e00ff */
[----:B------:R-:W-:Y:S02]  /*e700*/  SHF.L.W.U32.HI R8, R17, 0x1b, R22 ;  /* 0x0000001b11087819 */ /* 0x000fe40000010e16 */
[----:B------:R-:W-:Y:S01]  /*e710*/  SHF.L.W.U32.HI R17, R22, 0x1b, R17 ;  /* 0x0000001b16117819 */ /* 0x000fe20000010e11 */
[----:B------:R-:W-:Y:S01]  /*e720*/  IMAD.IADD R11, R11, 0x1, R23 ;  /* 0x000000010b0b7824 */ /* 0x000fe200078e0217 */
[----:B------:R-:W-:Y:S01]  /*e730*/  IADD3 R10, PT, PT, R9, R27, RZ ;  /* 0x0000001b090a7210 */ /* 0x000fe20007ffe0ff */
[----:B------:R-:W-:Y:S01]  /*e740*/  IMAD R9, R15, 0x2745937f, RZ ;  /* 0x2745937f0f097824 */ /* 0x000fe200078e02ff */
[----:B------:R-:W-:Y:S01]  /*e750*/  IADD3 R19, P0, PT, R8, R19, RZ ;  /* 0x0000001308137210 */ /* 0x000fe20007f1e0ff */
[----:B------:R-:W-:Y:S01]  /*e760*/  IMAD.U32 R23, R13, -0x80000000, RZ ;  /* 0x800000000d177824 */ /* 0x000fe200078e00ff */
[----:B------:R-:W-:Y:S01]  /*e770*/  LOP3.LUT R15, R11, R18, RZ, 0x3c, !PT ;  /* 0x000000120b0f7212 */ /* 0x000fe200078e3cff */
[C---:B------:R-:W-:Y:S01]  /*e780*/  IMAD R27, R14.reuse, 0x4cf5ad43, R9 ;  /* 0x4cf5ad430e1b7824 */ /* 0x040fe200078e0209 */
[----:B------:R-:W-:Y:S01]  /*e790*/  SHF.R.U32.HI R11, RZ, 0x1, R10 ;  /* 0x00000001ff0b7819 */ /* 0x000fe2000001160a */
[----:B------:R-:W-:-:S04]  /*e7a0*/  IMAD.WIDE.U32 R8, R14, 0x2745937f, RZ ;  /* 0x2745937f0e087825 */ /* 0x000fc800078e00ff */
[C---:B------:R-:W-:Y:S01]  /*e7b0*/  IMAD R23, R12.reuse, -0x775ed616, R23 ;  /* 0x88a129ea0c177824 */ /* 0x040fe200078e0217 */
[----:B------:R-:W-:Y:S01]  /*e7c0*/  IADD3 R9, PT, PT, R9, R27, RZ ;  /* 0x0000001b09097210 */ /* 0x000fe20007ffe0ff */
[----:B------:R-:W-:Y:S01]  /*e7d0*/  IMAD.WIDE.U32 R12, R12, -0x80000000, RZ ;  /* 0x800000000c0c7825 */ /* 0x000fe200078e00ff */
[----:B------:R-:W-:-:S03]  /*e7e0*/  SHF.L.W.U32.HI R27, R15, 0x1f, R16 ;  /* 0x0000001f0f1b7819 */ /* 0x000fc60000010e10 */
[----:B------:R-:W-:Y:S02]  /*e7f0*/  IMAD.IADD R23, R13, 0x1, R23 ;  /* 0x000000010d177824 */ /* 0x000fe400078e0217 */
[----:B------:R-:W-:Y:S01]  /*e800*/  IMAD R13, R14, 0x4e8b26fe, RZ ;  /* 0x4e8b26fe0e0d7824 */ /* 0x000fe200078e02ff */
[----:B------:R-:W-:Y:S01]  /*e810*/  LOP3.LUT R14, R11, R12, RZ, 0xfc, !PT ;  /* 0x0000000c0b0e7212 */ /* 0x000fe200078efcff */
[----:B------:R-:W-:Y:S01]  /*e820*/  IMAD.MOV.U32 R10, RZ, RZ, 0x52dce729 ;  /* 0x52dce729ff0a7424 */ /* 0x000fe200078e00ff */
[----:B------:R-:W-:Y:S01]  /*e830*/  SHF.R.U32.HI R12, RZ, 0x1f, R9 ;  /* 0x0000001fff0c7819 */ /* 0x000fe20000011609 */
[----:B------:R-:W-:Y:S02]  /*e840*/  IMAD.MOV.U32 R11, RZ, RZ, 0x0 ;  /* 0x00000000ff0b7424 */ /* 0x000fe400078e00ff */
[----:B------:R-:W-:Y:S01]  /*e850*/  IMAD.X R18, R17, 0x1, R18, P0 ;  /* 0x0000000111127824 */ /* 0x000fe200000e0612 */
[----:B------:R-:W-:Y:S01]  /*e860*/  SHF.L.W.U32.HI R17, R16, 0x1f, R15 ;  /* 0x0000001f10117819 */ /* 0x000fe20000010e0f */
[----:B------:R-:W-:Y:S01]  /*e870*/  IMAD R23, R23, 0x2745937f, RZ ;  /* 0x2745937f17177824 */ /* 0x000fe200078e02ff */
[----:B------:R-:W-:Y:S01]  /*e880*/  LOP3.LUT R16, R12, R13, RZ, 0xfc, !PT ;  /* 0x0000000d0c107212 */ /* 0x000fe200078efcff */
[----:B------:R-:W-:-:S04]  /*e890*/  IMAD.WIDE.U32 R12, R19, 0x5, R10 ;  /* 0x00000005130c7825 */ /* 0x000fc800078e000a */
[----:B------:R-:W-:Y:S01]  /*e8a0*/  IMAD R23, R14, 0x4cf5ad43, R23 ;  /* 0x4cf5ad430e177824 */ /* 0x000fe200078e0217 */
[----:B------:R-:W-:Y:S01]  /*e8b0*/  IADD3 R19, P0, PT, R27, R12, RZ ;  /* 0x0000000c1b137210 */ /* 0x000fe20007f1e0ff */
[----:B------:R-:W-:Y:S02]  /*e8c0*/  IMAD R29, R18, 0x5, RZ ;  /* 0x00000005121d7824 */ /* 0x000fe400078e02ff */
[----:B------:R-:W-:-:S04]  /*e8d0*/  IMAD.WIDE.U32 R14, R14, 0x2745937f, RZ ;  /* 0x2745937f0e0e7825 */ /* 0x000fc800078e00ff */
[----:B------:R-:W-:Y:S01]  /*e8e0*/  IMAD.IADD R18, R13, 0x1, R29 ;  /* 0x000000010d127824 */ /* 0x000fe200078e021d */
[----:B------:R-:W-:Y:S01]  /*e8f0*/  IADD3 R23, PT, PT, R15, R23, RZ ;  /* 0x000000170f177210 */ /* 0x000fe20007ffe0ff */
[----:B------:R-:W-:Y:S01]  /*e900*/  IMAD.MOV.U32 R13, RZ, RZ, 0x0 ;  /* 0x00000000ff0d7424 */ /* 0x000fe200078e00ff */
[----:B------:R-:W-:Y:S01]  /*e910*/  LOP3.LUT R14, R14, R12, RZ, 0x3c, !PT ;  /* 0x0000000c0e0e7212 */ /* 0x000fe200078e3cff */
[----:B------:R-:W-:Y:S01]  /*e920*/  IMAD.MOV.U32 R12, RZ, RZ, 0x38495ab5 ;  /* 0x38495ab5ff0c7424 */ /* 0x000fe200078e00ff */
[----:B------:R-:W-:Y:S01]  /*e930*/  SHF.R.U64 R15, R8, 0x1f, R9 ;  /* 0x0000001f080f7819 */ /* 0x000fe20000001209 */
[----:B------:R-:W-:Y:S01]  /*e940*/  IMAD.X R22, R17, 0x1, R18, P0 ;  /* 0x0000000111167824 */ /* 0x000fe200000e0612 */
[----:B------:R-:W-:Y:S01]  /*e950*/  LOP3.LUT R17, R23, R18, RZ, 0x3c, !PT ;  /* 0x0000001217117212 */ /* 0x000fe200078e3cff */
[----:B------:R-:W-:Y:S02]  /*e960*/  IMAD R18, R16, 0x114253d5, RZ ;  /* 0x114253d510127824 */ /* 0x000fe400078e02ff */
[----:B------:R-:W-:Y:S01]  /*e970*/  IMAD.WIDE.U32 R8, R19, 0x5, R12 ;  /* 0x0000000513087825 */ /* 0x000fe200078e000c */
[----:B------:R-:W-:-:S02]  /*e980*/  SHF.L.W.U32.HI R16, R14, 0x1b, R17 ;  /* 0x0000001b0e107819 */ /* 0x000fc40000010e11 */
[----:B------:R-:W-:Y:S01]  /*e990*/  SHF.L.W.U32.HI R17, R17, 0x1b, R14 ;  /* 0x0000001b11117819 */ /* 0x000fe20000010e0e */
[----:B------:R-:W-:Y:S02]  /*e9a0*/  IMAD R19, R22, 0x5, RZ ;  /* 0x0000000516137824 */ /* 0x000fe400078e02ff */
[----:B------:R-:W-:Y:S01]  /*e9b0*/  IMAD R23, R15, -0x783c846f, R18 ;  /* 0x87c37b910f177824 */ /* 0x000fe200078e0212 */
[----:B------:R-:W-:Y:S01]  /*e9c0*/  IADD3 R17, P0, PT, R17, R8, RZ ;  /* 0x0000000811117210 */ /* 0x000fe20007f1e0ff */
[----:B------:R-:W-:Y:S01]  /*e9d0*/  IMAD.WIDE.U32 R14, R15, 0x114253d5, RZ ;  /* 0x114253d50f0e7825 */ /* 0x000fe200078e00ff */
[----:B------:R-:W-:-:S03]  /*e9e0*/  IADD3 R18, PT, PT, R9, R19, RZ ;  /* 0x0000001309127210 */ /* 0x000fc60007ffe0ff */
[----:B------:R-:W-:Y:S01]  /*e9f0*/  IMAD.IADD R15, R15, 0x1, R23 ;  /* 0x000000010f0f7824 */ /* 0x000fe200078e0217 */
[----:B------:R-:W-:Y:S01]  /*ea00*/  LOP3.LUT R8, R14, R8, RZ, 0x3c, !PT ;  /* 0x000000080e087212 */ /* 0x000fe200078e3cff */
[----:B------:R-:W-:Y:S02]  /*ea10*/  IMAD.X R9, R16, 0x1, R18, P0 ;  /* 0x0000000110097824 */ /* 0x000fe400000e0612 */
[----:B------:R-:W-:Y:S01]  /*ea20*/  IMAD.WIDE.U32 R16, R17, 0x5, R10 ;  /* 0x0000000511107825 */ /* 0x000fe200078e000a */
[----:B------:R-:W-:-:S03]  /*ea30*/  LOP3.LUT R15, R15, R18, RZ, 0x3c, !PT ;  /* 0x000000120f0f7212 */ /* 0x000fc600078e3cff */
[----:B------:R-:W-:Y:S01]  /*ea40*/  IMAD R11, R9, 0x5, RZ ;  /* 0x00000005090b7824 */ /* 0x000fe200078e02ff */
[----:B------:R-:W-:Y:S02]  /*ea50*/  SHF.L.W.U32.HI R9, R15, 0x1f, R8 ;  /* 0x0000001f0f097819 */ /* 0x000fe40000010e08 */
[----:B------:R-:W-:Y:S01]  /*ea60*/  SHF.L.W.U32.HI R8, R8, 0x1f, R15 ;  /* 0x0000001f08087819 */ /* 0x000fe20000010e0f */
[----:B------:R-:W-:Y:S01]  /*ea70*/  IMAD.IADD R17, R17, 0x1, R11 ;  /* 0x0000000111117824 */ /* 0x000fe200078e020b */
[----:B------:R-:W-:-:S04]  /*ea80*/  IADD3 R9, P0, PT, R9, R16, RZ ;  /* 0x0000001009097210 */ /* 0x000fc80007f1e0ff */
[----:B------:R-:W-:Y:S01]  /*ea90*/  IADD3.X R8, PT, PT, R8, R17, RZ, P0, !PT ;  /* 0x0000001108087210 */ /* 0x000fe200007fe4ff */
[----:B------:R-:W-:-:S04]  /*eaa0*/  IMAD.WIDE.U32 R12, R9, 0x5, R12 ;  /* 0x00000005090c7825 */ /* 0x000fc800078e000c */
[----:B------:R-:W-:Y:S02]  /*eab0*/  IMAD R9, R8, 0x5, RZ ;  /* 0x0000000508097824 */ /* 0x000fe400078e02ff */
[----:B------:R-:W-:Y:S02]  /*eac0*/  IMAD.MOV.U32 R19, RZ, RZ, R12 ;  /* 0x000000ffff137224 */ /* 0x000fe400078e000c */
[----:B------:R-:W-:-:S07]  /*ead0*/  IMAD.IADD R18, R13, 0x1, R9 ;  /* 0x000000010d127824 */ /* 0x000fce00078e0209 */
.L_x_259:
[----:B------:R-:W-:Y:S05]  /*eae0*/  BSYNC.RECONVERGENT B1 ;  /* 0x0000000000017941 */ /* 0x000fea0003800200 */
.L_x_258:
[----:B------:R-:W-:Y:S05]  /*eaf0*/  @P1 BRA `(.L_x_254) ;  /* 0x0000000000d01947 */ /* 0x000fea0003800000 */
[----:B------:R-:W-:-:S05]  /*eb00*/  IMAD.SHL.U32 R20, R20, 0x2, RZ ;  /* 0x0000000214147824 */ /* 0x000fca00078e00ff */
[----:B01----:R-:W-:-:S06]  /*eb10*/  LEA R10, R20, UR8, 0x3 ;  /* 0x00000008140a7c11 */ /* 0x003fcc000f8e18ff */
[----:B--2---:R-:W2:Y:S02]  /*eb20*/  LDL.128 R8, [R10] ;  /* 0x000000000a087983 */ /* 0x004ea40000100c00 */
[C---:B--2---:R-:W-:Y:S01]  /*eb30*/  IMAD R15, R9.reuse, 0x114253d5, RZ ;  /* 0x114253d5090f7824 */ /* 0x044fe200078e02ff */
[----:B------:R-:W-:Y:S01]  /*eb40*/  SHF.L.U32 R9, R9, 0x1f, RZ ;  /* 0x0000001f09097819 */ /* 0x000fe200000006ff */
[----:B------:R-:W-:-:S04]  /*eb50*/  IMAD.WIDE.U32 R12, R8, 0x114253d5, RZ ;  /* 0x114253d5080c7825 */ /* 0x000fc800078e00ff */
[C---:B------:R-:W-:Y:S02]  /*eb60*/  IMAD R15, R8.reuse, -0x783c846f, R15 ;  /* 0x87c37b91080f7824 */ /* 0x040fe400078e020f */
        /* <DEDUP_REMOVED lines=14> */
[----:B------:R-:W-:Y:S01]  /*ec50*/  IMAD R13, R10, 0x4cf5ad43, R13 ;  /* 0x4cf5ad430a0d7824 */ /* 0x000fe200078e020d */
[----:B------:R-:W-:Y:S01]  /*ec60*/  LOP3.LUT R12, R12, R15, RZ, 0xfc, !PT ;  /* 0x0000000f0c0c7212 */ /* 0x000fe200078efcff */
[----:B------:R-:W-:-:S04]  /*ec70*/  IMAD.WIDE.U32 R10, R10, 0x2745937f, RZ ;  /* 0x2745937f0a0a7825 */ /* 0x000fc800078e00ff */
[----:B------:R-:W-:Y:S01]  /*ec80*/  IMAD R12, R12, 0x114253d5, RZ ;  /* 0x114253d50c0c7824 */ /* 0x000fe200078e02ff */
[----:B------:R-:W-:Y:S02]  /*ec90*/  IADD3 R8, PT, PT, R11, R13, RZ ;  /* 0x0000000d0b087210 */ /* 0x000fe40007ffe0ff */
[----:B------:R-:W-:Y:S01]  /*eca0*/  LOP3.LUT R16, R10, R16, RZ, 0x3c, !PT ;  /* 0x000000100a107212 */ /* 0x000fe200078e3cff */
[C---:B------:R-:W-:Y:S01]  /*ecb0*/  IMAD R11, R9.reuse, -0x783c846f, R12 ;  /* 0x87c37b91090b7824 */ /* 0x040fe200078e020c */
[----:B------:R-:W-:Y:S01]  /*ecc0*/  LOP3.LUT R17, R8, R17, RZ, 0x3c, !PT ;  /* 0x0000001108117212 */ /* 0x000fe200078e3cff */
[----:B------:R-:W-:-:S03]  /*ecd0*/  IMAD.WIDE.U32 R8, R9, 0x114253d5, RZ ;  /* 0x114253d509087825 */ /* 0x000fc600078e00ff */
[----:B------:R-:W-:Y:S01]  /*ece0*/  SHF.L.W.U32.HI R10, R17, 0x1b, R16 ;  /* 0x0000001b110a7819 */ /* 0x000fe20000010e10 */
[----:B------:R-:W-:Y:S01]  /*ecf0*/  IMAD.IADD R11, R9, 0x1, R11 ;  /* 0x00000001090b7824 */ /* 0x000fe200078e020b */
[----:B------:R-:W-:Y:S01]  /*ed00*/  SHF.L.W.U32.HI R9, R16, 0x1b, R17 ;  /* 0x0000001b10097819 */ /* 0x000fe20000010e11 */
[----:B------:R-:W-:Y:S01]  /*ed10*/  IMAD.MOV.U32 R16, RZ, RZ, 0x52dce729 ;  /* 0x52dce729ff107424 */ /* 0x000fe200078e00ff */
[-C--:B------:R-:W-:Y:S02]  /*ed20*/  IADD3 R13, P0, PT, R10, R19.reuse, RZ ;  /* 0x000000130a0d7210 */ /* 0x080fe40007f1e0ff */
[----:B------:R-:W-:Y:S02]  /*ed30*/  MOV R17, 0x0 ;  /* 0x0000000000117802 */ /* 0x000fe40000000f00 */
[----:B------:R-:W-:Y:S02]  /*ed40*/  LOP3.LUT R8, R8, R19, RZ, 0x3c, !PT ;  /* 0x0000001308087212 */ /* 0x000fe400078e3cff */
[----:B------:R-:W-:Y:S01]  /*ed50*/  LOP3.LUT R11, R11, R18, RZ, 0x3c, !PT ;  /* 0x000000120b0b7212 */ /* 0x000fe200078e3cff */
[----:B------:R-:W-:-:S02]  /*ed60*/  IMAD.X R18, R9, 0x1, R18, P0 ;  /* 0x0000000109127824 */ /* 0x000fc400000e0612 */
[----:B------:R-:W-:Y:S01]  /*ed70*/  IMAD.WIDE.U32 R16, R13, 0x5, R16 ;  /* 0x000000050d107825 */ /* 0x000fe200078e0010 */
[----:B------:R-:W-:Y:S02]  /*ed80*/  SHF.L.W.U32.HI R9, R11, 0x1f, R8 ;  /* 0x0000001f0b097819 */ /* 0x000fe40000010e08 */
[----:B------:R-:W-:Y:S01]  /*ed90*/  SHF.L.W.U32.HI R10, R8, 0x1f, R11 ;  /* 0x0000001f080a7819 */ /* 0x000fe20000010e0b */
[----:B------:R-:W-:Y:S02]  /*eda0*/  IMAD R13, R18, 0x5, RZ ;  /* 0x00000005120d7824 */ /* 0x000fe400078e02ff */
[----:B------:R-:W-:Y:S01]  /*edb0*/  HFMA2 R8, -RZ, RZ, 0.53564453125, 214.625 ;  /* 0x38495ab5ff087431 */ /* 0x000fe200000001ff */
[----:B------:R-:W-:Y:S01]  /*edc0*/  IADD3 R11, P0, PT, R9, R16, RZ ;  /* 0x00000010090b7210 */ /* 0x000fe20007f1e0ff */
[----:B------:R-:W-:Y:S02]  /*edd0*/  IMAD.MOV.U32 R9, RZ, RZ, 0x0 ;  /* 0x00000000ff097424 */ /* 0x000fe400078e00ff */
[----:B------:R-:W-:-:S04]  /*ede0*/  IMAD.IADD R17, R17, 0x1, R13 ;  /* 0x0000000111117824 */ /* 0x000fc800078e020d */
[----:B------:R-:W-:Y:S02]  /*edf0*/  IMAD.X R10, R10, 0x1, R17, P0 ;  /* 0x000000010a0a7824 */ /* 0x000fe400000e0611 */
[----:B------:R-:W-:-:S04]  /*ee00*/  IMAD.WIDE.U32 R8, R11, 0x5, R8 ;  /* 0x000000050b087825 */ /* 0x000fc800078e0008 */
[----:B------:R-:W-:Y:S01]  /*ee10*/  IMAD R11, R10, 0x5, RZ ;  /* 0x000000050a0b7824 */ /* 0x000fe200078e02ff */
[----:B------:R-:W-:-:S03]  /*ee20*/  MOV R19, R8 ;  /* 0x0000000800137202 */ /* 0x000fc60000000f00 */
[----:B------:R-:W-:-:S07]  /*ee30*/  IMAD.IADD R18, R9, 0x1, R11 ;  /* 0x0000000109127824 */ /* 0x000fce00078e020b */
.L_x_254:
[----:B------:R-:W-:Y:S05]  /*ee40*/  BSYNC.RECONVERGENT B0 ;  /* 0x0000000000007941 */ /* 0x000fea0003800200 */
.L_x_253:
[----:B--23--:R-:W-:Y:S01]  /*ee50*/  LOP3.LUT P0, R12, R5, 0xf, RZ, 0xc0, !PT ;  /* 0x0000000f050c7812 */ /* 0x00cfe2000780c0ff */
[----:B------:R-:W-:-:S12]  /*ee60*/  BSSY.RECONVERGENT B0, `(.L_x_260) ;  /* 0x000008d000007945 */ /* 0x000fd80003800200 */
[----:B------:R-:W-:Y:S05]  /*ee70*/  @!P0 BRA `(.L_x_261) ;  /* 0x00000008002c8947 */ /* 0x000fea0003800000 */
[----:B------:R-:W-:Y:S01]  /*ee80*/  BSSY.RECONVERGENT B1, `(.L_x_262) ;  /* 0x000000b000017945 */ /* 0x000fe20003800200 */
[----:B-1--4-:R-:W-:Y:S01]  /*ee90*/  LOP3.LUT R11, R4, 0xf, RZ, 0xc0, !PT ;  /* 0x0000000f040b7812 */ /* 0x012fe200078ec0ff */
[----:B------:R-:W-:Y:S01]  /*eea0*/  IMAD.MOV.U32 R4, RZ, RZ, RZ ;  /* 0x000000ffff047224 */ /* 0x000fe200078e00ff */
[----:B------:R-:W-:-:S07]  /*eeb0*/  LOP3.LUT R8, R5, 0x7ffffff0, RZ, 0xc0, !PT ;  /* 0x7ffffff005087812 */ /* 0x000fce00078ec0ff */
.L_x_263:
[----:B01----:R-:W-:-:S06]  /*eec0*/  IADD3 R9, PT, PT, R1, R8, R4 ;  /* 0x0000000801097210 */ /* 0x003fcc0007ffe004 */
[----:B------:R-:W2:Y:S01]  /*eed0*/  LDL.U8 R9, [R9] ;  /* 0x0000000009097983 */ /* 0x000ea20000100000 */
[----:B------:R-:W-:Y:S01]  /*eee0*/  IADD3 R10, PT, PT, R1, R4, RZ ;  /* 0x00000004010a7210 */ /* 0x000fe20007ffe0ff */
[----:B------:R-:W-:-:S05]  /*eef0*/  VIADD R4, R4, 0x1 ;  /* 0x0000000104047836 */ /* 0x000fca0000000000 */
[----:B------:R-:W-:Y:S01]  /*ef00*/  ISETP.NE.AND P0, PT, R4, R11, PT ;  /* 0x0000000b0400720c */ /* 0x000fe20003f05270 */
[----:B--2---:R1:W-:-:S12]  /*ef10*/  STL.U8 [R10+0x10], R9 ;  /* 0x000010090a007387 */ /* 0x0043d80000100000 */
[----:B------:R-:W-:Y:S05]  /*ef20*/  @P0 BRA `(.L_x_263) ;  /* 0xfffffffc00e40947 */ /* 0x000fea000383ffff */
[----:B------:R-:W-:Y:S05]  /*ef30*/  BSYNC.RECONVERGENT B1 ;  /* 0x0000000000017941 */ /* 0x000fea0003800200 */
.L_x_262:
        /* <DEDUP_REMOVED lines=14> */
.L_x_267:
[----:B------:R-:W-:-:S13]  /*f020*/  ISETP.GT.AND P0, PT, R12, 0x5, PT ;  /* 0x000000050c00780c */ /* 0x000fda0003f04270 */
[----:B------:R-:W-:Y:S05]  /*f030*/  @P0 BRA `(.L_x_271) ;  /* 0x00000000000c0947 */ /* 0x000fea0003800000 */
[----:B------:R-:W-:-:S13]  /*f040*/  ISETP.NE.AND P0, PT, R12, 0x4, PT ;  /* 0x000000040c00780c */ /* 0x000fda0003f05270 */
[----:B------:R-:W-:Y:S05]  /*f050*/  @!P0 BRA `(.L_x_272) ;  /* 0x0000000400348947 */ /* 0x000fea0003800000 */
[----:B------:R-:W-:Y:S05]  /*f060*/  BRA `(.L_x_273) ;  /* 0x0000000400287947 */ /* 0x000fea0003800000 */
.L_x_271:
[----:B------:R-:W-:-:S13]  /*f070*/  ISETP.NE.AND P0, PT, R12, 0x6, PT ;  /* 0x000000060c00780c */ /* 0x000fda0003f05270 */
[----:B------:R-:W-:Y:S05]  /*f080*/  @!P0 BRA `(.L_x_274) ;  /* 0x0000000400148947 */ /* 0x000fea0003800000 */
[----:B------:R-:W-:Y:S05]  /*f090*/  BRA `(.L_x_275) ;  /* 0x0000000400047947 */ /* 0x000fea0003800000 */
.L_x_266:
        /* <DEDUP_REMOVED lines=10> */
.L_x_279:
[----:B------:R-:W-:-:S13]  /*f140*/  ISETP.NE.AND P0, PT, R12, 0xa, PT ;  /* 0x0000000a0c00780c */ /* 0x000fda0003f05270 */
[----:B------:R-:W-:Y:S05]  /*f150*/  @!P0 BRA `(.L_x_282) ;  /* 0x0000000000708947 */ /* 0x000fea0003800000 */
[----:B------:R-:W-:Y:S05]  /*f160*/  BRA `(.L_x_283) ;  /* 0x00000000005c7947 */ /* 0x000fea0003800000 */
.L_x_278:
        /* <DEDUP_REMOVED lines=8> */
.L_x_286:
[----:B------:R-:W-:Y:S01]  /*f1f0*/  ISETP.NE.AND P0, PT, R12, 0xe, PT ;  /* 0x0000000e0c00780c */ /* 0x000fe20003f05270 */
[----:B------:R-:W2:-:S12]  /*f200*/  LDL.U8 R11, [R1+0x1d] ;  /* 0x00001d00010b7983 */ /* 0x000e980000100000 */
[----:B-1----:R-:W3:Y:S01]  /*f210*/  @P0 LDL.U8 R9, [R1+0x1e] ;  /* 0x00001e0001090983 */ /* 0x002ee20000100000 */
[----:B------:R-:W-:Y:S01]  /*f220*/  @P0 MOV R4, RZ ;  /* 0x000000ff00040202 */ /* 0x000fe20000000f00 */
[----:B--2---:R-:W-:Y:S02]  /*f230*/  IMAD.SHL.U32 R11, R11, 0x100, RZ ;  /* 0x000001000b0b7824 */ /* 0x004fe400078e00ff */
[----:B---3--:R-:W-:-:S05]  /*f240*/  @P0 IMAD.U32 R8, R9, 0x10000, RZ ;  /* 0x0001000009080824 */ /* 0x008fca00078e00ff */
[----:B------:R-:W-:-:S07]  /*f250*/  LOP3.LUT R8, R11, R8, RZ, 0x3c, !PT ;  /* 0x000000080b087212 */ /* 0x000fce00078e3cff */
.L_x_288:
[----:B------:R-:W-:Y:S05]  /*f260*/  BSYNC.RELIABLE B6 ;  /* 0x0000000000067941 */ /* 0x000fea0003800100 */
.L_x_285:
[----:B-1----:R-:W2:Y:S02]  /*f270*/  LDL.U8 R9, [R1+0x1c] ;  /* 0x00001c0001097983 */ /* 0x002ea40000100000 */
[----:B--2---:R-:W-:-:S07]  /*f280*/  LOP3.LUT R8, R9, R8, RZ, 0x3c, !PT ;  /* 0x0000000809087212 */ /* 0x004fce00078e3cff */
.L_x_287:
[----:B------:R-:W-:Y:S05]  /*f290*/  BSYNC.RECONVERGENT B5 ;  /* 0x0000000000057941 */ /* 0x000fea0003800200 */
.L_x_284:
[----:B-1----:R-:W2:Y:S02]  /*f2a0*/  LDL.U8 R10, [R1+0x1b] ;  /* 0x00001b00010a7983 */ /* 0x002ea40000100000 */
[----:B--2---:R-:W-:-:S03]  /*f2b0*/  IMAD.WIDE.U32 R10, R10, 0x1000000, RZ ;  /* 0x010000000a0a7825 */ /* 0x004fc600078e00ff */
[----:B------:R-:W-:Y:S02]  /*f2c0*/  LOP3.LUT R4, R10, R4, RZ, 0x3c, !PT ;  /* 0x000000040a047212 */ /* 0x000fe400078e3cff */
[----:B------:R-:W-:-:S07]  /*f2d0*/  LOP3.LUT R8, R11, R8, RZ, 0x3c, !PT ;  /* 0x000000080b087212 */ /* 0x000fce00078e3cff */
.L_x_283:
[----:B-1----:R-:W2:Y:S02]  /*f2e0*/  LDL.U8 R10, [R1+0x1a] ;  /* 0x00001a00010a7983 */ /* 0x002ea40000100000 */
[----:B--2---:R-:W-:-:S03]  /*f2f0*/  IMAD.WIDE.U32 R10, R10, 0x10000, RZ ;  /* 0x000100000a0a7825 */ /* 0x004fc600078e00ff */
[----:B------:R-:W-:Y:S02]  /*f300*/  LOP3.LUT R4, R10, R4, RZ, 0x3c, !PT ;  /* 0x000000040a047212 */ /* 0x000fe400078e3cff */
[----:B------:R-:W-:-:S07]  /*f310*/  LOP3.LUT R8, R11, R8, RZ, 0x3c, !PT ;  /* 0x000000080b087212 */ /* 0x000fce00078e3cff */
.L_x_282:
[----:B-1----:R-:W2:Y:S02]  /*f320*/  LDL.U8 R10, [R1+0x19] ;  /* 0x00001900010a7983 */ /* 0x002ea40000100000 */
[----:B--2---:R-:W-:-:S03]  /*f330*/  IMAD.WIDE.U32 R10, R10, 0x100, RZ ;  /* 0x000001000a0a7825 */ /* 0x004fc600078e00ff */
[----:B------:R-:W-:Y:S02]  /*f340*/  LOP3.LUT R4, R10, R4, RZ, 0x3c, !PT ;  /* 0x000000040a047212 */ /* 0x000fe400078e3cff */
[----:B------:R-:W-:-:S07]  /*f350*/  LOP3.LUT R8, R11, R8, RZ, 0x3c, !PT ;  /* 0x000000080b087212 */ /* 0x000fce00078e3cff */
.L_x_281:
[----:B------:R-:W-:Y:S05]  /*f360*/  BSYNC.RELIABLE B4 ;  /* 0x0000000000047941 */ /* 0x000fea0003800100 */
.L_x_277:
[----:B-1----:R-:W2:Y:S02]  /*f370*/  LDL.U8 R9, [R1+0x18] ;  /* 0x0000180001097983 */ /* 0x002ea40000100000 */
[----:B--2---:R-:W-:Y:S01]  /*f380*/  LOP3.LUT R4, R4, R9, RZ, 0x3c, !PT ;  /* 0x0000000904047212 */ /* 0x004fe200078e3cff */
[----:B------:R-:W-:-:S04]  /*f390*/  IMAD R9, R8, 0x2745937f, RZ ;  /* 0x2745937f08097824 */ /* 0x000fc800078e02ff */
[C---:B------:R-:W-:Y:S02]  /*f3a0*/  IMAD R11, R4.reuse, 0x4cf5ad43, R9 ;  /* 0x4cf5ad43040b7824 */ /* 0x040fe400078e0209 */
[----:B------:R-:W-:-:S04]  /*f3b0*/  IMAD.WIDE.U32 R8, R4, 0x2745937f, RZ ;  /* 0x2745937f04087825 */ /* 0x000fc800078e00ff */
        /* <DEDUP_REMOVED lines=11> */
.L_x_280:
[----:B------:R-:W-:Y:S05]  /*f470*/  BSYNC.RECONVERGENT B3 ;  /* 0x0000000000037941 */ /* 0x000fea0003800200 */
.L_x_276:
[----:B------:R-:W2:Y:S01]  /*f480*/  LDL.U8 R8, [R1+0x17] ;  /* 0x0000170001087983 */ /* 0x000ea20000100000 */
[----:B------:R-:W-:Y:S02]  /*f490*/  HFMA2 R4, -RZ, RZ, 0, 0 ;  /* 0x00000000ff047431 */ /* 0x000fe400000001ff */
[----:B--2---:R-:W-:-:S07]  /*f4a0*/  IMAD.SHL.U32 R8, R8, 0x1000000, RZ ;  /* 0x0100000008087824 */ /* 0x004fce00078e00ff */
.L_x_275:
[----:B-1----:R-:W2:Y:S02]  /*f4b0*/  LDL.U8 R9, [R1+0x16] ;  /* 0x0000160001097983 */ /* 0x002ea40000100000 */
[----:B--2---:R-:W-:-:S05]  /*f4c0*/  IMAD.U32 R9, R9, 0x10000, RZ ;  /* 0x0001000009097824 */ /* 0x004fca00078e00ff */
[----:B------:R-:W-:-:S07]  /*f4d0*/  LOP3.LUT R8, R9, R8, RZ, 0x3c, !PT ;  /* 0x0000000809087212 */ /* 0x000fce00078e3cff */
.L_x_274:
[----:B-1----:R-:W2:Y:S02]  /*f4e0*/  LDL.U8 R9, [R1+0x15] ;  /* 0x0000150001097983 */ /* 0x002ea40000100000 */
[----:B--2---:R-:W-:-:S04]  /*f4f0*/  SHF.L.U32 R9, R9, 0x8, RZ ;  /* 0x0000000809097819 */ /* 0x004fc800000006ff */
[----:B------:R-:W-:-:S07]  /*f500*/  LOP3.LUT R8, R9, R8, RZ, 0x3c, !PT ;  /* 0x0000000809087212 */ /* 0x000fce00078e3cff */
.L_x_273:
[----:B-1----:R-:W2:Y:S02]  /*f510*/  LDL.U8 R9, [R1+0x14] ;  /* 0x0000140001097983 */ /* 0x002ea40000100000 */
[----:B--2---:R-:W-:-:S07]  /*f520*/  LOP3.LUT R8, R9, R8, RZ, 0x3c, !PT ;  /* 0x0000000809087212 */ /* 0x004fce00078e3cff */
.L_x_272:
[----:B-1----:R-:W2:Y:S02]  /*f530*/  LDL.U8 R10, [R1+0x13] ;  /* 0x00001300010a7983 */ /* 0x002ea40000100000 */
[----:B--2---:R-:W-:-:S03]  /*f540*/  IMAD.WIDE.U32 R10, R10, 0x1000000, RZ ;  /* 0x010000000a0a7825 */ /* 0x004fc600078e00ff */
[----:B------:R-:W-:Y:S02]  /*f550*/  LOP3.LUT R4, R10, R4, RZ, 0x3c, !PT ;  /* 0x000000040a047212 */ /* 0x000fe400078e3cff */
[----:B------:R-:W-:-:S07]  /*f560*/  LOP3.LUT R8, R11, R8, RZ, 0x3c, !PT ;  /* 0x000000080b087212 */ /* 0x000fce00078e3cff */
.L_x_270:
[----:B-1----:R-:W2:Y:S02]  /*f570*/  LDL.U8 R10, [R1+0x12] ;  /* 0x00001200010a7983 */ /* 0x002ea40000100000 */
[----:B--2---:R-:W-:-:S03]  /*f580*/  IMAD.WIDE.U32 R10, R10, 0x10000, RZ ;  /* 0x000100000a0a7825 */ /* 0x004fc600078e00ff */
[----:B------:R-:W-:Y:S02]  /*f590*/  LOP3.LUT R4, R10, R4, RZ, 0x3c, !PT ;  /* 0x000000040a047212 */ /* 0x000fe400078e3cff */
[----:B------:R-:W-:-:S07]  /*f5a0*/  LOP3.LUT R8, R11, R8, RZ, 0x3c, !PT ;  /* 0x000000080b087212 */ /* 0x000fce00078e3cff */
.L_x_269:
[----:B------:R-:W-:Y:S05]  /*f5b0*/  BSYNC.RELIABLE B2 ;  /* 0x0000000000027941 */ /* 0x000fea0003800100 */
.L_x_265:
[----:B-1----:R-:W2:Y:S02]  /*f5c0*/  LDL.U8 R10, [R1+0x11] ;  /* 0x00001100010a7983 */ /* 0x002ea40000100000 */
[----:B--2---:R-:W-:-:S03]  /*f5d0*/  IMAD.WIDE.U32 R10, R10, 0x100, RZ ;  /* 0x000001000a0a7825 */ /* 0x004fc600078e00ff */
[----:B------:R-:W-:Y:S02]  /*f5e0*/  LOP3.LUT R4, R10, R4, RZ, 0x3c, !PT ;  /* 0x000000040a047212 */ /* 0x000fe400078e3cff */
[----:B------:R-:W-:-:S07]  /*f5f0*/  LOP3.LUT R8, R11, R8, RZ, 0x3c, !PT ;  /* 0x000000080b087212 */ /* 0x000fce00078e3cff */
.L_x_268:
[----:B------:R-:W-:Y:S05]  /*f600*/  BSYNC.RECONVERGENT B1 ;  /* 0x0000000000017941 */ /* 0x000fea0003800200 */
.L_x_264:
[----:B-1----:R-:W2:Y:S01]  /*f610*/  LDL.U8 R9, [R1+0x10] ;  /* 0x0000100001097983 */ /* 0x002ea20000100000 */
[----:B------:R-:W-:Y:S01]  /*f620*/  IMAD.U32 R15, R8, -0x80000000, RZ ;  /* 0x80000000080f7824 */ /* 0x000fe200078e00ff */
[----:B--2---:R-:W-:Y:S01]  /*f630*/  LOP3.LUT R4, R4, R9, RZ, 0x3c, !PT ;  /* 0x0000000904047212 */ /* 0x004fe200078e3cff */
[----:B------:R-:W-:-:S04]  /*f640*/  IMAD R9, R8, 0x114253d5, RZ ;  /* 0x114253d508097824 */ /* 0x000fc800078e02ff */
        /* <DEDUP_REMOVED lines=14> */
.L_x_261:
[----:B------:R-:W-:Y:S05]  /*f730*/  BSYNC.RECONVERGENT B0 ;  /* 0x0000000000007941 */ /* 0x000fea0003800200 */
.L_x_260:
[----:B------:R-:W-:Y:S05]  /*f740*/  WARPSYNC.ALL ;  /* 0x0000000000007948 */ /* 0x000fea0003800000 */
[-C--:B0---4-:R-:W-:Y:S01]  /*f750*/  LOP3.LUT R9, R16, R5.reuse, RZ, 0x3c, !PT ;  /* 0x0000000510097212 */ /* 0x091fe200078e3cff */
[----:B------:R-:W0:Y:S01]  /*f760*/  LDCU UR4, c[0x0][0x3a4] ;  /* 0x00007480ff0477ac */ /* 0x000e220008000800 */
[----:B------:R-:W-:-:S04]  /*f770*/  LOP3.LUT R4, R19, R5, RZ, 0x3c, !PT ;  /* 0x0000000513047212 */ /* 0x000fc800078e3cff */
[----:B------:R-:W-:-:S05]  /*f780*/  IADD3 R9, P0, PT, R4, R9, RZ ;  /* 0x0000000904097210 */ /* 0x000fca0007f1e0ff */
[----:B------:R-:W-:Y:S01]  /*f790*/  IMAD.X R17, R17, 0x1, R18, P0 ;  /* 0x0000000111117824 */ /* 0x000fe200000e0612 */
[----:B------:R-:W-:-:S04]  /*f7a0*/  IADD3 R5, P0, PT, R9, R4, RZ ;  /* 0x0000000409057210 */ /* 0x000fc80007f1e0ff */
[----:B------:R-:W-:Y:S02]  /*f7b0*/  IADD3.X R18, PT, PT, R18, R17, RZ, P0, !PT ;  /* 0x0000001112127210 */ /* 0x000fe400007fe4ff */
[----:B------:R-:W-:Y:S01]  /*f7c0*/  SHF.R.U32.HI R8, RZ, 0x1, R17 ;  /* 0x00000001ff087819 */ /* 0x000fe20000011611 */
[----:B------:R-:W-:Y:S01]  /*f7d0*/  IMAD R17, R17, -0x12aa7333, RZ ;  /* 0xed558ccd11117824 */ /* 0x000fe200078e02ff */
[----:B------:R-:W-:Y:S01]  /*f7e0*/  SHF.R.U32.HI R4, RZ, 0x1, R18 ;  /* 0x00000001ff047819 */ /* 0x000fe20000011612 */
[----:B0-----:R-:W-:Y:S01]  /*f7f0*/  UISETP.GE.AND UP0, UPT, UR4, 0x1, UPT ;  /* 0x000000010400788c */ /* 0x001fe2000bf06270 */
[----:B------:R-:W-:Y:S02]  /*f800*/  LOP3.LUT R8, R8, R9, RZ, 0x3c, !PT ;  /* 0x0000000908087212 */ /* 0x000fe400078e3cff */
[----:B------:R-:W-:Y:S01]  /*f810*/  LOP3.LUT R4, R4, R5, RZ, 0x3c, !PT ;  /* 0x0000000504047212 */ /* 0x000fe200078e3cff */
[----:B------:R-:W-:Y:S02]  /*f820*/  IMAD R5, R18, -0x12aa7333, RZ ;  /* 0xed558ccd12057824 */ /* 0x000fe400078e02ff */
[----:B------:R-:W-:-:S02]  /*f830*/  IMAD R17, R8, -0xae5029, R17 ;  /* 0xff51afd708117824 */ /* 0x000fc400078e0211 */
[----:B------:R-:W-:-:S04]  /*f840*/  IMAD.WIDE.U32 R8, R8, -0x12aa7333, RZ ;  /* 0xed558ccd08087825 */ /* 0x000fc800078e00ff */
[C---:B-1----:R-:W-:Y:S02]  /*f850*/  IMAD R11, R4.reuse, -0xae5029, R5 ;  /* 0xff51afd7040b7824 */ /* 0x042fe400078e0205 */
[----:B------:R-:W-:-:S04]  /*f860*/  IMAD.WIDE.U32 R4, R4, -0x12aa7333, RZ ;  /* 0xed558ccd04047825 */ /* 0x000fc800078e00ff */
[----:B------:R-:W-:Y:S02]  /*f870*/  IMAD.IADD R12, R9, 0x1, R17 ;  /* 0x00000001090c7824 */ /* 0x000fe400078e0211 */
[----:B------:R-:W-:-:S03]  /*f880*/  IMAD.IADD R9, R5, 0x1, R11 ;  /* 0x0000000105097824 */ /* 0x000fc600078e020b */
[----:B------:R-:W-:Y:S02]  /*f890*/  SHF.R.U32.HI R11, RZ, 0x1, R12 ;  /* 0x00000001ff0b7819 */ /* 0x000fe4000001160c */
[----:B------:R-:W-:Y:S01]  /*f8a0*/  SHF.R.U32.HI R5, RZ, 0x1, R9 ;  /* 0x00000001ff057819 */ /* 0x000fe20000011609 */
[----:B------:R-:W-:Y:S01]  /*f8b0*/  IMAD R9, R9, 0x1a85ec53, RZ ;  /* 0x1a85ec5309097824 */ /* 0x000fe200078e02ff */
[----:B------:R-:W-:Y:S01]  /*f8c0*/  LOP3.LUT R10, R11, R8, RZ, 0x3c, !PT ;  /* 0x000000080b0a7212 */ /* 0x000fe200078e3cff */
[----:B------:R-:W-:Y:S01]  /*f8d0*/  IMAD R11, R12, 0x1a85ec53, RZ ;  /* 0x1a85ec530c0b7824 */ /* 0x000fe200078e02ff */
[----:B------:R-:W-:-:S03]  /*f8e0*/  LOP3.LUT R8, R5, R4, RZ, 0x3c, !PT ;  /* 0x0000000405087212 */ /* 0x000fc600078e3cff */
[----:B------:R-:W-:Y:S02]  /*f8f0*/  IMAD R11, R10, -0x3b314602, R11 ;  /* 0xc4ceb9fe0a0b7824 */ /* 0x000fe400078e020b */
[----:B------:R-:W-:Y:S02]  /*f900*/  IMAD R13, R8, -0x3b314602, R9 ;  /* 0xc4ceb9fe080d7824 */ /* 0x000fe400078e0209 */
[----:B------:R-:W-:-:S04]  /*f910*/  IMAD.WIDE.U32 R4, R10, 0x1a85ec53, RZ ;  /* 0x1a85ec530a047825 */ /* 0x000fc800078e00ff */
[----:B------:R-:W-:Y:S01]  /*f920*/  IMAD.WIDE.U32 R8, R8, 0x1a85ec53, RZ ;  /* 0x1a85ec5308087825 */ /* 0x000fe200078e00ff */
[----:B------:R-:W-:-:S03]  /*f930*/  IADD3 R10, PT, PT, R5, R11, RZ ;  /* 0x0000000b050a7210 */ /* 0x000fc60007ffe0ff */
[----:B------:R-:W-:Y:S01]  /*f940*/  IMAD.IADD R9, R9, 0x1, R13 ;  /* 0x0000000109097824 */ /* 0x000fe200078e020d */
[----:B------:R-:W-:-:S04]  /*f950*/  SHF.R.U32.HI R11, RZ, 0x1, R10 ;  /* 0x00000001ff0b7819 */ /* 0x000fc8000001160a */
[----:B------:R-:W-:Y:S02]  /*f960*/  SHF.R.U32.HI R5, RZ, 0x1, R9 ;  /* 0x00000001ff057819 */ /* 0x000fe40000011609 */
[----:B------:R-:W-:Y:S02]  /*f970*/  LOP3.LUT R4, R11, R4, RZ, 0x3c, !PT ;  /* 0x000000040b047212 */ /* 0x000fe400078e3cff */
[----:B------:R-:W-:-:S04]  /*f980*/  LOP3.LUT R5, R5, R8, RZ, 0x3c, !PT ;  /* 0x0000000805057212 */ /* 0x000fc800078e3cff */
[----:B------:R-:W-:-:S05]  /*f990*/  IADD3 R12, P0, PT, R5, R4, RZ ;  /* 0x00000004050c7210 */ /* 0x000fca0007f1e0ff */
[----:B------:R-:W-:Y:S01]  /*f9a0*/  IMAD.X R13, R9, 0x1, R10, P0 ;  /* 0x00000001090d7824 */ /* 0x000fe200000e060a */
[----:B------:R-:W-:-:S04]  /*f9b0*/  IADD3 R4, P0, PT, R12, R5, RZ ;  /* 0x000000050c047210 */ /* 0x000fc80007f1e0ff */
[----:B------:R-:W-:Y:S01]  /*f9c0*/  IADD3.X R5, PT, PT, R13, R9, RZ, P0, !PT ;  /* 0x000000090d057210 */ /* 0x000fe200007fe4ff */
[----:B------:R0:W-:Y:S04]  /*f9d0*/  STG.E.64 desc[UR10][R24.64], R12 ;  /* 0x0000000c18007986 */ /* 0x0001e8000c101b0a */
[----:B------:R0:W-:Y:S01]  /*f9e0*/  STG.E.64 desc[UR10][R24.64+0x40], R4 ;  /* 0x0000400418007986 */ /* 0x0001e2000c101b0a */
[----:B------:R-:W-:Y:S05]  /*f9f0*/  BRA.U !UP0, `(.L_x_289) ;  /* 0x0000000108c47547 */ /* 0x000fea000b800000 */
[----:B------:R-:W1:Y:S01]  /*fa00*/  LDCU UR4, c[0x0][0x3a0] ;  /* 0x00007400ff0477ac */ /* 0x000e620008000800 */
[----:B------:R-:W2:Y:S01]  /*fa10*/  LDCU UR7, c[0x0][0x3a4] ;  /* 0x00007480ff0777ac */ /* 0x000ea20008000800 */
[----:B------:R-:W3:Y:S01]  /*fa20*/  LDCU UR8, c[0x0][0x3a0] ;  /* 0x00007400ff0877ac */ /* 0x000ee20008000800 */
[----:B------:R-:W4:Y:S01]  /*fa30*/  LDCU.64 UR14, c[0x0][0x398] ;  /* 0x00007300ff0e77ac */ /* 0x000f220008000a00 */
[----:B-1----:R-:W-:-:S03]  /*fa40*/  USHF.R.S32.HI UR5, URZ, 0x1f, UR4 ;  /* 0x0000001fff057899 */ /* 0x002fc60008011404 */
[----:B--234-:R-:W-:-:S09]  /*fa50*/  UMOV UR4, URZ ;  /* 0x000000ff00047c82 */ /* 0x01cfd20008000000 */
.L_x_293:
[----:B------:R-:W-:Y:S01]  /*fa60*/  ULOP3.LUT UR6, UR4, 0xff, URZ, 0xc0, !UPT ;  /* 0x000000ff04067892 */ /* 0x000fe2000f8ec0ff */
[----:B------:R-:W-:Y:S01]  /*fa70*/  IMAD.MOV.U32 R8, RZ, RZ, R12 ;  /* 0x000000ffff087224 */ /* 0x000fe200078e000c */
[----:B------:R-:W-:Y:S01]  /*fa80*/  UIADD3 UR4, UPT, UPT, UR4, 0x1, URZ ;  /* 0x0000000104047890 */ /* 0x000fe2000fffe0ff */
[----:B------:R-:W-:Y:S01]  /*fa90*/  IMAD.MOV.U32 R9, RZ, RZ, R13 ;  /* 0x000000ffff097224 */ /* 0x000fe200078e000d */
[----:B------:R-:W-:Y:S02]  /*faa0*/  BSSY.RECONVERGENT B0, `(.L_x_290) ;  /* 0x0000020000007945 */ /* 0x000fe40003800200 */
[----:B------:R-:W-:Y:S01]  /*fab0*/  IMAD R11, R5, UR6, RZ ;  /* 0x00000006050b7c24 */ /* 0x000fe2000f8e02ff */
[----:B------:R-:W-:Y:S01]  /*fac0*/  UISETP.NE.AND UP0, UPT, UR4, UR7, UPT ;  /* 0x000000070400728c */ /* 0x000fe2000bf05270 */
[----:B------:R-:W-:-:S05]  /*fad0*/  IMAD.WIDE.U32 R8, R4, UR6, R8 ;  /* 0x0000000604087c25 */ /* 0x000fca000f8e0008 */
[----:B------:R-:W-:-:S04]  /*fae0*/  IADD3 R11, PT, PT, R9, R11, RZ ;  /* 0x0000000b090b7210 */ /* 0x000fc80007ffe0ff */
[----:B------:R-:W-:-:S04]  /*faf0*/  LOP3.LUT R10, R11, UR5, RZ, 0xfc, !PT ;  /* 0x000000050b0a7c12 */ /* 0x000fc8000f8efcff */
[----:B------:R-:W-:-:S13]  /*fb00*/  ISETP.NE.U32.AND P0, PT, R10, RZ, PT ;  /* 0x000000ff0a00720c */ /* 0x000fda0003f05070 */
[----:B------:R-:W-:Y:S05]  /*fb10*/  @P0 BRA `(.L_x_291) ;  /* 0x00000000004c0947 */ /* 0x000fea0003800000 */
[----:B------:R-:W1:Y:S01]  /*fb20*/  I2F.U32.RP R14, UR8 ;  /* 0x00000008000e7d06 */ /* 0x000e620008209000 */
[----:B------:R-:W-:-:S07]  /*fb30*/  ISETP.NE.U32.AND P1, PT, RZ, UR8, PT ;  /* 0x00000008ff007c0c */ /* 0x000fce000bf25070 */
[----:B-1----:R-:W1:Y:S02]  /*fb40*/  MUFU.RCP R14, R14 ;  /* 0x0000000e000e7308 */ /* 0x002e640000001000 */
[----:B-1----:R-:W-:-:S06]  /*fb50*/  VIADD R10, R14, 0xffffffe ;  /* 0x0ffffffe0e0a7836 */ /* 0x002fcc0000000000 */
[----:B------:R1:W2:Y:S02]  /*fb60*/  F2I.FTZ.U32.TRUNC.NTZ R11, R10 ;  /* 0x0000000a000b7305 */ /* 0x0002a4000021f000 */
[----:B-1----:R-:W-:Y:S02]  /*fb70*/  HFMA2 R10, -RZ, RZ, 0, 0 ;  /* 0x00000000ff0a7431 */ /* 0x002fe400000001ff */
[----:B--2---:R-:W-:-:S04]  /*fb80*/  IMAD.MOV R9, RZ, RZ, -R11 ;  /* 0x000000ffff097224 */ /* 0x004fc800078e0a0b */
[----:B------:R-:W-:-:S04]  /*fb90*/  IMAD R9, R9, UR8, RZ ;  /* 0x0000000809097c24 */ /* 0x000fc8000f8e02ff */
[----:B------:R-:W-:-:S06]  /*fba0*/  IMAD.HI.U32 R9, R11, R9, R10 ;  /* 0x000000090b097227 */ /* 0x000fcc00078e000a */
[----:B------:R-:W-:-:S04]  /*fbb0*/  IMAD.HI.U32 R9, R9, R8, RZ ;  /* 0x0000000809097227 */ /* 0x000fc800078e00ff */
[----:B------:R-:W-:-:S04]  /*fbc0*/  IMAD.MOV R9, RZ, RZ, -R9 ;  /* 0x000000ffff097224 */ /* 0x000fc800078e0a09 */
[----:B------:R-:W-:Y:S02]  /*fbd0*/  IMAD R8, R9, UR8, R8 ;  /* 0x0000000809087c24 */ /* 0x000fe4000f8e0208 */
[----:B------:R-:W-:-:S03]  /*fbe0*/  IMAD.MOV.U32 R9, RZ, RZ, RZ ;  /* 0x000000ffff097224 */ /* 0x000fc600078e00ff */
[----:B------:R-:W-:-:S13]  /*fbf0*/  ISETP.GE.U32.AND P0, PT, R8, UR8, PT ;  /* 0x0000000808007c0c */ /* 0x000fda000bf06070 */
[----:B------:R-:W-:-:S05]  /*fc00*/  @P0 VIADD R8, R8, -UR8 ;  /* 0x8000000808080c36 */ /* 0x000fca0008000000 */
[----:B------:R-:W-:-:S13]  /*fc10*/  ISETP.GE.U32.AND P0, PT, R8, UR8, PT ;  /* 0x0000000808007c0c */ /* 0x000fda000bf06070 */
[----:B------:R-:W-:Y:S02]  /*fc20*/  @P0 IADD3 R8, PT, PT, R8, -UR8, RZ ;  /* 0x8000000808080c10 */ /* 0x000fe4000fffe0ff */
[----:B------:R-:W-:Y:S01]  /*fc30*/  @!P1 LOP3.LUT R8, RZ, UR8, RZ, 0x33, !PT ;  /* 0x00000008ff089c12 */ /* 0x000fe2000f8e33ff */
[----:B------:R-:W-:Y:S06]  /*fc40*/  BRA `(.L_x_292) ;  /* 0x0000000000147947 */ /* 0x000fec0003800000 */
.L_x_291:
[----:B------:R-:W-:Y:S01]  /*fc50*/  IMAD.U32 R10, RZ, RZ, UR5 ;  /* 0x00000005ff0a7e24 */ /* 0x000fe2000f8e00ff */
[----:B------:R-:W-:-:S07]  /*fc60*/  MOV R9, 0xfc80 ;  /* 0x0000fc8000097802 */ /* 0x000fce0000000f00 */
[----:B0-----:R-:W-:Y:S05]  /*fc70*/  CALL.REL.NOINC `($__internal_0_$__cuda_sm20_rem_u64) ;  /* 0x0000006800947944 */ /* 0x001fea0003c00000 */
[----:B------:R-:W-:Y:S01]  /*fc80*/  MOV R9, R8 ;  /* 0x0000000800097202 */ /* 0x000fe20000000f00 */
[----:B------:R-:W-:-:S07]  /*fc90*/  IMAD.MOV.U32 R8, RZ, RZ, R11 ;  /* 0x000000ffff087224 */ /* 0x000fce00078e000b */
.L_x_292:
[----:B------:R-:W-:Y:S05]  /*fca0*/  BSYNC.RECONVERGENT B0 ;  /* 0x0000000000007941 */ /* 0x000fea0003800200 */
.L_x_290:
[----:B------:R-:W-:-:S04]  /*fcb0*/  IADD3 R8, P0, PT, R8, UR14, RZ ;  /* 0x0000000e08087c10 */ /* 0x000fc8000ff1e0ff */
[----:B------:R-:W-:-:S05]  /*fcc0*/  IADD3.X R9, PT, PT, R9, UR15, RZ, P0, !PT ;  /* 0x0000000f09097c10 */ /* 0x000fca00087fe4ff */
[----:B------:R-:W2:Y:S02]  /*fcd0*/  LDG.E.U8 R8, desc[UR10][R8.64] ;  /* 0x0000000a08087981 */ /* 0x000ea4000c1e1100 */
[----:B--2---:R-:W-:-:S13]  /*fce0*/  ISETP.NE.AND P0, PT, R8, RZ, PT ;  /* 0x000000ff0800720c */ /* 0x004fda0003f05270 */
[----:B------:R-:W-:Y:S05]  /*fcf0*/  @!P0 EXIT ;  /* 0x000000000000894d */ /* 0x000fea0003800000 */
[----:B------:R-:W-:Y:S05]  /*fd00*/  BRA.U UP0, `(.L_x_293) ;  /* 0xfffffffd00547547 */ /* 0x000fea000b83ffff */
.L_x_289:
[----:B0-----:R-:W-:Y:S01]  /*fd10*/  SHF.R.S32.HI R5, RZ, 0x1, R3 ;  /* 0x00000001ff057819 */ /* 0x001fe20000011403 */
[----:B------:R-:W-:Y:S03]  /*fd20*/  BSSY.RECONVERGENT B1, `(.L_x_294) ;  /* 0x0000693000017945 */ /* 0x000fe60003800200 */
[----:B------:R-:W-:-:S13]  /*fd30*/  ISETP.NE.AND P0, PT, R5, R2, PT ;  /* 0x000000020500720c */ /* 0x000fda0003f05270 */
[----:B------:R-:W-:Y:S05]  /*fd40*/  @!P0 BRA `(.L_x_295) ;  /* 0x0000006800408947 */ /* 0x000fea0003800000 */
[----:B------:R-:W-:-:S07]  /*fd50*/  VIADD R3, R1, 0x30 ;  /* 0x0000003001037836 */ /* 0x000fce0000000000 */
.L_x_423:
[----:B------:R-:W-:Y:S01]  /*fd60*/  IADD3 R4, PT, PT, R5, -0x1, RZ ;  /* 0xffffffff05047810 */ /* 0x000fe20007ffe0ff */
[----:B------:R-:W-:Y:S03]  /*fd70*/  BSSY.RECONVERGENT B0, `(.L_x_296) ;  /* 0x0000689000007945 */ /* 0x000fe60003800200 */
[----:B------:R-:W-:-:S04]  /*fd80*/  LEA R8, R4, 0x1, 0x1 ;  /* 0x0000000104087811 */ /* 0x000fc800078e08ff */
[----:B------:R-:W-:-:S13]  /*fd90*/  ISETP.NE.AND P0, PT, R7, R8, PT ;  /* 0x000000080700720c */ /* 0x000fda0003f05270 */
[----:B01----:R-:W-:Y:S05]  /*fda0*/  @P0 BRA `(.L_x_297) ;  /* 0x0000003000580947 */ /* 0x003fea0003800000 */
[----:B------:R-:W0:Y:S01]  /*fdb0*/  LDC R7, c[0x0][0x380] ;  /* 0x0000e000ff077b82 */ /* 0x000e220000000800 */
[----:B------:R-:W0:Y:S01]  /*fdc0*/  LDCU UR4, c[0x0][0x3a8] ;  /* 0x00007500ff0477ac */ /* 0x000e220008000800 */
[----:B------:R-:W-:Y:S01]  /*fdd0*/  HFMA2 R16, -RZ, RZ, 0, 0 ;  /* 0x00000000ff107431 */ /* 0x000fe200000001ff */
[----:B------:R-:W-:Y:S01]  /*fde0*/  BSSY.RECONVERGENT B2, `(.L_x_298) ;  /* 0x0000020000027945 */ /* 0x000fe20003800200 */
[----:B------:R-:W-:Y:S02]  /*fdf0*/  IMAD.MOV.U32 R8, RZ, RZ, 0x1 ;  /* 0x00000001ff087424 */ /* 0x000fe400078e00ff */
[----:B0-----:R-:W-:-:S04]  /*fe00*/  IMAD R20, R4, UR4, R7 ;  /* 0x0000000404147c24 */ /* 0x001fc8000f8e0207 */
[----:B------:R-:W-:-:S04]  /*fe10*/  IMAD.SHL.U32 R20, R20, 0x2, RZ ;  /* 0x0000000214147824 */ /* 0x000fc800078e00ff */
[--C-:B------:R-:W-:Y:S01]  /*fe20*/  IMAD.MOV.U32 R17, RZ, RZ, R20.reuse ;  /* 0x000000ffff117224 */ /* 0x100fe200078e0014 */
[----:B------:R-:W-:-:S05]  /*fe30*/  SHF.R.S32.HI R9, RZ, 0x1f, R20 ;  /* 0x0000001fff097819 */ /* 0x000fca0000011414 */
[----:B------:R-:W-:-:S07]  /*fe40*/  IMAD.MOV.U32 R19, RZ, RZ, R9 ;  /* 0x000000ffff137224 */ /* 0x000fce00078e0009 */
.L_x_299:
[C---:B------:R-:W-:Y:S01]  /*fe50*/  IMAD.WIDE.U32 R10, R19.reuse, 0x66666667, RZ ;  /* 0x66666667130a7825 */ /* 0x040fe200078e00ff */
[----:B------:R-:W-:-:S03]  /*fe60*/  ISETP.LT.AND P1, PT, R19, RZ, PT ;  /* 0x000000ff1300720c */ /* 0x000fc60003f21270 */
[----:B------:R-:W-:-:S04]  /*fe70*/  IMAD.WIDE.U32 R12, R20, 0x66666667, RZ ;  /* 0x66666667140c7825 */ /* 0x000fc800078e00ff */
[----:B------:R-:W-:-:S04]  /*fe80*/  IMAD.WIDE.U32 R10, P0, R20, 0x66666666, R10 ;  /* 0x66666666140a7825 */ /* 0x000fc8000780000a */
[----:B------:R-:W-:Y:S01]  /*fe90*/  IMAD.MOV.U32 R14, RZ, RZ, R11 ;  /* 0x000000ffff0e7224 */ /* 0x000fe200078e000b */
[----:B------:R-:W-:Y:S01]  /*fea0*/  IADD3.X R15, PT, PT, RZ, RZ, RZ, P0, !PT ;  /* 0x000000ffff0f7210 */ /* 0x000fe200007fe4ff */
[----:B------:R-:W-:Y:S01]  /*feb0*/  IMAD.MOV.U32 R18, RZ, RZ, R16 ;  /* 0x000000ffff127224 */ /* 0x000fe200078e0010 */
[----:B------:R-:W-:Y:S01]  /*fec0*/  IADD3 RZ, P0, PT, R13, R10, RZ ;  /* 0x0000000a0dff7210 */ /* 0x000fe20007f1e0ff */
[----:B------:R-:W-:Y:S01]  /*fed0*/  VIADD R16, R16, 0x1 ;  /* 0x0000000110107836 */ /* 0x000fe20000000000 */
[----:B------:R-:W-:-:S03]  /*fee0*/  IADD3 R10, P2, PT, R20, 0x9, RZ ;  /* 0x00000009140a7810 */ /* 0x000fc60007f5e0ff */
[----:B------:R-:W-:-:S03]  /*fef0*/  IMAD.WIDE.U32.X R14, R19, 0x66666666, R14, P0 ;  /* 0x66666666130e7825 */ /* 0x000fc600000e040e */
[----:B------:R-:W-:-:S04]  /*ff00*/  IADD3 R7, P0, PT, R14, -0x66666667, RZ ;  /* 0x999999990e077810 */ /* 0x000fc80007f1e0ff */
[----:B------:R-:W-:Y:S01]  /*ff10*/  SEL R20, R7, R14, P1 ;  /* 0x0000000e07147207 */ /* 0x000fe20000800000 */
[----:B------:R-:W-:Y:S01]  /*ff20*/  IMAD.X R7, RZ, RZ, R19, P2 ;  /* 0x000000ffff077224 */ /* 0x000fe200010e0613 */
[----:B------:R-:W-:Y:S02]  /*ff30*/  IADD3.X R11, PT, PT, R15, -0x66666667, RZ, P0, !PT ;  /* 0x999999990f0b7810 */ /* 0x000fe400007fe4ff */
[----:B------:R-:W-:Y:S02]  /*ff40*/  ISETP.GT.U32.AND P0, PT, R10, 0x12, PT ;  /* 0x000000120a00780c */ /* 0x000fe40003f04070 */
[----:B------:R-:W-:Y:S02]  /*ff50*/  SEL R15, R11, R15, P1 ;  /* 0x0000000f0b0f7207 */ /* 0x000fe40000800000 */
[----:B------:R-:W-:Y:S02]  /*ff60*/  ISETP.GT.U32.AND.EX P0, PT, R7, RZ, PT, P0 ;  /* 0x000000ff0700720c */ /* 0x000fe40003f04100 */
[----:B------:R-:W-:-:S02]  /*ff70*/  SHF.R.S64 R20, R20, 0x2, R15 ;  /* 0x0000000214147819 */ /* 0x000fc4000000100f */
[C---:B------:R-:W-:Y:S02]  /*ff80*/  IADD3 R10, PT, PT, R8.reuse, 0x1, RZ ;  /* 0x00000001080a7810 */ /* 0x040fe40007ffe0ff */
[C---:B------:R-:W-:Y:S02]  /*ff90*/  LEA.HI R20, P1, R15.reuse, R20, RZ, 0x1 ;  /* 0x000000140f147211 */ /* 0x040fe400078308ff */
[----:B------:R-:W-:Y:S02]  /*ffa0*/  PRMT R7, R8, 0x7610, R7 ;  /* 0x0000761008077816 */ /* 0x000fe40000000007 */
[----:B------:R-:W-:Y:S02]  /*ffb0*/  LEA.HI.X.SX32 R19, R15, RZ, 0x1e, P1 ;  /* 0x000000ff0f137211 */ /* 0x000fe400008ff6ff */
[----:B------:R-:W-:Y:S01]  /*ffc0*/  PRMT R8, R10, 0x7610, R8 ;  /* 0x000076100a087816 */ /* 0x000fe20000000008 */
[----:B------:R-:W-:Y:S06]  /*ffd0*/  @P0 BRA `(.L_x_299) ;  /* 0xfffffffc009c0947 */ /* 0x000fec000383ffff */
[----:B------:R-:W-:Y:S05]  /*ffe0*/  BSYNC.RECONVERGENT B2 ;  /* 0x0000000000027941 */ /* 0x000fea0003800200 */
.L_x_298:
[----:B------:R-:W-:Y:S01]  /*fff0*/  BSSY.RECONVERGENT B2, `(.L_x_300) ;  /* 0x000001d000027945 */ /* 0x000fe20003800200 */
[----:B------:R-:W-:-:S07]  /*10000*/  MOV R8, RZ ;  /* 0x000000ff00087202 */ /* 0x000fce0000000f00 */
.L_x_301:
        /* <DEDUP_REMOVED lines=17> */
[----:B------:R-:W-:Y:S02]  /*10120*/  SHF.R.S64 R14, R14, 0x2, R15 ;  /* 0x000000020e0e7819 */ /* 0x000fe4000000100f */
[----:B------:R-:W-:-:S02]  /*10130*/  ISETP.GT.U32.AND.EX P0, PT, R9, RZ, PT, P0 ;  /* 0x000000ff0900720c */ /* 0x000fc40003f04100 */
[C---:B------:R-:W-:Y:S02]  /*10140*/  LEA.HI R14, P1, R15.reuse, R14, RZ, 0x1 ;  /* 0x0000000e0f0e7211 */ /* 0x040fe400078308ff */
[----:B------:R-:W-:Y:S02]  /*10150*/  IADD3 R8, PT, PT, R8, 0x1, RZ ;  /* 0x0000000108087810 */ /* 0x000fe40007ffe0ff */
[----:B------:R-:W-:Y:S01]  /*10160*/  LEA.HI.X.SX32 R9, R15, RZ, 0x1e, P1 ;  /* 0x000000ff0f097211 */ /* 0x000fe200008ff6ff */
[----:B------:R-:W-:Y:S02]  /*10170*/  IMAD R11, R14, -0xa, R17 ;  /* 0xfffffff60e0b7824 */ /* 0x000fe400078e0211 */
[----:B------:R-:W-:-:S03]  /*10180*/  IMAD.MOV.U32 R17, RZ, RZ, R14 ;  /* 0x000000ffff117224 */ /* 0x000fc600078e000e */
[----:B------:R-:W-:-:S05]  /*10190*/  IADD3 R11, PT, PT, R11, 0x30, RZ ;  /* 0x000000300b0b7810 */ /* 0x000fca0007ffe0ff */
[----:B------:R0:W-:Y:S01]  /*101a0*/  STL.U8 [R12+0x10], R11 ;  /* 0x0000100b0c007387 */ /* 0x0001e20000100000 */
[----:B------:R-:W-:Y:S05]  /*101b0*/  @P0 BRA `(.L_x_301) ;  /* 0xfffffffc00940947 */ /* 0x000fea000383ffff */
[----:B------:R-:W-:Y:S05]  /*101c0*/  BSYNC.RECONVERGENT B2 ;  /* 0x0000000000027941 */ /* 0x000fea0003800200 */
.L_x_300:
[----:B------:R-:W-:Y:S01]  /*101d0*/  IMAD.MOV.U32 R9, RZ, RZ, 0x30 ;  /* 0x00000030ff097424 */ /* 0x000fe200078e00ff */
[----:B------:R-:W-:Y:S01]  /*101e0*/  IADD3 R10, PT, PT, R1, R10, RZ ;  /* 0x0000000a010a7210 */ /* 0x000fe20007ffe0ff */
[----:B------:R-:W-:Y:S01]  /*101f0*/  BSSY.RECONVERGENT B2, `(.L_x_302) ;  /* 0x0000017000027945 */ /* 0x000fe20003800200 */
[----:B------:R-:W-:Y:S01]  /*10200*/  ISETP.GE.U32.AND P0, PT, R18, 0x3, PT ;  /* 0x000000031200780c */ /* 0x000fe20003f06070 */
[----:B------:R-:W-:Y:S01]  /*10210*/  IMAD.MOV.U32 R8, RZ, RZ, RZ ;  /* 0x000000ffff087224 */ /* 0x000fe200078e00ff */
[----:B------:R-:W-:Y:S01]  /*10220*/  LOP3.LUT R19, R16, 0x3, RZ, 0xc0, !PT ;  /* 0x0000000310137812 */ /* 0x000fe200078ec0ff */
[----:B------:R1:W-:Y:S03]  /*10230*/  STL.U8 [R10+0x11], R9 ;  /* 0x000011090a007387 */ /* 0x0003e60000100000 */
[----:B------:R-:W-:-:S07]  /*10240*/  ISETP.NE.AND P1, PT, R19, RZ, PT ;  /* 0x000000ff1300720c */ /* 0x000fce0003f25270 */
[----:B-1----:R-:W-:Y:S06]  /*10250*/  @!P0 BRA `(.L_x_303) ;  /* 0x0000000000408947 */ /* 0x002fec0003800000 */
[----:B------:R-:W-:Y:S01]  /*10260*/  LOP3.LUT R8, R16, 0xfffffffc, RZ, 0xc0, !PT ;  /* 0xfffffffc10087812 */ /* 0x000fe200078ec0ff */
[----:B------:R-:W-:-:S07]  /*10270*/  IMAD.MOV.U32 R9, RZ, RZ, RZ ;  /* 0x000000ffff097224 */ /* 0x000fce00078e00ff */
.L_x_304:
[----:B-1----:R-:W-:-:S05]  /*10280*/  IADD3 R14, PT, PT, R1, R9, RZ ;  /* 0x00000009010e7210 */ /* 0x002fca0007ffe0ff */
[----:B0-----:R-:W2:Y:S04]  /*10290*/  LDL.U16 R11, [R14+0x10] ;  /* 0x000010000e0b7983 */ /* 0x001ea80000100400 */
[----:B------:R-:W3:Y:S01]  /*102a0*/  LDL.U16 R13, [R14+0x12] ;  /* 0x000012000e0d7983 */ /* 0x000ee20000100400 */
[----:B------:R-:W-:-:S05]  /*102b0*/  VIADD R9, R9, 0x4 ;  /* 0x0000000409097836 */ /* 0x000fca0000000000 */
[----:B------:R-:W-:Y:S02]  /*102c0*/  ISETP.NE.AND P0, PT, R9, R8, PT ;  /* 0x000000080900720c */ /* 0x000fe40003f05270 */
[C---:B--2---:R-:W-:Y:S02]  /*102d0*/  PRMT R10, R11.reuse, 0x7770, RZ ;  /* 0x000077700b0a7816 */ /* 0x044fe400000000ff */
[----:B------:R-:W-:Y:S02]  /*102e0*/  PRMT R11, R11, 0x7771, RZ ;  /* 0x000077710b0b7816 */ /* 0x000fe400000000ff */
[C---:B---3--:R-:W-:Y:S02]  /*102f0*/  PRMT R12, R13.reuse, 0x7770, RZ ;  /* 0x000077700d0c7816 */ /* 0x048fe400000000ff */
[----:B------:R-:W-:Y:S02]  /*10300*/  PRMT R13, R13, 0x7771, RZ ;  /* 0x000077710d0d7816 */ /* 0x000fe400000000ff */
[----:B------:R-:W-:-:S02]  /*10310*/  PRMT R11, R10, 0x3340, R11 ;  /* 0x000033400a0b7816 */ /* 0x000fc4000000000b */
[----:B------:R-:W-:-:S04]  /*10320*/  PRMT R12, R12, 0x3340, R13 ;  /* 0x000033400c0c7816 */ /* 0x000fc8000000000d */
[----:B------:R-:W-:-:S05]  /*10330*/  PRMT R11, R11, 0x5410, R12 ;  /* 0x000054100b0b7816 */ /* 0x000fca000000000c */
[----:B------:R1:W-:Y:S01]  /*10340*/  STL [R14], R11 ;  /* 0x0000000b0e007387 */ /* 0x0003e20000100800 */
[----:B------:R-:W-:Y:S05]  /*10350*/  @P0 BRA `(.L_x_304) ;  /* 0xfffffffc00c80947 */ /* 0x000fea000383ffff */
.L_x_303:
[----:B------:R-:W-:Y:S05]  /*10360*/  BSYNC.RECONVERGENT B2 ;  /* 0x0000000000027941 */ /* 0x000fea0003800200 */
.L_x_302:
[----:B------:R-:W-:Y:S04]  /*10370*/  BSSY.RECONVERGENT B2, `(.L_x_305) ;  /* 0x000000d000027945 */ /* 0x000fe80003800200 */
[----:B------:R-:W-:Y:S05]  /*10380*/  @!P1 BRA `(.L_x_306) ;  /* 0x00000000002c9947 */ /* 0x000fea0003800000 */
[----:B------:R-:W-:-:S05]  /*10390*/  IMAD.IADD R9, R1, 0x1, R8 ;  /* 0x0000000101097824 */ /* 0x000fca00078e0208 */
[----:B------:R-:W2:Y:S01]  /*103a0*/  LDL.U8 R8, [R9+0x10] ;  /* 0x0000100009087983 */ /* 0x000ea20000100000 */
[----:B------:R-:W-:-:S03]  /*103b0*/  ISETP.NE.AND P0, PT, R19, 0x1, PT ;  /* 0x000000011300780c */ /* 0x000fc60003f05270 */
[----:B--2---:R2:W-:Y:S10]  /*103c0*/  STL.U8 [R9], R8 ;  /* 0x0000000809007387 */ /* 0x0045f40000100000 */
[----:B------:R-:W-:Y:S05]  /*103d0*/  @!P0 BRA `(.L_x_306) ;  /* 0x0000000000188947 */ /* 0x000fea0003800000 */
[----:B--2---:R-:W2:Y:S01]  /*103e0*/  LDL.U8 R8, [R9+0x11] ;  /* 0x0000110009087983 */ /* 0x004ea20000100000 */
[----:B------:R-:W-:-:S03]  /*103f0*/  ISETP.NE.AND P0, PT, R19, 0x2, PT ;  /* 0x000000021300780c */ /* 0x000fc60003f05270 */
[----:B--2---:R3:W-:Y:S10]  /*10400*/  STL.U8 [R9+0x1], R8 ;  /* 0x0000010809007387 */ /* 0x0047f40000100000 */
[----:B------:R-:W-:Y:S05]  /*10410*/  @!P0 BRA `(.L_x_306) ;  /* 0x0000000000088947 */ /* 0x000fea0003800000 */
[----:B---3--:R-:W2:Y:S04]  /*10420*/  LDL.U8 R8, [R9+0x12] ;  /* 0x0000120009087983 */ /* 0x008ea80000100000 */
[----:B--2---:R4:W-:Y:S02]  /*10430*/  STL.U8 [R9+0x2], R8 ;  /* 0x0000020809007387 */ /* 0x0049e40000100000 */
.L_x_306:
[----:B------:R-:W-:Y:S05]  /*10440*/  BSYNC.RECONVERGENT B2 ;  /* 0x0000000000027941 */ /* 0x000fea0003800200 */
.L_x_305:
[----:B------:R-:W-:Y:S01]  /*10450*/  ISETP.GE.U32.AND P0, PT, R18, 0x3, PT ;  /* 0x000000031200780c */ /* 0x000fe20003f06070 */
[----:B------:R-:W-:Y:S01]  /*10460*/  BSSY.RECONVERGENT B2, `(.L_x_307) ;  /* 0x000001e000027945 */ /* 0x000fe20003800200 */
[----:B--234-:R-:W-:-:S11]  /*10470*/  HFMA2 R8, -RZ, RZ, 0, 0 ;  /* 0x00000000ff087431 */ /* 0x01cfd600000001ff */
[----:B------:R-:W-:Y:S05]  /*10480*/  @!P0 BRA `(.L_x_308) ;  /* 0x00000000006c8947 */ /* 0x000fea0003800000 */
[----:B------:R-:W-:Y:S01]  /*10490*/  BSSY.RECONVERGENT B3, `(.L_x_309) ;  /* 0x0000019000037945 */ /* 0x000fe20003800200 */
[----:B------:R-:W-:Y:S01]  /*104a0*/  IMAD.MOV.U32 R20, RZ, RZ, RZ ;  /* 0x000000ffff147224 */ /* 0x000fe200078e00ff */
[----:B------:R-:W-:-:S07]  /*104b0*/  LOP3.LUT R17, R16, 0xfffffffc, RZ, 0xc0, !PT ;  /* 0xfffffffc10117812 */ /* 0x000fce00078ec0ff */
.L_x_310:
[----:B--2---:R-:W-:-:S05]  /*104c0*/  IMAD.IADD R15, R1, 0x1, R20 ;  /* 0x00000001010f7824 */ /* 0x004fca00078e0214 */
[----:B------:R2:W3:Y:S01]  /*104d0*/  LDL R8, [R15] ;  /* 0x000000000f087983 */ /* 0x0004e20000100800 */
[C---:B------:R-:W-:Y:S01]  /*104e0*/  LEA R21, R20.reuse, R3, 0x3 ;  /* 0x0000000314157211 */ /* 0x040fe200078e18ff */
[----:B------:R-:W-:-:S05]  /*104f0*/  VIADD R20, R20, 0x4 ;  /* 0x0000000414147836 */ /* 0x000fca0000000000 */
[----:B------:R-:W-:Y:S01]  /*10500*/  ISETP.NE.AND P0, PT, R20, R17, PT ;  /* 0x000000111400720c */ /* 0x000fe20003f05270 */
[----:B--2---:R-:W-:Y:S01]  /*10510*/  IMAD.MOV.U32 R15, RZ, RZ, RZ ;  /* 0x000000ffff0f7224 */ /* 0x004fe200078e00ff */
[C---:B---3--:R-:W-:Y:S02]  /*10520*/  PRMT R10, R8.reuse, 0x7770, RZ ;  /* 0x00007770080a7816 */ /* 0x048fe400000000ff */
[C---:B------:R-:W-:Y:S02]  /*10530*/  PRMT R9, R8.reuse, 0x7771, RZ ;  /* 0x0000777108097816 */ /* 0x040fe400000000ff */
[C---:B01----:R-:W-:Y:S02]  /*10540*/  PRMT R11, R8.reuse, 0x7773, RZ ;  /* 0x00007773080b7816 */ /* 0x043fe400000000ff */
[----:B------:R-:W-:Y:S02]  /*10550*/  PRMT R8, R8, 0x7772, RZ ;  /* 0x0000777208087816 */ /* 0x000fe400000000ff */
[----:B------:R-:W-:-:S02]  /*10560*/  LOP3.LUT R10, R10, 0xff, RZ, 0xc0, !PT ;  /* 0x000000ff0a0a7812 */ /* 0x000fc400078ec0ff */
[----:B------:R-:W-:Y:S01]  /*10570*/  LOP3.LUT R13, R9, 0xff, RZ, 0xc0, !PT ;  /* 0x000000ff090d7812 */ /* 0x000fe200078ec0ff */
[----:B------:R-:W-:Y:S01]  /*10580*/  IMAD.MOV.U32 R9, RZ, RZ, RZ ;  /* 0x000000ffff097224 */ /* 0x000fe200078e00ff */
[----:B------:R-:W-:Y:S01]  /*10590*/  LOP3.LUT R12, R8, 0xff, RZ, 0xc0, !PT ;  /* 0x000000ff080c7812 */ /* 0x000fe200078ec0ff */
[----:B------:R-:W-:Y:S01]  /*105a0*/  IMAD.MOV.U32 R8, RZ, RZ, R10 ;  /* 0x000000ffff087224 */ /* 0x000fe200078e000a */
[----:B------:R-:W-:Y:S01]  /*105b0*/  MOV R10, R13 ;  /* 0x0000000d000a7202 */ /* 0x000fe20000000f00 */
[----:B------:R-:W-:Y:S01]  /*105c0*/  HFMA2 R13, -RZ, RZ, 0, 0 ;  /* 0x00000000ff0d7431 */ /* 0x000fe200000001ff */
[----:B------:R-:W-:Y:S01]  /*105d0*/  LOP3.LUT R14, R11, 0xff, RZ, 0xc0, !PT ;  /* 0x000000ff0b0e7812 */ /* 0x000fe200078ec0ff */
[----:B------:R-:W-:-:S05]  /*105e0*/  IMAD.MOV.U32 R11, RZ, RZ, RZ ;  /* 0x000000ffff0b7224 */ /* 0x000fca00078e00ff */
[----:B------:R2:W-:Y:S04]  /*105f0*/  STL.128 [R21], R8 ;  /* 0x0000000815007387 */ /* 0x0005e80000100c00 */
[----:B------:R2:W-:Y:S01]  /*10600*/  STL.128 [R21+0x10], R12 ;  /* 0x0000100c15007387 */ /* 0x0005e20000100c00 */
[----:B------:R-:W-:Y:S05]  /*10610*/  @P0 BRA `(.L_x_310) ;  /* 0xfffffffc00a80947 */ /* 0x000fea000383ffff */
[----:B------:R-:W-:Y:S05]  /*10620*/  BSYNC.RECONVERGENT B3 ;  /* 0x0000000000037941 */ /* 0x000fea0003800200 */
.L_x_309:
[----:B--2---:R-:W-:-:S07]  /*10630*/  IMAD.MOV.U32 R8, RZ, RZ, R17 ;  /* 0x000000ffff087224 */ /* 0x004fce00078e0011 */
.L_x_308:
[----:B------:R-:W-:Y:S05]  /*10640*/  BSYNC.RECONVERGENT B2 ;  /* 0x0000000000027941 */ /* 0x000fea0003800200 */
.L_x_307:
[----:B------:R-:W-:Y:S01]  /*10650*/  ISETP.NE.AND P0, PT, R19, RZ, PT ;  /* 0x000000ff1300720c */ /* 0x000fe20003f05270 */
[----:B------:R-:W-:-:S12]  /*10660*/  BSSY.RECONVERGENT B2, `(.L_x_311) ;  /* 0x0000011000027945 */ /* 0x000fd80003800200 */
[----:B------:R-:W-:Y:S05]  /*10670*/  @!P0 BRA `(.L_x_312) ;  /* 0x00000000003c8947 */ /* 0x000fea0003800000 */
[----:B0-----:R-:W-:-:S05]  /*10680*/  IADD3 R12, PT, PT, R1, R8, RZ ;  /* 0x00000008010c7210 */ /* 0x001fca0007ffe0ff */
[----:B------:R-:W2:Y:S01]  /*10690*/  LDL.U8 R10, [R12] ;  /* 0x000000000c0a7983 */ /* 0x000ea20000100000 */
[----:B------:R-:W-:Y:S01]  /*106a0*/  IMAD R13, R8, 0x8, R3 ;  /* 0x00000008080d7824 */ /* 0x000fe200078e0203 */
[----:B------:R-:W-:Y:S01]  /*106b0*/  ISETP.NE.AND P0, PT, R19, 0x1, PT ;  /* 0x000000011300780c */ /* 0x000fe20003f05270 */
[----:B-1----:R-:W-:-:S05]  /*106c0*/  IMAD.MOV.U32 R11, RZ, RZ, RZ ;  /* 0x000000ffff0b7224 */ /* 0x002fca00078e00ff */
[----:B--2---:R2:W-:Y:S07]  /*106d0*/  STL.64 [R13], R10 ;  /* 0x0000000a0d007387 */ /* 0x0045ee0000100a00 */
[----:B------:R-:W-:Y:S05]  /*106e0*/  @!P0 BRA `(.L_x_312) ;  /* 0x0000000000208947 */ /* 0x000fea0003800000 */
[----:B------:R-:W3:Y:S01]  /*106f0*/  LDL.U8 R8, [R12+0x1] ;  /* 0x000001000c087983 */ /* 0x000ee20000100000 */
[----:B------:R-:W-:Y:S02]  /*10700*/  MOV R9, RZ ;  /* 0x000000ff00097202 */ /* 0x000fe40000000f00 */
[----:B------:R-:W-:-:S03]  /*10710*/  ISETP.NE.AND P0, PT, R19, 0x2, PT ;  /* 0x000000021300780c */ /* 0x000fc60003f05270 */
[----:B---3--:R3:W-:Y:S10]  /*10720*/  STL.64 [R13+0x8], R8 ;  /* 0x000008080d007387 */ /* 0x0087f40000100a00 */
[----:B------:R-:W-:Y:S05]  /*10730*/  @!P0 BRA `(.L_x_312) ;  /* 0x00000000000c8947 */ /* 0x000fea0003800000 */
[----:B---3--:R-:W3:Y:S01]  /*10740*/  LDL.U8 R8, [R12+0x2] ;  /* 0x000002000c087983 */ /* 0x008ee20000100000 */
[----:B------:R-:W-:-:S05]  /*10750*/  IMAD.MOV.U32 R9, RZ, RZ, RZ ;  /* 0x000000ffff097224 */ /* 0x000fca00078e00ff */
[----:B---3--:R4:W-:Y:S02]  /*10760*/  STL.64 [R13+0x10], R8 ;  /* 0x000010080d007387 */ /* 0x0089e40000100a00 */
.L_x_312:
[----:B------:R-:W-:Y:S05]  /*10770*/  BSYNC.RECONVERGENT B2 ;  /* 0x0000000000027941 */ /* 0x000fea0003800200 */
.L_x_311:
[----:B------:R-:W-:Y:S01]  /*10780*/  ISETP.GE.U32.AND P0, PT, R18, 0xf, PT ;  /* 0x0000000f1200780c */ /* 0x000fe20003f06070 */
[----:B------:R-:W-:Y:S01]  /*10790*/  BSSY.RECONVERGENT B2, `(.L_x_313) ;  /* 0x0000174000027945 */ /* 0x000fe20003800200 */
[----:B------:R-:W-:Y:S02]  /*107a0*/  HFMA2 R17, -RZ, RZ, 0, 0 ;  /* 0x00000000ff117431 */ /* 0x000fe400000001ff */
[----:B------:R-:W-:Y:S01]  /*107b0*/  IMAD.MOV.U32 R20, RZ, RZ, RZ ;  /* 0x000000ffff147224 */ /* 0x000fe200078e00ff */
        /* <DEDUP_REMOVED lines=8> */
[----:B------:R-:W-:Y:S02]  /*10840*/  MOV R17, RZ ;  /* 0x000000ff00117202 */ /* 0x000fe40000000f00 */
[----:B------:R-:W-:-:S05]  /*10850*/  VIMNMX.U32 R21, PT, PT, R21, 0x1, !PT ;  /* 0x0000000115157848 */ /* 0x000fca0007fe0000 */
[----:B------:R-:W-:Y:S05]  /*10860*/  @!P0 BRA `(.L_x_316) ;  /* 0x0000000c00148947 */ /* 0x000fea0003800000 */
[----:B------:R-:W-:Y:S01]  /*10870*/  BSSY.RECONVERGENT B4, `(.L_x_317) ;  /* 0x00000c3000047945 */ /* 0x000fe20003800200 */
[----:B------:R-:W-:Y:S01]  /*10880*/  IMAD.MOV.U32 R22, RZ, RZ, RZ ;  /* 0x000000ffff167224 */ /* 0x000fe200078e00ff */
[----:B------:R-:W-:-:S07]  /*10890*/  CS2R R18, SRZ ;  /* 0x0000000000127805 */ /* 0x000fce000001ff00 */
.L_x_318:
[----:B---34-:R-:W-:-:S05]  /*108a0*/  IMAD.SHL.U32 R8, R22, 0x2, RZ ;  /* 0x0000000216087824 */ /* 0x018fca00078e00ff */
[----:B------:R-:W-:-:S05]  /*108b0*/  LEA R23, R8, R3, 0x3 ;  /* 0x0000000308177211 */ /* 0x000fca00078e18ff */
[----:B012---:R-:W2:Y:S02]  /*108c0*/  LDL.128 R12, [R23] ;  /* 0x00000000170c7983 */ /* 0x007ea40000100c00 */
        /* <DEDUP_REMOVED lines=30> */
[----:B------:R-:W-:-:S05]  /*10ab0*/  IMAD.WIDE.U32 R26, R29, 0x114253d5, RZ ;  /* 0x114253d51d1a7825 */ /* 0x000fca00078e00ff */
[----:B------:R-:W-:Y:S02]  /*10ac0*/  IADD3 R17, PT, PT, R27, R17, RZ ;  /* 0x000000111b117210 */ /* 0x000fe40007ffe0ff */
[-C--:B------:R-:W-:Y:S02]  /*10ad0*/  LOP3.LUT R26, R26, R19.reuse, RZ, 0x3c, !PT ;  /* 0x000000131a1a7212 */ /* 0x080fe400078e3cff */
[----:B------:R-:W-:Y:S02]  /*10ae0*/  IADD3 R27, P0, PT, R30, R19, RZ ;  /* 0x000000131e1b7210 */ /* 0x000fe40007f1e0ff */
[----:B------:R-:W-:-:S03]  /*10af0*/  LOP3.LUT R19, R17, R18, RZ, 0x3c, !PT ;  /* 0x0000001211137212 */ /* 0x000fc600078e3cff */
[----:B------:R-:W-:Y:S01]  /*10b00*/  IMAD.X R28, R28, 0x1, R18, P0 ;  /* 0x000000011c1c7824 */ /* 0x000fe200000e0612 */
[----:B------:R-:W-:Y:S02]  /*10b10*/  SHF.L.W.U32.HI R17, R26, 0x1f, R19 ;  /* 0x0000001f1a117819 */ /* 0x000fe40000010e13 */
[----:B------:R-:W-:Y:S01]  /*10b20*/  SHF.L.W.U32.HI R20, R19, 0x1f, R26 ;  /* 0x0000001f13147819 */ /* 0x000fe20000010e1a */
[----:B------:R-:W-:Y:S01]  /*10b30*/  IMAD R28, R28, 0x5, RZ ;  /* 0x000000051c1c7824 */ /* 0x000fe200078e02ff */
[----:B------:R-:W-:Y:S01]  /*10b40*/  MOV R18, 0x52dce729 ;  /* 0x52dce72900127802 */ /* 0x000fe20000000f00 */
        /* <DEDUP_REMOVED lines=11> */
[C---:B------:R-:W-:Y:S01]  /*10c00*/  IMAD R29, R10.reuse, 0x4e8b26fe, RZ ;  /* 0x4e8b26fe0a1d7824 */ /* 0x040fe200078e02ff */
[----:B------:R-:W-:Y:S01]  /*10c10*/  IADD3 R9, PT, PT, R31, R9, RZ ;  /* 0x000000091f097210 */ /* 0x000fe20007ffe0ff */
[----:B------:R-:W-:-:S04]  /*10c20*/  IMAD.WIDE.U32 R10, R10, 0x2745937f, RZ ;  /* 0x2745937f0a0a7825 */ /* 0x000fc800078e00ff */
[----:B------:R-:W-:Y:S02]  /*10c30*/  IMAD.IADD R11, R11, 0x1, R19 ;  /* 0x000000010b0b7824 */ /* 0x000fe400078e0213 */
[----:B------:R-:W-:Y:S02]  /*10c40*/  IMAD R9, R9, 0x2745937f, RZ ;  /* 0x2745937f09097824 */ /* 0x000fe400078e02ff */
[----:B------:R-:W-:Y:S01]  /*10c50*/  IMAD.MOV.U32 R19, RZ, RZ, 0x0 ;  /* 0x00000000ff137424 */ /* 0x000fe200078e00ff */
        /* <DEDUP_REMOVED lines=9> */
[----:B------:R-:W-:Y:S02]  /*10cf0*/  HFMA2 R27, -RZ, RZ, 0, 0 ;  /* 0x00000000ff1b7431 */ /* 0x000fe400000001ff */
[----:B------:R-:W-:Y:S01]  /*10d00*/  IMAD R9, R29, 0x114253d5, RZ ;  /* 0x114253d51d097824 */ /* 0x000fe200078e02ff */
[----:B------:R-:W-:Y:S01]  /*10d10*/  LOP3.LUT R8, R26, R8, RZ, 0x3c, !PT ;  /* 0x000000081a087212 */ /* 0x000fe200078e3cff */
[----:B------:R-:W-:Y:S01]  /*10d20*/  IMAD.X R17, R17, 0x1, R28, P0 ;  /* 0x0000000111117824 */ /* 0x000fe200000e061c */
[----:B------:R-:W-:Y:S01]  /*10d30*/  LOP3.LUT R28, R11, R28, RZ, 0x3c, !PT ;  /* 0x0000001c0b1c7212 */ /* 0x000fe200078e3cff */
[----:B------:R-:W-:Y:S02]  /*10d40*/  IMAD R9, R10, -0x783c846f, R9 ;  /* 0x87c37b910a097824 */ /* 0x000fe400078e0209 */
[----:B------:R-:W-:-:S02]  /*10d50*/  IMAD.MOV.U32 R26, RZ, RZ, 0x38495ab5 ;  /* 0x38495ab5ff1a7424 */ /* 0x000fc400078e00ff */
[----:B------:R-:W-:-:S04]  /*10d60*/  IMAD.WIDE.U32 R10, R10, 0x114253d5, RZ ;  /* 0x114253d50a0a7825 */ /* 0x000fc800078e00ff */
[----:B------:R-:W-:-:S04]  /*10d70*/  IMAD.WIDE.U32 R30, R20, 0x5, R26 ;  /* 0x00000005141e7825 */ /* 0x000fc800078e001a */
[----:B------:R-:W-:Y:S01]  /*10d80*/  IMAD.IADD R9, R11, 0x1, R9 ;  /* 0x000000010b097824 */ /* 0x000fe200078e0209 */
[-C--:B------:R-:W-:Y:S01]  /*10d90*/  LOP3.LUT R10, R10, R30.reuse, RZ, 0x3c, !PT ;  /* 0x0000001e0a0a7212 */ /* 0x080fe200078e3cff */
[----:B------:R-:W-:Y:S01]  /*10da0*/  IMAD R11, R17, 0x5, RZ ;  /* 0x00000005110b7824 */ /* 0x000fe200078e02ff */
[----:B------:R-:W-:Y:S02]  /*10db0*/  SHF.L.W.U32.HI R17, R28, 0x1b, R8 ;  /* 0x0000001b1c117819 */ /* 0x000fe40000010e08 */
[----:B------:R-:W-:Y:S01]  /*10dc0*/  SHF.L.W.U32.HI R8, R8, 0x1b, R28 ;  /* 0x0000001b08087819 */ /* 0x000fe20000010e1c */
[----:B------:R-:W-:Y:S01]  /*10dd0*/  IMAD.IADD R11, R31, 0x1, R11 ;  /* 0x000000011f0b7824 */ /* 0x000fe200078e020b */
[----:B------:R-:W-:Y:S01]  /*10de0*/  IADD3 R30, P0, PT, R17, R30, RZ ;  /* 0x0000001e111e7210 */ /* 0x000fe20007f1e0ff */
[----:B---3--:R-:W-:-:S03]  /*10df0*/  IMAD.WIDE.U32 R28, R12, 0x114253d5, RZ ;  /* 0x114253d50c1c7825 */ /* 0x008fc600078e00ff */
[-C--:B------:R-:W-:Y:S02]  /*10e00*/  IADD3.X R8, PT, PT, R8, R11.reuse, RZ, P0, !PT ;  /* 0x0000000b08087210 */ /* 0x080fe400007fe4ff */
[----:B------:R-:W-:Y:S01]  /*10e10*/  LOP3.LUT R9, R9, R11, RZ, 0x3c, !PT ;  /* 0x0000000b09097212 */ /* 0x000fe200078e3cff */
[----:B------:R-:W-:-:S03]  /*10e20*/  IMAD R11, R13, 0x114253d5, RZ ;  /* 0x114253d50d0b7824 */ /* 0x000fc600078e02ff */
[----:B------:R-:W-:Y:S01]  /*10e30*/  SHF.L.W.U32.HI R17, R9, 0x1f, R10 ;  /* 0x0000001f09117819 */ /* 0x000fe20000010e0a */
[----:B------:R-:W-:-:S04]  /*10e40*/  IMAD R11, R12, -0x783c846f, R11 ;  /* 0x87c37b910c0b7824 */ /* 0x000fc800078e020b */
[----:B------:R-:W-:Y:S02]  /*10e50*/  IMAD.IADD R28, R29, 0x1, R11 ;  /* 0x000000011d1c7824 */ /* 0x000fe400078e020b */
[----:B------:R-:W-:-:S04]  /*10e60*/  IMAD.U32 R11, R13, -0x80000000, RZ ;  /* 0x800000000d0b7824 */ /* 0x000fc800078e00ff */
[C---:B------:R-:W-:Y:S02]  /*10e70*/  IMAD R11, R12.reuse, -0x775ed616, R11 ;  /* 0x88a129ea0c0b7824 */ /* 0x040fe400078e020b */
[----:B------:R-:W-:-:S05]  /*10e80*/  IMAD.WIDE.U32 R12, R12, -0x80000000, RZ ;  /* 0x800000000c0c7825 */ /* 0x000fca00078e00ff */
[----:B------:R-:W-:Y:S02]  /*10e90*/  IADD3 R11, PT, PT, R13, R11, RZ ;  /* 0x0000000b0d0b7210 */ /* 0x000fe40007ffe0ff */
        /* <DEDUP_REMOVED lines=23> */
[----:B------:R-:W-:Y:S02]  /*11010*/  IMAD R15, R15, 0x114253d5, RZ ;  /* 0x114253d50f0f7824 */ /* 0x000fe400078e02ff */
[----:B------:R-:W-:-:S04]  /*11020*/  IMAD.WIDE.U32 R12, R30, 0x114253d5, RZ ;  /* 0x114253d51e0c7825 */ /* 0x000fc800078e00ff */
[----:B------:R-:W-:Y:S02]  /*11030*/  IMAD R15, R30, -0x783c846f, R15 ;  /* 0x87c37b911e0f7824 */ /* 0x000fe400078e020f */
[----:B------:R-:W-:Y:S01]  /*11040*/  IMAD.WIDE.U32 R30, R17, 0x5, R26 ;  /* 0x00000005111e7825 */ /* 0x000fe200078e001a */
[----:B------:R-:W-:-:S03]  /*11050*/  SHF.L.W.U32.HI R17, R28, 0x1b, R20 ;  /* 0x0000001b1c117819 */ /* 0x000fc60000010e14 */
[----:B------:R-:W-:Y:S02]  /*11060*/  IMAD R29, R14, 0x5, RZ ;  /* 0x000000050e1d7824 */ /* 0x000fe400078e02ff */
[----:B------:R-:W-:Y:S01]  /*11070*/  IMAD.IADD R13, R13, 0x1, R15 ;  /* 0x000000010d0d7824 */ /* 0x000fe200078e020f */
[-C--:B------:R-:W-:Y:S01]  /*11080*/  LOP3.LUT R15, R12, R30.reuse, RZ, 0x3c, !PT ;  /* 0x0000001e0c0f7212 */ /* 0x080fe200078e3cff */
[----:B------:R-:W-:Y:S01]  /*11090*/  VIADD R22, R22, 0x4 ;  /* 0x0000000416167836 */ /* 0x000fe20000000000 */
[----:B------:R-:W-:Y:S02]  /*110a0*/  IADD3 R12, PT, PT, R31, R29, RZ ;  /* 0x0000001d1f0c7210 */ /* 0x000fe40007ffe0ff */
[----:B------:R-:W-:Y:S02]  /*110b0*/  IADD3 R31, P0, PT, R17, R30, RZ ;  /* 0x0000001e111f7210 */ /* 0x000fe40007f1e0ff */
[----:B------:R-:W-:Y:S02]  /*110c0*/  SHF.L.W.U32.HI R17, R20, 0x1b, R28 ;  /* 0x0000001b14117819 */ /* 0x000fe40000010e1c */
[----:B------:R-:W-:-:S03]  /*110d0*/  LOP3.LUT R20, R13, R12, RZ, 0x3c, !PT ;  /* 0x0000000c0d147212 */ /* 0x000fc600078e3cff */
[----:B------:R-:W-:Y:S01]  /*110e0*/  IMAD.X R17, R17, 0x1, R12, P0 ;  /* 0x0000000111117824 */ /* 0x000fe200000e060c */
[----:B------:R-:W-:Y:S02]  /*110f0*/  SHF.L.W.U32.HI R14, R15, 0x1f, R20 ;  /* 0x0000001f0f0e7819 */ /* 0x000fe40000010e14 */
[----:B------:R-:W-:Y:S01]  /*11100*/  SHF.L.W.U32.HI R15, R20, 0x1f, R15 ;  /* 0x0000001f140f7819 */ /* 0x000fe20000010e0f */
[C---:B--2---:R-:W-:Y:S01]  /*11110*/  IMAD R13, R9.reuse, 0x114253d5, RZ ;  /* 0x114253d5090d7824 */ /* 0x044fe200078e02ff */
[----:B------:R-:W-:-:S03]  /*11120*/  SHF.L.U32 R9, R9, 0x1f, RZ ;  /* 0x0000001f09097819 */ /* 0x000fc600000006ff */
        /* <DEDUP_REMOVED lines=13> */
[----:B------:R-:W-:-:S04]  /*11200*/  IMAD.WIDE.U32 R8, R8, 0x2745937f, RZ ;  /* 0x2745937f08087825 */ /* 0x000fc800078e00ff */
[----:B------:R-:W-:Y:S01]  /*11210*/  IMAD.IADD R13, R13, 0x1, R23 ;  /* 0x000000010d0d7824 */ /* 0x000fe200078e0217 */
[----:B------:R-:W-:Y:S01]  /*11220*/  IADD3 R20, PT, PT, R9, R17, RZ ;  /* 0x0000001109147210 */ /* 0x000fe20007ffe0ff */
[----:B------:R-:W-:Y:S01]  /*11230*/  IMAD R9, R11, 0x2745937f, RZ ;  /* 0x2745937f0b097824 */ /* 0x000fe200078e02ff */
[----:B------:R-:W-:Y:S01]  /*11240*/  LOP3.LUT R12, R8, R12, RZ, 0x3c, !PT ;  /* 0x0000000c080c7212 */ /* 0x000fe200078e3cff */
        /* <DEDUP_REMOVED lines=27> */
[-C--:B------:R-:W-:Y:S02]  /*11400*/  IADD3 R11, P0, PT, R9, R18.reuse, RZ ;  /* 0x00000012090b7210 */ /* 0x080fe40007f1e0ff */
[----:B------:R-:W-:Y:S02]  /*11410*/  LOP3.LUT R9, R21, 0xffffffc, RZ, 0xc0, !PT ;  /* 0x0ffffffc15097812 */ /* 0x000fe400078ec0ff */
[----:B------:R-:W-:Y:S01]  /*11420*/  MOV R20, R18 ;  /* 0x0000001200147202 */ /* 0x000fe20000000f00 */
[----:B------:R-:W-:Y:S01]  /*11430*/  IMAD.X R8, R8, 0x1, R17, P0 ;  /* 0x0000000108087824 */ /* 0x000fe200000e0611 */
[----:B------:R-:W-:Y:S01]  /*11440*/  ISETP.NE.AND P0, PT, R22, R9, PT ;  /* 0x000000091600720c */ /* 0x000fe20003f05270 */
[----:B------:R-:W-:-:S04]  /*11450*/  IMAD.WIDE.U32 R26, R11, 0x5, R26 ;  /* 0x000000050b1a7825 */ /* 0x000fc800078e001a */
[----:B------:R-:W-:Y:S02]  /*11460*/  IMAD R11, R8, 0x5, RZ ;  /* 0x00000005080b7824 */ /* 0x000fe400078e02ff */
[----:B------:R-:W-:Y:S02]  /*11470*/  IMAD.MOV.U32 R19, RZ, RZ, R26 ;  /* 0x000000ffff137224 */ /* 0x000fe400078e001a */
[----:B------:R-:W-:-:S04]  /*11480*/  IMAD.IADD R18, R27, 0x1, R11 ;  /* 0x000000011b127824 */ /* 0x000fc800078e020b */
[----:B------:R-:W-:Y:S05]  /*11490*/  @P0 BRA `(.L_x_318) ;  /* 0xfffffff400000947 */ /* 0x000fea000383ffff */
[----:B------:R-:W-:Y:S05]  /*114a0*/  BSYNC.RECONVERGENT B4 ;  /* 0x0000000000047941 */ /* 0x000fea0003800200 */
.L_x_317:
[----:B------:R-:W-:-:S07]  /*114b0*/  MOV R26, R9 ;  /* 0x00000009001a7202 */ /* 0x000fce0000000f00 */
.L_x_316:
[----:B------:R-:W-:Y:S05]  /*114c0*/  BSYNC.RECONVERGENT B3 ;  /* 0x0000000000037941 */ /* 0x000fea0003800200 */
.L_x_315:
[----:B---34-:R-:W-:-:S13]  /*114d0*/  LOP3.LUT P0, R8, R21, 0x3, RZ, 0xc0, !PT ;  /* 0x0000000315087812 */ /* 0x018fda000780c0ff */
[----:B------:R-:W-:Y:S05]  /*114e0*/  @!P0 BRA `(.L_x_314) ;  /* 0x0000000800788947 */ /* 0x000fea0003800000 */
[----:B------:R-:W-:Y:S01]  /*114f0*/  ISETP.NE.AND P0, PT, R8, 0x1, PT ;  /* 0x000000010800780c */ /* 0x000fe20003f05270 */
[----:B------:R-:W-:Y:S01]  /*11500*/  BSSY.RECONVERGENT B3, `(.L_x_319) ;  /* 0x0000067000037945 */ /* 0x000fe20003800200 */
[----:B------:R-:W-:-:S04]  /*11510*/  LOP3.LUT R21, R21, 0x1, RZ, 0xc0, !PT ;  /* 0x0000000115157812 */ /* 0x000fc800078ec0ff */
[----:B------:R-:W-:-:S07]  /*11520*/  ISETP.NE.U32.AND P1, PT, R21, 0x1, PT ;  /* 0x000000011500780c */ /* 0x000fce0003f25070 */
[----:B------:R-:W-:Y:S06]  /*11530*/  @!P0 BRA `(.L_x_320) ;  /* 0x00000004008c8947 */ /* 0x000fec0003800000 */
[----:B------:R-:W-:-:S04]  /*11540*/  IMAD.SHL.U32 R21, R26, 0x2, RZ ;  /* 0x000000021a157824 */ /* 0x000fc800078e00ff */
[----:B------:R-:W-:-:S05]  /*11550*/  IMAD R27, R21, 0x8, R3 ;  /* 0x00000008151b7824 */ /* 0x000fca00078e0203 */
[----:B012---:R-:W2:Y:S04]  /*11560*/  LDL.128 R8, [R27] ;  /* 0x000000001b087983 */ /* 0x007ea80000100c00 */
[----:B------:R-:W3:Y:S01]  /*11570*/  LDL.128 R12, [R27+0x10] ;  /* 0x000010001b0c7983 */ /* 0x000ee20000100c00 */
[----:B------:R-:W-:Y:S01]  /*11580*/  IADD3 R26, PT, PT, R21, 0x2, -R26 ;  /* 0x00000002151a7810 */ /* 0x000fe20007ffe81a */
[C---:B--2---:R-:W-:Y:S02]  /*11590*/  IMAD R23, R9.reuse, 0x114253d5, RZ ;  /* 0x114253d509177824 */ /* 0x044fe400078e02ff */
[----:B------:R-:W-:Y:S02]  /*115a0*/  IMAD.U32 R9, R9, -0x80000000, RZ ;  /* 0x8000000009097824 */ /* 0x000fe400078e00ff */
[----:B------:R-:W-:-:S02]  /*115b0*/  IMAD R29, R8, -0x783c846f, R23 ;  /* 0x87c37b91081d7824 */ /* 0x000fc400078e0217 */
[----:B------:R-:W-:-:S04]  /*115c0*/  IMAD.WIDE.U32 R22, R8, 0x114253d5, RZ ;  /* 0x114253d508167825 */ /* 0x000fc800078e00ff */
[----:B------:R-:W-:Y:S01]  /*115d0*/  IMAD R28, R10, 0x4e8b26fe, RZ ;  /* 0x4e8b26fe0a1c7824 */ /* 0x000fe200078e02ff */
[----:B------:R-:W-:Y:S01]  /*115e0*/  IADD3 R22, PT, PT, R23, R29, RZ ;  /* 0x0000001d17167210 */ /* 0x000fe20007ffe0ff */
        /* <DEDUP_REMOVED lines=9> */
[----:B------:R-:W-:-:S05]  /*11680*/  IMAD.WIDE.U32 R8, R8, 0x2745937f, RZ ;  /* 0x2745937f08087825 */ /* 0x000fca00078e00ff */
[----:B------:R-:W-:Y:S01]  /*11690*/  IADD3 R22, PT, PT, R9, R23, RZ ;  /* 0x0000001709167210 */ /* 0x000fe20007ffe0ff */
[----:B------:R-:W-:Y:S01]  /*116a0*/  IMAD R9, R11, 0x2745937f, RZ ;  /* 0x2745937f0b097824 */ /* 0x000fe200078e02ff */
[----:B------:R-:W-:-:S03]  /*116b0*/  LOP3.LUT R20, R8, R20, RZ, 0x3c, !PT ;  /* 0x0000001408147212 */ /* 0x000fc600078e3cff */
[C---:B------:R-:W-:Y:S02]  /*116c0*/  IMAD R23, R10.reuse, 0x4cf5ad43, R9 ;  /* 0x4cf5ad430a177824 */ /* 0x040fe400078e0209 */
[----:B------:R-:W-:-:S04]  /*116d0*/  IMAD.WIDE.U32 R8, R10, 0x2745937f, RZ ;  /* 0x2745937f0a087825 */ /* 0x000fc800078e00ff */
[----:B------:R-:W-:Y:S02]  /*116e0*/  IMAD.IADD R23, R9, 0x1, R23 ;  /* 0x0000000109177824 */ /* 0x000fe400078e0217 */
[C---:B------:R-:W-:Y:S01]  /*116f0*/  IMAD R9, R13.reuse, 0x114253d5, RZ ;  /* 0x114253d50d097824 */ /* 0x040fe200078e02ff */
[----:B------:R-:W-:Y:S02]  /*11700*/  SHF.L.U32 R13, R13, 0x1f, RZ ;  /* 0x0000001f0d0d7819 */ /* 0x000fe400000006ff */
[----:B------:R-:W-:Y:S01]  /*11710*/  SHF.R.U64 R10, R8, 0x1f, R23 ;  /* 0x0000001f080a7819 */ /* 0x000fe20000001217 */
[C---:B------:R-:W-:Y:S01]  /*11720*/  IMAD R11, R12.reuse, -0x783c846f, R9 ;  /* 0x87c37b910c0b7824 */ /* 0x040fe200078e0209 */
[----:B------:R-:W-:Y:S01]  /*11730*/  SHF.R.U32.HI R23, RZ, 0x1f, R23 ;  /* 0x0000001fff177819 */ /* 0x000fe20000011617 */
[----:B------:R-:W-:-:S03]  /*11740*/  IMAD.WIDE.U32 R8, R12, 0x114253d5, RZ ;  /* 0x114253d50c087825 */ /* 0x000fc600078e00ff */
[----:B------:R-:W-:Y:S01]  /*11750*/  LOP3.LUT R23, R23, R28, RZ, 0xfc, !PT ;  /* 0x0000001c17177212 */ /* 0x000fe200078efcff */
[----:B------:R-:W-:Y:S02]  /*11760*/  IMAD.IADD R11, R9, 0x1, R11 ;  /* 0x00000001090b7824 */ /* 0x000fe400078e020b */
[----:B------:R-:W-:Y:S02]  /*11770*/  IMAD R27, R12, -0x775ed616, R13 ;  /* 0x88a129ea0c1b7824 */ /* 0x000fe400078e020d */
[----:B------:R-:W-:Y:S01]  /*11780*/  IMAD R9, R23, 0x114253d5, RZ ;  /* 0x114253d517097824 */ /* 0x000fe200078e02ff */
[----:B------:R-:W-:Y:S01]  /*11790*/  LOP3.LUT R23, R22, R17, RZ, 0x3c, !PT ;  /* 0x0000001116177212 */ /* 0x000fe200078e3cff */
[----:B------:R-:W-:-:S04]  /*117a0*/  IMAD.WIDE.U32 R12, R12, -0x80000000, RZ ;  /* 0x800000000c0c7825 */ /* 0x000fc800078e00ff */
[C---:B------:R-:W-:Y:S02]  /*117b0*/  IMAD R17, R10.reuse, -0x783c846f, R9 ;  /* 0x87c37b910a117824 */ /* 0x040fe400078e0209 */
[----:B------:R-:W-:-:S04]  /*117c0*/  IMAD.WIDE.U32 R8, R10, 0x114253d5, RZ ;  /* 0x114253d50a087825 */ /* 0x000fc800078e00ff */
[----:B------:R-:W-:Y:S01]  /*117d0*/  IMAD.IADD R9, R9, 0x1, R17 ;  /* 0x0000000109097824 */ /* 0x000fe200078e0211 */
[----:B------:R-:W-:Y:S01]  /*117e0*/  SHF.L.W.U32.HI R17, R20, 0x1b, R23 ;  /* 0x0000001b14117819 */ /* 0x000fe20000010e17 */
[----:B------:R-:W-:Y:S01]  /*117f0*/  IMAD.IADD R13, R13, 0x1, R27 ;  /* 0x000000010d0d7824 */ /* 0x000fe200078e021b */
[----:B------:R-:W-:Y:S02]  /*11800*/  SHF.L.W.U32.HI R20, R23, 0x1b, R20 ;  /* 0x0000001b17147819 */ /* 0x000fe40000010e14 */
[-C--:B------:R-:W-:Y:S01]  /*11810*/  LOP3.LUT R10, R8, R19.reuse, RZ, 0x3c, !PT ;  /* 0x00000013080a7212 */ /* 0x080fe200078e3cff */
[----:B------:R-:W-:Y:S01]  /*11820*/  HFMA2 R8, -RZ, RZ, 54.875, -1833 ;  /* 0x52dce729ff087431 */ /* 0x000fe200000001ff */
[----:B------:R-:W-:Y:S01]  /*11830*/  SHF.R.U32.HI R23, RZ, 0x1, R11 ;  /* 0x00000001ff177819 */ /* 0x000fe2000001160b */
[----:B------:R-:W-:Y:S01]  /*11840*/  IMAD R13, R13, 0x2745937f, RZ ;  /* 0x2745937f0d0d7824 */ /* 0x000fe200078e02ff */
[----:B------:R-:W-:Y:S02]  /*11850*/  IADD3 R11, P0, PT, R20, R19, RZ ;  /* 0x00000013140b7210 */ /* 0x000fe40007f1e0ff */
[----:B------:R-:W-:-:S02]  /*11860*/  LOP3.LUT R12, R23, R12, RZ, 0xfc, !PT ;  /* 0x0000000c170c7212 */ /* 0x000fc400078efcff */
[----:B------:R-:W-:Y:S01]  /*11870*/  LOP3.LUT R23, R9, R18, RZ, 0x3c, !PT ;  /* 0x0000001209177212 */ /* 0x000fe200078e3cff */
[----:B------:R-:W-:Y:S02]  /*11880*/  IMAD.MOV.U32 R9, RZ, RZ, 0x0 ;  /* 0x00000000ff097424 */ /* 0x000fe400078e00ff */
[----:B------:R-:W-:Y:S01]  /*11890*/  IMAD.X R18, R17, 0x1, R18, P0 ;  /* 0x0000000111127824 */ /* 0x000fe200000e0612 */
[----:B------:R-:W-:Y:S01]  /*118a0*/  SHF.L.W.U32.HI R17, R10, 0x1f, R23 ;  /* 0x0000001f0a117819 */ /* 0x000fe20000010e17 */
[----:B------:R-:W-:Y:S01]  /*118b0*/  IMAD R19, R12, 0x4cf5ad43, R13 ;  /* 0x4cf5ad430c137824 */ /* 0x000fe200078e020d */
[----:B------:R-:W-:Y:S01]  /*118c0*/  SHF.L.W.U32.HI R23, R23, 0x1f, R10 ;  /* 0x0000001f17177819 */ /* 0x000fe20000010e0a */
[----:B------:R-:W-:-:S04]  /*118d0*/  IMAD.WIDE.U32 R10, R11, 0x5, R8 ;  /* 0x000000050b0a7825 */ /* 0x000fc800078e0008 */
[----:B------:R-:W-:Y:S01]  /*118e0*/  IMAD R27, R18, 0x5, RZ ;  /* 0x00000005121b7824 */ /* 0x000fe200078e02ff */
[----:B------:R-:W-:Y:S01]  /*118f0*/  IADD3 R15, P0, PT, R23, R10, RZ ;  /* 0x0000000a170f7210 */ /* 0x000fe20007f1e0ff */
[----:B------:R-:W-:-:S03]  /*11900*/  IMAD.WIDE.U32 R12, R12, 0x2745937f, RZ ;  /* 0x2745937f0c0c7825 */ /* 0x000fc600078e00ff */
[----:B------:R-:W-:Y:S01]  /*11910*/  IADD3 R18, PT, PT, R11, R27, RZ ;  /* 0x0000001b0b127210 */ /* 0x000fe20007ffe0ff */
[----:B------:R-:W-:Y:S01]  /*11920*/  IMAD R23, R14, 0x4e8b26fe, RZ ;  /* 0x4e8b26fe0e177824 */ /* 0x000fe200078e02ff */
[----:B------:R-:W-:Y:S01]  /*11930*/  LOP3.LUT R12, R12, R10, RZ, 0x3c, !PT ;  /* 0x0000000a0c0c7212 */ /* 0x000fe200078e3cff */
[----:B------:R-:W-:-:S04]  /*11940*/  IMAD.WIDE.U32 R10, R14, 0x2745937f, RZ ;  /* 0x2745937f0e0a7825 */ /* 0x000fc800078e00ff */
[----:B------:R-:W-:Y:S02]  /*11950*/  IMAD.IADD R11, R11, 0x1, R29 ;  /* 0x000000010b0b7824 */ /* 0x000fe400078e021d */
[----:B------:R-:W-:Y:S02]  /*11960*/  IMAD.IADD R19, R13, 0x1, R19 ;  /* 0x000000010d137824 */ /* 0x000fe400078e0213 */
[----:B------:R-:W-:Y:S01]  /*11970*/  IMAD.X R17, R17, 0x1, R18, P0 ;  /* 0x0000000111117824 */ /* 0x000fe200000e0612 */
[--C-:B------:R-:W-:Y:S02]  /*11980*/  SHF.R.U32.HI R14, RZ, 0x1f, R11.reuse ;  /* 0x0000001fff0e7819 */ /* 0x100fe4000001160b */
[----:B------:R-:W-:Y:S01]  /*11990*/  SHF.R.U64 R20, R10, 0x1f, R11 ;  /* 0x0000001f0a147819 */ /* 0x000fe2000000120b */
[----:B------:R-:W-:Y:S01]  /*119a0*/  IMAD.MOV.U32 R11, RZ, RZ, 0x0 ;  /* 0x00000000ff0b7424 */ /* 0x000fe200078e00ff */
[----:B------:R-:W-:Y:S01]  /*119b0*/  LOP3.LUT R14, R14, R23, RZ, 0xfc, !PT ;  /* 0x000000170e0e7212 */ /* 0x000fe200078efcff */
[----:B------:R-:W-:Y:S01]  /*119c0*/  IMAD R23, R17, 0x5, RZ ;  /* 0x0000000511177824 */ /* 0x000fe200078e02ff */
[----:B------:R-:W-:-:S02]  /*119d0*/  MOV R10, 0x38495ab5 ;  /* 0x38495ab5000a7802 */ /* 0x000fc40000000f00 */
[----:B------:R-:W-:Y:S01]  /*119e0*/  LOP3.LUT R19, R19, R18, RZ, 0x3c, !PT ;  /* 0x0000001213137212 */ /* 0x000fe200078e3cff */
[----:B------:R-:W-:Y:S02]  /*119f0*/  IMAD R13, R14, 0x114253d5, RZ ;  /* 0x114253d50e0d7824 */ /* 0x000fe400078e02ff */
[----:B------:R-:W-:Y:S01]  /*11a00*/  IMAD.WIDE.U32 R14, R15, 0x5, R10 ;  /* 0x000000050f0e7825 */ /* 0x000fe200078e000a */
[----:B------:R-:W-:Y:S02]  /*11a10*/  SHF.L.W.U32.HI R17, R12, 0x1b, R19 ;  /* 0x0000001b0c117819 */ /* 0x000fe40000010e13 */
[----:B------:R-:W-:Y:S01]  /*11a20*/  SHF.L.W.U32.HI R19, R19, 0x1b, R12 ;  /* 0x0000001b13137819 */ /* 0x000fe20000010e0c */
[C---:B------:R-:W-:Y:S01]  /*11a30*/  IMAD R27, R20.reuse, -0x783c846f, R13 ;  /* 0x87c37b91141b7824 */ /* 0x040fe200078e020d */
[----:B------:R-:W-:Y:S01]  /*11a40*/  IADD3 R18, PT, PT, R15, R23, RZ ;  /* 0x000000170f127210 */ /* 0x000fe20007ffe0ff */
[----:B------:R-:W-:Y:S01]  /*11a50*/  IMAD.WIDE.U32 R12, R20, 0x114253d5, RZ ;  /* 0x114253d5140c7825 */ /* 0x000fe200078e00ff */
[----:B------:R-:W-:-:S03]  /*11a60*/  IADD3 R19, P0, PT, R19, R14, RZ ;  /* 0x0000000e13137210 */ /* 0x000fc60007f1e0ff */
        /* <DEDUP_REMOVED lines=13> */
[----:B------:R-:W-:Y:S01]  /*11b40*/  IMAD R13, R13, 0x5, RZ ;  /* 0x000000050d0d7824 */ /* 0x000fe200078e02ff */
[----:B------:R-:W-:-:S03]  /*11b50*/  MOV R19, R8 ;  /* 0x0000000800137202 */ /* 0x000fc60000000f00 */
[----:B------:R-:W-:-:S07]  /*11b60*/  IMAD.IADD R18, R9, 0x1, R13 ;  /* 0x0000000109127824 */ /* 0x000fce00078e020d */
.L_x_320:
[----:B------:R-:W-:Y:S05]  /*11b70*/  BSYNC.RECONVERGENT B3 ;  /* 0x0000000000037941 */ /* 0x000fea0003800200 */
.L_x_319:
[----:B------:R-:W-:Y:S05]  /*11b80*/  @P1 BRA `(.L_x_314) ;  /* 0x0000000000d01947 */ /* 0x000fea0003800000 */
[----:B------:R-:W-:-:S05]  /*11b90*/  IMAD.SHL.U32 R26, R26, 0x2, RZ ;  /* 0x000000021a1a7824 */ /* 0x000fca00078e00ff */
[----:B--2---:R-:W-:-:S06]  /*11ba0*/  LEA R10, R26, R3, 0x3 ;  /* 0x000000031a0a7211 */ /* 0x004fcc00078e18ff */
[----:B01----:R-:W2:Y:S02]  /*11bb0*/  LDL.128 R8, [R10] ;  /* 0x000000000a087983 */ /* 0x003ea40000100c00 */
        /* <DEDUP_REMOVED lines=28> */
[----:B------:R-:W-:-:S04]  /*11d80*/  SHF.L.W.U32.HI R10, R17, 0x1b, R20 ;  /* 0x0000001b110a7819 */ /* 0x000fc80000010e14 */
[----:B------:R-:W-:Y:S02]  /*11d90*/  IADD3 R11, PT, PT, R9, R11, RZ ;  /* 0x0000000b090b7210 */ /* 0x000fe40007ffe0ff */
[----:B------:R-:W-:Y:S01]  /*11da0*/  SHF.L.W.U32.HI R9, R20, 0x1b, R17 ;  /* 0x0000001b14097819 */ /* 0x000fe20000010e11 */
[----:B------:R-:W-:Y:S01]  /*11db0*/  IMAD.MOV.U32 R20, RZ, RZ, 0x52dce729 ;  /* 0x52dce729ff147424 */ /* 0x000fe200078e00ff */
[-C--:B------:R-:W-:Y:S02]  /*11dc0*/  IADD3 R13, P0, PT, R10, R19.reuse, RZ ;  /* 0x000000130a0d7210 */ /* 0x080fe40007f1e0ff */
[----:B------:R-:W-:Y:S02]  /*11dd0*/  LOP3.LUT R8, R8, R19, RZ, 0x3c, !PT ;  /* 0x0000001308087212 */ /* 0x000fe400078e3cff */
[-C--:B------:R-:W-:Y:S01]  /*11de0*/  LOP3.LUT R11, R11, R18.reuse, RZ, 0x3c, !PT ;  /* 0x000000120b0b7212 */ /* 0x080fe200078e3cff */
[----:B------:R-:W-:Y:S01]  /*11df0*/  IMAD.WIDE.U32 R20, R13, 0x5, R20 ;  /* 0x000000050d147825 */ /* 0x000fe200078e0014 */
[----:B------:R-:W-:-:S02]  /*11e00*/  IADD3.X R18, PT, PT, R9, R18, RZ, P0, !PT ;  /* 0x0000001209127210 */ /* 0x000fc400007fe4ff */
[----:B------:R-:W-:Y:S02]  /*11e10*/  SHF.L.W.U32.HI R9, R11, 0x1f, R8 ;  /* 0x0000001f0b097819 */ /* 0x000fe40000010e08 */
[----:B------:R-:W-:Y:S01]  /*11e20*/  SHF.L.W.U32.HI R10, R8, 0x1f, R11 ;  /* 0x0000001f080a7819 */ /* 0x000fe20000010e0b */
[----:B------:R-:W-:Y:S01]  /*11e30*/  IMAD R17, R18, 0x5, RZ ;  /* 0x0000000512117824 */ /* 0x000fe200078e02ff */
[----:B------:R-:W-:Y:S01]  /*11e40*/  IADD3 R11, P0, PT, R9, R20, RZ ;  /* 0x00000014090b7210 */ /* 0x000fe20007f1e0ff */
[----:B------:R-:W-:Y:S02]  /*11e50*/  HFMA2 R9, -RZ, RZ, 0, 0 ;  /* 0x00000000ff097431 */ /* 0x000fe400000001ff */
[----:B------:R-:W-:Y:S02]  /*11e60*/  IMAD.MOV.U32 R8, RZ, RZ, 0x38495ab5 ;  /* 0x38495ab5ff087424 */ /* 0x000fe400078e00ff */
[----:B------:R-:W-:-:S04]  /*11e70*/  IMAD.IADD R17, R21, 0x1, R17 ;  /* 0x0000000115117824 */ /* 0x000fc800078e0211 */
[----:B------:R-:W-:Y:S02]  /*11e80*/  IMAD.X R10, R10, 0x1, R17, P0 ;  /* 0x000000010a0a7824 */ /* 0x000fe400000e0611 */
[----:B------:R-:W-:-:S04]  /*11e90*/  IMAD.WIDE.U32 R8, R11, 0x5, R8 ;  /* 0x000000050b087825 */ /* 0x000fc800078e0008 */
[----:B------:R-:W-:Y:S02]  /*11ea0*/  IMAD R11, R10, 0x5, RZ ;  /* 0x000000050a0b7824 */ /* 0x000fe400078e02ff */
[----:B------:R-:W-:-:S03]  /*11eb0*/  IMAD.MOV.U32 R19, RZ, RZ, R8 ;  /* 0x000000ffff137224 */ /* 0x000fc600078e0008 */
[----:B------:R-:W-:-:S07]  /*11ec0*/  IADD3 R18, PT, PT, R9, R11, RZ ;  /* 0x0000000b09127210 */ /* 0x000fce0007ffe0ff */
.L_x_314:
[----:B------:R-:W-:Y:S05]  /*11ed0*/  BSYNC.RECONVERGENT B2 ;  /* 0x0000000000027941 */ /* 0x000fea0003800200 */
.L_x_313:
[----:B--234-:R-:W-:Y:S01]  /*11ee0*/  LOP3.LUT P0, R13, R16, 0xf, RZ, 0xc0, !PT ;  /* 0x0000000f100d7812 */ /* 0x01cfe2000780c0ff */
[----:B------:R-:W-:-:S12]  /*11ef0*/  BSSY.RECONVERGENT B2, `(.L_x_321) ;  /* 0x00000a6000027945 */ /* 0x000fd80003800200 */
[----:B------:R-:W-:Y:S05]  /*11f00*/  @!P0 BRA `(.L_x_322) ;  /* 0x0000000800908947 */ /* 0x000fea0003800000 */
[----:B------:R-:W-:Y:S01]  /*11f10*/  LOP3.LUT R7, R7, 0xffff, RZ, 0xc0, !PT ;  /* 0x0000ffff07077812 */ /* 0x000fe200078ec0ff */
[----:B------:R-:W-:Y:S03]  /*11f20*/  BSSY.RECONVERGENT B3, `(.L_x_323) ;  /* 0x0000012000037945 */ /* 0x000fe60003800200 */
[C---:B------:R-:W-:Y:S02]  /*11f30*/  LOP3.LUT R9, R7.reuse, 0xf, RZ, 0xc0, !PT ;  /* 0x0000000f07097812 */ /* 0x040fe400078ec0ff */
[----:B01----:R-:W-:-:S03]  /*11f40*/  LOP3.LUT R11, R7, 0x3, RZ, 0xc0, !PT ;  /* 0x00000003070b7812 */ /* 0x003fc600078ec0ff */
[----:B------:R-:W-:Y:S01]  /*11f50*/  VIADD R8, R9, 0xffffffff ;  /* 0xffffffff09087836 */ /* 0x000fe20000000000 */
[----:B------:R-:W-:-:S04]  /*11f60*/  ISETP.NE.AND P1, PT, R11, RZ, PT ;  /* 0x000000ff0b00720c */ /* 0x000fc80003f25270 */
[----:B------:R-:W-:Y:S01]  /*11f70*/  ISETP.GE.U32.AND P0, PT, R8, 0x3, PT ;  /* 0x000000030800780c */ /* 0x000fe20003f06070 */
[----:B------:R-:W-:-:S12]  /*11f80*/  IMAD.MOV.U32 R8, RZ, RZ, RZ ;  /* 0x000000ffff087224 */ /* 0x000fd800078e00ff */
[----:B------:R-:W-:Y:S05]  /*11f90*/  @!P0 BRA `(.L_x_324) ;  /* 0x0000000000288947 */ /* 0x000fea0003800000 */
[----:B------:R-:W-:Y:S02]  /*11fa0*/  LOP3.LUT R8, R9, 0xc, RZ, 0xc0, !PT ;  /* 0x0000000c09087812 */ /* 0x000fe400078ec0ff */
[----:B------:R-:W-:Y:S02]  /*11fb0*/  MOV R10, RZ ;  /* 0x000000ff000a7202 */ /* 0x000fe40000000f00 */
[----:B------:R-:W-:-:S07]  /*11fc0*/  LOP3.LUT R7, R16, 0x7ffffff0, RZ, 0xc0, !PT ;  /* 0x7ffffff010077812 */ /* 0x000fce00078ec0ff */
.L_x_325:
[----:B0-----:R-:W-:-:S06]  /*11fd0*/  IADD3 R9, PT, PT, R1, R7, R10 ;  /* 0x0000000701097210 */ /* 0x001fcc0007ffe00a */
[----:B------:R-:W2:Y:S01]  /*11fe0*/  LDL R9, [R9] ;  /* 0x0000000009097983 */ /* 0x000ea20000100800 */
[----:B------:R-:W-:Y:S02]  /*11ff0*/  IMAD.IADD R12, R1, 0x1, R10 ;  /* 0x00000001010c7824 */ /* 0x000fe400078e020a */
[----:B------:R-:W-:-:S05]  /*12000*/  VIADD R10, R10, 0x4 ;  /* 0x000000040a0a7836 */ /* 0x000fca0000000000 */
[----:B------:R-:W-:Y:S01]  /*12010*/  ISETP.NE.AND P0, PT, R10, R8, PT ;  /* 0x000000080a00720c */ /* 0x000fe20003f05270 */
[----:B--2---:R0:W-:-:S12]  /*12020*/  STL [R12+0x20], R9 ;  /* 0x000020090c007387 */ /* 0x0041d80000100800 */
[----:B------:R-:W-:Y:S05]  /*12030*/  @P0 BRA `(.L_x_325) ;  /* 0xfffffffc00e40947 */ /* 0x000fea000383ffff */
.L_x_324:
[----:B------:R-:W-:Y:S05]  /*12040*/  BSYNC.RECONVERGENT B3 ;  /* 0x0000000000037941 */ /* 0x000fea0003800200 */
.L_x_323:
[----:B------:R-:W-:Y:S04]  /*12050*/  BSSY.RECONVERGENT B3, `(.L_x_326) ;  /* 0x0000010000037945 */ /* 0x000fe80003800200 */
[----:B------:R-:W-:Y:S05]  /*12060*/  @!P1 BRA `(.L_x_327) ;  /* 0x0000000000389947 */ /* 0x000fea0003800000 */
[----:B------:R-:W-:-:S04]  /*12070*/  LOP3.LUT R7, R16, 0x7ffffff0, RZ, 0xc0, !PT ;  /* 0x7ffffff010077812 */ /* 0x000fc800078ec0ff */
[----:B------:R-:W-:-:S04]  /*12080*/  LOP3.LUT R10, R8, R7, RZ, 0xfc, !PT ;  /* 0x00000007080a7212 */ /* 0x000fc800078efcff */
[----:B------:R-:W-:-:S05]  /*12090*/  IADD3 R10, PT, PT, R1, R10, RZ ;  /* 0x0000000a010a7210 */ /* 0x000fca0007ffe0ff */
        /* <DEDUP_REMOVED lines=11> */
.L_x_327:
[----:B------:R-:W-:Y:S05]  /*12150*/  BSYNC.RECONVERGENT B3 ;  /* 0x0000000000037941 */ /* 0x000fea0003800200 */
.L_x_326:
[----:B------:R-:W-:Y:S01]  /*12160*/  ISETP.GT.AND P0, PT, R13, 0x7, PT ;  /* 0x000000070d00780c */ /* 0x000fe20003f04270 */
[----:B------:R-:W-:Y:S04]  /*12170*/  BSSY.RECONVERGENT B3, `(.L_x_328) ;  /* 0x000006b000037945 */ /* 0x000fe80003800200 */
[----:B------:R-:W-:Y:S01]  /*12180*/  BSSY.RELIABLE B4, `(.L_x_329) ;  /* 0x0000065000047945 */ /* 0x000fe20003800100 */
[----:B------:R-:W-:Y:S02]  /*12190*/  HFMA2 R11, -RZ, RZ, 0, 0 ;  /* 0x00000000ff0b7431 */ /* 0x000fe400000001ff */
[----:B-123--:R-:W-:-:S05]  /*121a0*/  IMAD.MOV.U32 R7, RZ, RZ, RZ ;  /* 0x000000ffff077224 */ /* 0x00efca00078e00ff */
        /* <DEDUP_REMOVED lines=9> */
.L_x_331:
[----:B------:R-:W-:-:S13]  /*12240*/  ISETP.GT.AND P0, PT, R13, 0x5, PT ;  /* 0x000000050d00780c */ /* 0x000fda0003f04270 */
[----:B------:R-:W-:Y:S05]  /*12250*/  @P0 BRA `(.L_x_335) ;  /* 0x00000000000c0947 */ /* 0x000fea0003800000 */
[----:B------:R-:W-:-:S13]  /*12260*/  ISETP.NE.AND P0, PT, R13, 0x4, PT ;  /* 0x000000040d00780c */ /* 0x000fda0003f05270 */
[----:B------:R-:W-:Y:S05]  /*12270*/  @!P0 BRA `(.L_x_336) ;  /* 0x0000000400348947 */ /* 0x000fea0003800000 */
[----:B------:R-:W-:Y:S05]  /*12280*/  BRA `(.L_x_337) ;  /* 0x0000000400287947 */ /* 0x000fea0003800000 */
.L_x_335:
[----:B------:R-:W-:-:S13]  /*12290*/  ISETP.NE.AND P0, PT, R13, 0x6, PT ;  /* 0x000000060d00780c */ /* 0x000fda0003f05270 */
[----:B------:R-:W-:Y:S05]  /*122a0*/  @!P0 BRA `(.L_x_338) ;  /* 0x0000000400148947 */ /* 0x000fea0003800000 */
[----:B------:R-:W-:Y:S05]  /*122b0*/  BRA `(.L_x_339) ;  /* 0x0000000400047947 */ /* 0x000fea0003800000 */
.L_x_330:
        /* <DEDUP_REMOVED lines=10> */
.L_x_343:
[----:B------:R-:W-:-:S13]  /*12360*/  ISETP.NE.AND P0, PT, R13, 0xa, PT ;  /* 0x0000000a0d00780c */ /* 0x000fda0003f05270 */
[----:B------:R-:W-:Y:S05]  /*12370*/  @!P0 BRA `(.L_x_346) ;  /* 0x0000000000708947 */ /* 0x000fea0003800000 */
[----:B------:R-:W-:Y:S05]  /*12380*/  BRA `(.L_x_347) ;  /* 0x00000000005c7947 */ /* 0x000fea0003800000 */
.L_x_342:
        /* <DEDUP_REMOVED lines=8> */
.L_x_350:
[----:B------:R-:W-:Y:S01]  /*12410*/  ISETP.NE.AND P0, PT, R13, 0xe, PT ;  /* 0x0000000e0d00780c */ /* 0x000fe20003f05270 */
[----:B------:R-:W2:-:S12]  /*12420*/  LDL.U8 R10, [R1+0x2d] ;  /* 0x00002d00010a7983 */ /* 0x000e980000100000 */
[----:B------:R-:W3:Y:S01]  /*12430*/  @P0 LDL.U8 R8, [R1+0x2e] ;  /* 0x00002e0001080983 */ /* 0x000ee20000100000 */
[----:B------:R-:W-:Y:S01]  /*12440*/  @P0 MOV R7, RZ ;  /* 0x000000ff00070202 */ /* 0x000fe20000000f00 */
[----:B--2---:R-:W-:Y:S02]  /*12450*/  IMAD.SHL.U32 R10, R10, 0x100, RZ ;  /* 0x000001000a0a7824 */ /* 0x004fe400078e00ff */
[----:B---3--:R-:W-:-:S05]  /*12460*/  @P0 IMAD.U32 R11, R8, 0x10000, RZ ;  /* 0x00010000080b0824 */ /* 0x008fca00078e00ff */
[----:B------:R-:W-:-:S07]  /*12470*/  LOP3.LUT R11, R10, R11, RZ, 0x3c, !PT ;  /* 0x0000000b0a0b7212 */ /* 0x000fce00078e3cff */
.L_x_352:
[----:B------:R-:W-:Y:S05]  /*12480*/  BSYNC.RELIABLE B8 ;  /* 0x0000000000087941 */ /* 0x000fea0003800100 */
.L_x_349:
[----:B------:R-:W2:Y:S02]  /*12490*/  LDL.U8 R8, [R1+0x2c] ;  /* 0x00002c0001087983 */ /* 0x000ea40000100000 */
[----:B--2---:R-:W-:-:S07]  /*124a0*/  LOP3.LUT R11, R8, R11, RZ, 0x3c, !PT ;  /* 0x0000000b080b7212 */ /* 0x004fce00078e3cff */
.L_x_351:
[----:B------:R-:W-:Y:S05]  /*124b0*/  BSYNC.RECONVERGENT B7 ;  /* 0x0000000000077941 */ /* 0x000fea0003800200 */
.L_x_348:
[----:B------:R-:W0:Y:S02]  /*124c0*/  LDL.U8 R8, [R1+0x2b] ;  /* 0x00002b0001087983 */ /* 0x000e240000100000 */
[----:B0-----:R-:W-:-:S03]  /*124d0*/  IMAD.WIDE.U32 R8, R8, 0x1000000, RZ ;  /* 0x0100000008087825 */ /* 0x001fc600078e00ff */
[----:B------:R-:W-:Y:S02]  /*124e0*/  LOP3.LUT R7, R8, R7, RZ, 0x3c, !PT ;  /* 0x0000000708077212 */ /* 0x000fe400078e3cff */
[----:B------:R-:W-:-:S07]  /*124f0*/  LOP3.LUT R11, R9, R11, RZ, 0x3c, !PT ;  /* 0x0000000b090b7212 */ /* 0x000fce00078e3cff */
.L_x_347:
[----:B------:R-:W0:Y:S02]  /*12500*/  LDL.U8 R8, [R1+0x2a] ;  /* 0x00002a0001087983 */ /* 0x000e240000100000 */
[----:B0-----:R-:W-:-:S03]  /*12510*/  IMAD.WIDE.U32 R8, R8, 0x10000, RZ ;  /* 0x0001000008087825 */ /* 0x001fc600078e00ff */
[----:B------:R-:W-:Y:S02]  /*12520*/  LOP3.LUT R7, R8, R7, RZ, 0x3c, !PT ;  /* 0x0000000708077212 */ /* 0x000fe400078e3cff */
[----:B------:R-:W-:-:S07]  /*12530*/  LOP3.LUT R11, R9, R11, RZ, 0x3c, !PT ;  /* 0x0000000b090b7212 */ /* 0x000fce00078e3cff */
.L_x_346:
[----:B------:R-:W0:Y:S02]  /*12540*/  LDL.U8 R8, [R1+0x29] ;  /* 0x0000290001087983 */ /* 0x000e240000100000 */
[----:B0-----:R-:W-:-:S03]  /*12550*/  IMAD.WIDE.U32 R8, R8, 0x100, RZ ;  /* 0x0000010008087825 */ /* 0x001fc600078e00ff */
[----:B------:R-:W-:Y:S02]  /*12560*/  LOP3.LUT R7, R8, R7, RZ, 0x3c, !PT ;  /* 0x0000000708077212 */ /* 0x000fe400078e3cff */
[----:B------:R-:W-:-:S07]  /*12570*/  LOP3.LUT R11, R9, R11, RZ, 0x3c, !PT ;  /* 0x0000000b090b7212 */ /* 0x000fce00078e3cff */
.L_x_345:
[----:B------:R-:W-:Y:S05]  /*12580*/  BSYNC.RELIABLE B6 ;  /* 0x0000000000067941 */ /* 0x000fea0003800100 */
.L_x_341:
        /* <DEDUP_REMOVED lines=16> */
.L_x_344:
[----:B------:R-:W-:Y:S05]  /*12690*/  BSYNC.RECONVERGENT B5 ;  /* 0x0000000000057941 */ /* 0x000fea0003800200 */
.L_x_340:
[----:B------:R-:W2:Y:S01]  /*126a0*/  LDL.U8 R11, [R1+0x27] ;  /* 0x00002700010b7983 */ /* 0x000ea20000100000 */
[----:B------:R-:W-:Y:S02]  /*126b0*/  HFMA2 R7, -RZ, RZ, 0, 0 ;  /* 0x00000000ff077431 */ /* 0x000fe400000001ff */
[----:B--2---:R-:W-:-:S07]  /*126c0*/  IMAD.SHL.U32 R11, R11, 0x1000000, RZ ;  /* 0x010000000b0b7824 */ /* 0x004fce00078e00ff */
.L_x_339:
[----:B------:R-:W2:Y:S02]  /*126d0*/  LDL.U8 R8, [R1+0x26] ;  /* 0x0000260001087983 */ /* 0x000ea40000100000 */
[----:B--2---:R-:W-:-:S05]  /*126e0*/  IMAD.U32 R8, R8, 0x10000, RZ ;  /* 0x0001000008087824 */ /* 0x004fca00078e00ff */
[----:B------:R-:W-:-:S07]  /*126f0*/  LOP3.LUT R11, R8, R11, RZ, 0x3c, !PT ;  /* 0x0000000b080b7212 */ /* 0x000fce00078e3cff */
.L_x_338:
[----:B------:R-:W2:Y:S02]  /*12700*/  LDL.U8 R8, [R1+0x25] ;  /* 0x0000250001087983 */ /* 0x000ea40000100000 */
[----:B--2---:R-:W-:-:S04]  /*12710*/  SHF.L.U32 R8, R8, 0x8, RZ ;  /* 0x0000000808087819 */ /* 0x004fc800000006ff */
[----:B------:R-:W-:-:S07]  /*12720*/  LOP3.LUT R11, R8, R11, RZ, 0x3c, !PT ;  /* 0x0000000b080b7212 */ /* 0x000fce00078e3cff */
.L_x_337:
[----:B------:R-:W2:Y:S02]  /*12730*/  LDL.U8 R8, [R1+0x24] ;  /* 0x0000240001087983 */ /* 0x000ea40000100000 */
[----:B--2---:R-:W-:-:S07]  /*12740*/  LOP3.LUT R11, R8, R11, RZ, 0x3c, !PT ;  /* 0x0000000b080b7212 */ /* 0x004fce00078e3cff */
.L_x_336:
[----:B------:R-:W0:Y:S02]  /*12750*/  LDL.U8 R8, [R1+0x23] ;  /* 0x0000230001087983 */ /* 0x000e240000100000 */
[----:B0-----:R-:W-:-:S03]  /*12760*/  IMAD.WIDE.U32 R8, R8, 0x1000000, RZ ;  /* 0x0100000008087825 */ /* 0x001fc600078e00ff */
[----:B------:R-:W-:Y:S02]  /*12770*/  LOP3.LUT R7, R8, R7, RZ, 0x3c, !PT ;  /* 0x0000000708077212 */ /* 0x000fe400078e3cff */
[----:B------:R-:W-:-:S07]  /*12780*/  LOP3.LUT R11, R9, R11, RZ, 0x3c, !PT ;  /* 0x0000000b090b7212 */ /* 0x000fce00078e3cff */
.L_x_334:
[----:B------:R-:W0:Y:S02]  /*12790*/  LDL.U8 R8, [R1+0x22] ;  /* 0x0000220001087983 */ /* 0x000e240000100000 */
[----:B0-----:R-:W-:-:S03]  /*127a0*/  IMAD.WIDE.U32 R8, R8, 0x10000, RZ ;  /* 0x0001000008087825 */ /* 0x001fc600078e00ff */
[----:B------:R-:W-:Y:S02]  /*127b0*/  LOP3.LUT R7, R8, R7, RZ, 0x3c, !PT ;  /* 0x0000000708077212 */ /* 0x000fe400078e3cff */
[----:B------:R-:W-:-:S07]  /*127c0*/  LOP3.LUT R11, R9, R11, RZ, 0x3c, !PT ;  /* 0x0000000b090b7212 */ /* 0x000fce00078e3cff */
.L_x_333:
[----:B------:R-:W-:Y:S05]  /*127d0*/  BSYNC.RELIABLE B4 ;  /* 0x0000000000047941 */ /* 0x000fea0003800100 */
.L_x_329:
[----:B------:R-:W0:Y:S02]  /*127e0*/  LDL.U8 R8, [R1+0x21] ;  /* 0x0000210001087983 */ /* 0x000e240000100000 */
[----:B0-----:R-:W-:-:S03]  /*127f0*/  IMAD.WIDE.U32 R8, R8, 0x100, RZ ;  /* 0x0000010008087825 */ /* 0x001fc600078e00ff */
[----:B------:R-:W-:Y:S02]  /*12800*/  LOP3.LUT R7, R8, R7, RZ, 0x3c, !PT ;  /* 0x0000000708077212 */ /* 0x000fe400078e3cff */
[----:B------:R-:W-:-:S07]  /*12810*/  LOP3.LUT R11, R9, R11, RZ, 0x3c, !PT ;  /* 0x0000000b090b7212 */ /* 0x000fce00078e3cff */
.L_x_332:
[----:B------:R-:W-:Y:S05]  /*12820*/  BSYNC.RECONVERGENT B3 ;  /* 0x0000000000037941 */ /* 0x000fea0003800200 */
.L_x_328:
[----:B------:R-:W2:Y:S01]  /*12830*/  LDL.U8 R8, [R1+0x20] ;  /* 0x0000200001087983 */ /* 0x000ea20000100000 */
[----:B0-----:R-:W-:Y:S01]  /*12840*/  IMAD.U32 R12, R11, -0x80000000, RZ ;  /* 0x800000000b0c7824 */ /* 0x001fe200078e00ff */
        /* <DEDUP_REMOVED lines=16> */
.L_x_322:
[----:B------:R-:W-:Y:S05]  /*12950*/  BSYNC.RECONVERGENT B2 ;  /* 0x0000000000027941 */ /* 0x000fea0003800200 */
.L_x_321:
[-C--:B------:R-:W-:Y:S01]  /*12960*/  LOP3.LUT R9, R20, R16.reuse, RZ, 0x3c, !PT ;  /* 0x0000001014097212 */ /* 0x080fe200078e3cff */
[----:B------:R-:W2:Y:S01]  /*12970*/  LDCU UR4, c[0x0][0x3a4] ;  /* 0x00007480ff0477ac */ /* 0x000ea20008000800 */
        /* <DEDUP_REMOVED lines=8> */
[----:B--2---:R-:W-:Y:S01]  /*12a00*/  UISETP.GE.AND UP0, UPT, UR4, 0x1, UPT ;  /* 0x000000010400788c */ /* 0x004fe2000bf06270 */
[----:B------:R-:W-:Y:S02]  /*12a10*/  LOP3.LUT R8, R8, R9, RZ, 0x3c, !PT ;  /* 0x0000000908087212 */ /* 0x000fe400078e3cff */
[----:B------:R-:W-:Y:S01]  /*12a20*/  LOP3.LUT R10, R10, R7, RZ, 0x3c, !PT ;  /* 0x000000070a0a7212 */ /* 0x000fe200078e3cff */
[----:B------:R-:W-:Y:S02]  /*12a30*/  IMAD R7, R18, -0x12aa7333, RZ ;  /* 0xed558ccd12077824 */ /* 0x000fe400078e02ff */
[----:B------:R-:W-:-:S02]  /*12a40*/  IMAD R17, R8, -0xae5029, R17 ;  /* 0xff51afd708117824 */ /* 0x000fc400078e0211 */
[----:B------:R-:W-:-:S04]  /*12a50*/  IMAD.WIDE.U32 R8, R8, -0x12aa7333, RZ ;  /* 0xed558ccd08087825 */ /* 0x000fc800078e00ff */
[C---:B------:R-:W-:Y:S02]  /*12a60*/  IMAD R7, R10.reuse, -0xae5029, R7 ;  /* 0xff51afd70a077824 */ /* 0x040fe400078e0207 */
[----:B01----:R-:W-:-:S04]  /*12a70*/  IMAD.WIDE.U32 R10, R10, -0x12aa7333, RZ ;  /* 0xed558ccd0a0a7825 */ /* 0x003fc800078e00ff */
        /* <DEDUP_REMOVED lines=8> */
[C---:B------:R-:W-:Y:S02]  /*12b00*/  IMAD R7, R8.reuse, -0x3b314602, R11 ;  /* 0xc4ceb9fe08077824 */ /* 0x040fe400078e020b */
[----:B------:R-:W-:-:S04]  /*12b10*/  IMAD.WIDE.U32 R8, R8, 0x1a85ec53, RZ ;  /* 0x1a85ec5308087825 */ /* 0x000fc800078e00ff */
[C---:B------:R-:W-:Y:S01]  /*12b20*/  IMAD R13, R10.reuse, -0x3b314602, R13 ;  /* 0xc4ceb9fe0a0d7824 */ /* 0x040fe200078e020d */
[----:B------:R-:W-:Y:S01]  /*12b30*/  IADD3 R12, PT, PT, R9, R7, RZ ;  /* 0x00000007090c7210 */ /* 0x000fe20007ffe0ff */
[----:B------:R-:W-:-:S03]  /*12b40*/  IMAD.WIDE.U32 R10, R10, 0x1a85ec53, RZ ;  /* 0x1a85ec530a0a7825 */ /* 0x000fc600078e00ff */
[----:B------:R-:W-:Y:S01]  /*12b50*/  SHF.R.U32.HI R9, RZ, 0x1, R12 ;  /* 0x00000001ff097819 */ /* 0x000fe2000001160c */
[----:B------:R-:W-:-:S03]  /*12b60*/  IMAD.IADD R7, R11, 0x1, R13 ;  /* 0x000000010b077824 */ /* 0x000fc600078e020d */
[----:B------:R-:W-:Y:S02]  /*12b70*/  LOP3.LUT R8, R9, R8, RZ, 0x3c, !PT ;  /* 0x0000000809087212 */ /* 0x000fe400078e3cff */
[----:B------:R-:W-:-:S04]  /*12b80*/  SHF.R.U32.HI R11, RZ, 0x1, R7 ;  /* 0x00000001ff0b7819 */ /* 0x000fc80000011607 */
        /* <DEDUP_REMOVED lines=8> */
[----:B------:R-:W1:Y:S01]  /*12c10*/  LDC R7, c[0x0][0x3a0] ;  /* 0x0000e800ff077b82 */ /* 0x000e620000000800 */
[----:B------:R-:W-:-:S07]  /*12c20*/  IMAD.MOV.U32 R12, RZ, RZ, RZ ;  /* 0x000000ffff0c7224 */ /* 0x000fce00078e00ff */
.L_x_357:
[----:B------:R-:W-:Y:S01]  /*12c30*/  LOP3.LUT R11, R12, 0xff, RZ, 0xc0, !PT ;  /* 0x000000ff0c0b7812 */ /* 0x000fe200078ec0ff */
[----:B------:R-:W-:Y:S01]  /*12c40*/  IMAD.MOV.U32 R8, RZ, RZ, R16 ;  /* 0x000000ffff087224 */ /* 0x000fe200078e0010 */
[----:B------:R-:W-:Y:S01]  /*12c50*/  MOV R9, R17 ;  /* 0x0000001100097202 */ /* 0x000fe20000000f00 */
[----:B------:R-:W-:Y:S01]  /*12c60*/  BSSY.RECONVERGENT B2, `(.L_x_354) ;  /* 0x000001f000027945 */ /* 0x000fe20003800200 */
[----:B-1----:R-:W-:Y:S01]  /*12c70*/  SHF.R.S32.HI R10, RZ, 0x1f, R7 ;  /* 0x0000001fff0a7819 */ /* 0x002fe20000011407 */
[----:B------:R-:W-:-:S04]  /*12c80*/  IMAD.WIDE.U32 R8, R11, R14, R8 ;  /* 0x0000000e0b087225 */ /* 0x000fc800078e0008 */
        /* <DEDUP_REMOVED lines=8> */
[----:B-1----:R-:W-:-:S06]  /*12d10*/  VIADD R10, R13, 0xffffffe ;  /* 0x0ffffffe0d0a7836 */ /* 0x002fcc0000000000 */
[----:B------:R1:W2:Y:S02]  /*12d20*/  F2I.FTZ.U32.TRUNC.NTZ R11, R10 ;  /* 0x0000000a000b7305 */ /* 0x0002a4000021f000 */
[----:B-1----:R-:W-:Y:S01]  /*12d30*/  IMAD.MOV.U32 R10, RZ, RZ, RZ ;  /* 0x000000ffff0a7224 */ /* 0x002fe200078e00ff */
[----:B--2---:R-:W-:-:S05]  /*12d40*/  IADD3 R18, PT, PT, RZ, -R11, RZ ;  /* 0x8000000bff127210 */ /* 0x004fca0007ffe0ff */
        /* <DEDUP_REMOVED lines=12> */
.L_x_355:
[----:B------:R-:W-:-:S07]  /*12e10*/  MOV R9, 0x12e30 ;  /* 0x00012e3000097802 */ /* 0x000fce0000000f00 */
[----:B0-----:R-:W-:Y:S05]  /*12e20*/  CALL.REL.NOINC `($__internal_0_$__cuda_sm20_rem_u64) ;  /* 0x0000003800287944 */ /* 0x001fea0003c00000 */
[----:B------:R-:W-:Y:S01]  /*12e30*/  MOV R9, R8 ;  /* 0x0000000800097202 */ /* 0x000fe20000000f00 */
[----:B------:R-:W-:-:S07]  /*12e40*/  IMAD.MOV.U32 R8, RZ, RZ, R11 ;  /* 0x000000ffff087224 */ /* 0x000fce00078e000b */
.L_x_356:
[----:B------:R-:W-:Y:S05]  /*12e50*/  BSYNC.RECONVERGENT B2 ;  /* 0x0000000000027941 */ /* 0x000fea0003800200 */
.L_x_354:
[----:B------:R-:W1:Y:S02]  /*12e60*/  LDCU.64 UR4, c[0x0][0x398] ;  /* 0x00007300ff0477ac */ /* 0x000e640008000a00 */
[----:B-1----:R-:W-:-:S04]  /*12e70*/  IADD3 R8, P0, PT, R8, UR4, RZ ;  /* 0x0000000408087c10 */ /* 0x002fc8000ff1e0ff */
[----:B------:R-:W-:-:S05]  /*12e80*/  IADD3.X R9, PT, PT, R9, UR5, RZ, P0, !PT ;  /* 0x0000000509097c10 */ /* 0x000fca00087fe4ff */
[----:B------:R-:W2:Y:S02]  /*12e90*/  LDG.E.U8 R8, desc[UR10][R8.64] ;  /* 0x0000000a08087981 */ /* 0x000ea4000c1e1100 */
[----:B--2---:R-:W-:-:S13]  /*12ea0*/  ISETP.NE.AND P0, PT, R8, RZ, PT ;  /* 0x000000ff0800720c */ /* 0x004fda0003f05270 */
[----:B------:R-:W-:Y:S05]  /*12eb0*/  @!P0 EXIT ;  /* 0x000000000000894d */ /* 0x000fea0003800000 */
[----:B------:R-:W1:Y:S01]  /*12ec0*/  LDCU UR4, c[0x0][0x3a4] ;  /* 0x00007480ff0477ac */ /* 0x000e620008000800 */
[----:B------:R-:W-:-:S05]  /*12ed0*/  VIADD R12, R12, 0x1 ;  /* 0x000000010c0c7836 */ /* 0x000fca0000000000 */
[----:B-1----:R-:W-:-:S13]  /*12ee0*/  ISETP.NE.AND P0, PT, R12, UR4, PT ;  /* 0x000000040c007c0c */ /* 0x002fda000bf05270 */
[----:B------:R-:W-:Y:S05]  /*12ef0*/  @!P0 BRA `(.L_x_353) ;  /* 0x0000003400c08947 */ /* 0x000fea0003800000 */
[----:B------:R-:W-:Y:S05]  /*12f00*/  BRA `(.L_x_357) ;  /* 0xfffffffc00487947 */ /* 0x000fea000383ffff */
.L_x_297:
[----:B------:R-:W0:Y:S01]  /*12f10*/  LDC R7, c[0x0][0x380] ;  /* 0x0000e000ff077b82 */ /* 0x000e220000000800 */
[----:B------:R-:W0:Y:S01]  /*12f20*/  LDCU UR4, c[0x0][0x3a8] ;  /* 0x00007500ff0477ac */ /* 0x000e220008000800 */
[----:B------:R-:W-:Y:S01]  /*12f30*/  HFMA2 R8, -RZ, RZ, 0, 5.9604644775390625e-08 ;  /* 0x00000001ff087431 */ /* 0x000fe200000001ff */
[----:B------:R-:W-:Y:S01]  /*12f40*/  BSSY.RECONVERGENT B2, `(.L_x_358) ;  /* 0x0000020000027945 */ /* 0x000fe20003800200 */
[----:B------:R-:W-:Y:S02]  /*12f50*/  IMAD.MOV.U32 R16, RZ, RZ, RZ ;  /* 0x000000ffff107224 */ /* 0x000fe400078e00ff */
[----:B0-----:R-:W-:-:S05]  /*12f60*/  IMAD R7, R4, UR4, R7 ;  /* 0x0000000404077c24 */ /* 0x001fca000f8e0207 */
[----:B------:R-:W-:-:S04]  /*12f70*/  LEA R18, R7, 0x1, 0x1 ;  /* 0x0000000107127811 */ /* 0x000fc800078e08ff */
[--C-:B------:R-:W-:Y:S01]  /*12f80*/  SHF.R.S32.HI R9, RZ, 0x1f, R18.reuse ;  /* 0x0000001fff097819 */ /* 0x100fe20000011412 */
[----:B------:R-:W-:-:S03]  /*12f90*/  IMAD.MOV.U32 R17, RZ, RZ, R18 ;  /* 0x000000ffff117224 */ /* 0x000fc600078e0012 */
[----:B------:R-:W-:-:S07]  /*12fa0*/  MOV R19, R9 ;  /* 0x0000000900137202 */ /* 0x000fce0000000f00 */
.L_x_359:
[C---:B------:R-:W-:Y:S01]  /*12fb0*/  IMAD.WIDE.U32 R10, R19.reuse, 0x66666667, RZ ;  /* 0x66666667130a7825 */ /* 0x040fe200078e00ff */
[----:B------:R-:W-:-:S03]  /*12fc0*/  ISETP.LT.AND P1, PT, R19, RZ, PT ;  /* 0x000000ff1300720c */ /* 0x000fc60003f21270 */
[----:B------:R-:W-:-:S04]  /*12fd0*/  IMAD.WIDE.U32 R12, R18, 0x66666667, RZ ;  /* 0x66666667120c7825 */ /* 0x000fc800078e00ff */
[----:B------:R-:W-:-:S04]  /*12fe0*/  IMAD.WIDE.U32 R10, P0, R18, 0x66666666, R10 ;  /* 0x66666666120a7825 */ /* 0x000fc8000780000a */
[----:B------:R-:W-:Y:S01]  /*12ff0*/  IMAD.X R15, RZ, RZ, RZ, P0 ;  /* 0x000000ffff0f7224 */ /* 0x000fe200000e06ff */
[----:B------:R-:W-:Y:S01]  /*13000*/  IADD3 RZ, P0, PT, R13, R10, RZ ;  /* 0x0000000a0dff7210 */ /* 0x000fe20007f1e0ff */
[----:B------:R-:W-:Y:S01]  /*13010*/  IMAD.MOV.U32 R14, RZ, RZ, R11 ;  /* 0x000000ffff0e7224 */ /* 0x000fe200078e000b */
[----:B------:R-:W-:Y:S01]  /*13020*/  IADD3 R10, P2, PT, R18, 0x9, RZ ;  /* 0x00000009120a7810 */ /* 0x000fe20007f5e0ff */
[----:B------:R-:W-:Y:S01]  /*13030*/  IMAD.MOV.U32 R22, RZ, RZ, R16 ;  /* 0x000000ffff167224 */ /* 0x000fe200078e0010 */
[----:B------:R-:W-:Y:S01]  /*13040*/  IADD3 R16, PT, PT, R16, 0x1, RZ ;  /* 0x0000000110107810 */ /* 0x000fe20007ffe0ff */
[----:B------:R-:W-:-:S03]  /*13050*/  IMAD.WIDE.U32.X R14, R19, 0x66666666, R14, P0 ;  /* 0x66666666130e7825 */ /* 0x000fc600000e040e */
[----:B------:R-:W-:-:S04]  /*13060*/  IADD3 R7, P0, PT, R14, -0x66666667, RZ ;  /* 0x999999990e077810 */ /* 0x000fc80007f1e0ff */
[----:B------:R-:W-:Y:S02]  /*13070*/  IADD3.X R11, PT, PT, R15, -0x66666667, RZ, P0, !PT ;  /* 0x999999990f0b7810 */ /* 0x000fe400007fe4ff */
[----:B------:R-:W-:Y:S02]  /*13080*/  SEL R18, R7, R14, P1 ;  /* 0x0000000e07127207 */ /* 0x000fe40000800000 */
[----:B------:R-:W-:Y:S01]  /*13090*/  ISETP.GT.U32.AND P0, PT, R10, 0x12, PT ;  /* 0x000000120a00780c */ /* 0x000fe20003f04070 */
[----:B------:R-:W-:Y:S01]  /*130a0*/  VIADD R10, R8, 0x1 ;  /* 0x00000001080a7836 */ /* 0x000fe20000000000 */
[----:B------:R-:W-:Y:S02]  /*130b0*/  IADD3.X R7, PT, PT, RZ, R19, RZ, P2, !PT ;  /* 0x00000013ff077210 */ /* 0x000fe400017fe4ff */
[----:B------:R-:W-:Y:S02]  /*130c0*/  SEL R15, R11, R15, P1 ;  /* 0x0000000f0b0f7207 */ /* 0x000fe40000800000 */
[----:B------:R-:W-:-:S02]  /*130d0*/  ISETP.GT.U32.AND.EX P0, PT, R7, RZ, PT, P0 ;  /* 0x000000ff0700720c */ /* 0x000fc40003f04100 */
[----:B------:R-:W-:Y:S02]  /*130e0*/  SHF.R.S64 R18, R18, 0x2, R15 ;  /* 0x0000000212127819 */ /* 0x000fe4000000100f */
[----:B------:R-:W-:Y:S02]  /*130f0*/  PRMT R7, R8, 0x7610, R7 ;  /* 0x0000761008077816 */ /* 0x000fe40000000007 */
[C---:B------:R-:W-:Y:S02]  /*13100*/  LEA.HI R18, P1, R15.reuse, R18, RZ, 0x1 ;  /* 0x000000120f127211 */ /* 0x040fe400078308ff */
[----:B------:R-:W-:Y:S02]  /*13110*/  PRMT R8, R10, 0x7610, R8 ;  /* 0x000076100a087816 */ /* 0x000fe40000000008 */
[----:B------:R-:W-:-:S03]  /*13120*/  LEA.HI.X.SX32 R19, R15, RZ, 0x1e, P1 ;  /* 0x000000ff0f137211 */ /* 0x000fc600008ff6ff */
[----:B------:R-:W-:Y:S06]  /*13130*/  @P0 BRA `(.L_x_359) ;  /* 0xfffffffc009c0947 */ /* 0x000fec000383ffff */
[----:B------:R-:W-:Y:S05]  /*13140*/  BSYNC.RECONVERGENT B2 ;  /* 0x0000000000027941 */ /* 0x000fea0003800200 */
.L_x_358:
[----:B------:R-:W-:Y:S01]  /*13150*/  BSSY.RECONVERGENT B2, `(.L_x_360) ;  /* 0x000001d000027945 */ /* 0x000fe20003800200 */
[----:B------:R-:W-:-:S07]  /*13160*/  IMAD.MOV.U32 R8, RZ, RZ, RZ ;  /* 0x000000ffff087224 */ /* 0x000fce00078e00ff */
.L_x_361:
[C---:B0-----:R-:W-:Y:S01]  /*13170*/  IMAD.WIDE.U32 R10, R9.reuse, 0x66666667, RZ ;  /* 0x66666667090a7825 */ /* 0x041fe200078e00ff */
[----:B------:R-:W-:-:S03]  /*13180*/  ISETP.LT.AND P1, PT, R9, RZ, PT ;  /* 0x000000ff0900720c */ /* 0x000fc60003f21270 */
[----:B------:R-:W-:Y:S01]  /*13190*/  IMAD.WIDE.U32 R12, R17, 0x66666667, RZ ;  /* 0x66666667110c7825 */ /* 0x000fe200078e00ff */
[----:B------:R-:W-:-:S03]  /*131a0*/  IADD3 R12, PT, PT, R1, -R8, R22 ;  /* 0x80000008010c7210 */ /* 0x000fc60007ffe016 */
[----:B------:R-:W-:-:S04]  /*131b0*/  IMAD.WIDE.U32 R10, P0, R17, 0x66666666, R10 ;  /* 0x66666666110a7825 */ /* 0x000fc8000780000a */
[----:B------:R-:W-:Y:S01]  /*131c0*/  IMAD.X R15, RZ, RZ, RZ, P0 ;  /* 0x000000ffff0f7224 */ /* 0x000fe200000e06ff */
[----:B------:R-:W-:Y:S02]  /*131d0*/  IADD3 RZ, P0, PT, R13, R10, RZ ;  /* 0x0000000a0dff7210 */ /* 0x000fe40007f1e0ff */
[----:B------:R-:W-:Y:S02]  /*131e0*/  MOV R14, R11 ;  /* 0x0000000b000e7202 */ /* 0x000fe40000000f00 */
[----:B------:R-:W-:-:S03]  /*131f0*/  IADD3 R10, P2, PT, R17, 0x9, RZ ;  /* 0x00000009110a7810 */ /* 0x000fc60007f5e0ff */
[----:B------:R-:W-:-:S04]  /*13200*/  IMAD.WIDE.U32.X R14, R9, 0x66666666, R14, P0 ;  /* 0x66666666090e7825 */ /* 0x000fc800000e040e */
[----:B------:R-:W-:Y:S01]  /*13210*/  IMAD.X R9, RZ, RZ, R9, P2 ;  /* 0x000000ffff097224 */ /* 0x000fe200010e0609 */
[----:B------:R-:W-:-:S04]  /*13220*/  IADD3 R11, P0, PT, R14, -0x66666667, RZ ;  /* 0x999999990e0b7810 */ /* 0x000fc80007f1e0ff */
[----:B------:R-:W-:Y:S02]  /*13230*/  IADD3.X R13, PT, PT, R15, -0x66666667, RZ, P0, !PT ;  /* 0x999999990f0d7810 */ /* 0x000fe400007fe4ff */
[----:B------:R-:W-:Y:S02]  /*13240*/  SEL R14, R11, R14, P1 ;  /* 0x0000000e0b0e7207 */ /* 0x000fe40000800000 */
[----:B------:R-:W-:Y:S02]  /*13250*/  SEL R15, R13, R15, P1 ;  /* 0x0000000f0d0f7207 */ /* 0x000fe40000800000 */
[----:B------:R-:W-:Y:S02]  /*13260*/  ISETP.GT.U32.AND P0, PT, R10, 0x12, PT ;  /* 0x000000120a00780c */ /* 0x000fe40003f04070 */
[----:B------:R-:W-:Y:S02]  /*13270*/  SHF.R.S64 R14, R14, 0x2, R15 ;  /* 0x000000020e0e7819 */ /* 0x000fe4000000100f */
[----:B------:R-:W-:-:S02]  /*13280*/  ISETP.GT.U32.AND.EX P0, PT, R9, RZ, PT, P0 ;  /* 0x000000ff0900720c */ /* 0x000fc40003f04100 */
[C---:B------:R-:W-:Y:S02]  /*13290*/  LEA.HI R14, P1, R15.reuse, R14, RZ, 0x1 ;  /* 0x0000000e0f0e7211 */ /* 0x040fe400078308ff */
[----:B------:R-:W-:Y:S01]  /*132a0*/  MOV R10, R8 ;  /* 0x00000008000a7202 */ /* 0x000fe20000000f00 */
[----:B------:R-:W-:Y:S01]  /*132b0*/  VIADD R8, R8, 0x1 ;  /* 0x0000000108087836 */ /* 0x000fe20000000000 */
[----:B------:R-:W-:Y:S01]  /*132c0*/  LEA.HI.X.SX32 R9, R15, RZ, 0x1e, P1 ;  /* 0x000000ff0f097211 */ /* 0x000fe200008ff6ff */
[----:B------:R-:W-:Y:S02]  /*132d0*/  IMAD R11, R14, -0xa, R17 ;  /* 0xfffffff60e0b7824 */ /* 0x000fe400078e0211 */
[----:B------:R-:W-:Y:S02]  /*132e0*/  IMAD.MOV.U32 R17, RZ, RZ, R14 ;  /* 0x000000ffff117224 */ /* 0x000fe400078e000e */
[----:B------:R-:W-:-:S05]  /*132f0*/  VIADD R11, R11, 0x30 ;  /* 0x000000300b0b7836 */ /* 0x000fca0000000000 */
[----:B------:R0:W-:Y:S01]  /*13300*/  STL.U8 [R12+0x20], R11 ;  /* 0x0000200b0c007387 */ /* 0x0001e20000100000 */
[----:B------:R-:W-:Y:S05]  /*13310*/  @P0 BRA `(.L_x_361) ;  /* 0xfffffffc00940947 */ /* 0x000fea000383ffff */
[----:B------:R-:W-:Y:S05]  /*13320*/  BSYNC.RECONVERGENT B2 ;  /* 0x0000000000027941 */ /* 0x000fea0003800200 */
.L_x_360:
[----:B------:R-:W-:Y:S02]  /*13330*/  HFMA2 R9, -RZ, RZ, 0, 2.86102294921875e-06 ;  /* 0x00000030ff097431 */ /* 0x000fe400000001ff */
[----:B------:R-:W-:Y:S01]  /*13340*/  IMAD.IADD R10, R1, 0x1, R10 ;  /* 0x00000001010a7824 */ /* 0x000fe200078e020a */
[----:B------:R-:W-:Y:S01]  /*13350*/  ISETP.GE.U32.AND P0, PT, R22, 0x3, PT ;  /* 0x000000031600780c */ /* 0x000fe20003f06070 */
[----:B------:R-:W-:Y:S01]  /*13360*/  BSSY.RECONVERGENT B2, `(.L_x_362) ;  /* 0x0000070000027945 */ /* 0x000fe20003800200 */
[----:B------:R-:W-:Y:S01]  /*13370*/  LOP3.LUT R17, R16, 0x3, RZ, 0xc0, !PT ;  /* 0x0000000310117812 */ /* 0x000fe200078ec0ff */
[----:B------:R-:W-:Y:S01]  /*13380*/  IMAD.MOV.U32 R8, RZ, RZ, RZ ;  /* 0x000000ffff087224 */ /* 0x000fe200078e00ff */
[----:B------:R1:W-:Y:S09]  /*13390*/  STL.U8 [R10+0x21], R9 ;  /* 0x000021090a007387 */ /* 0x0003f20000100000 */
[----:B------:R-:W-:Y:S05]  /*133a0*/  @!P0 BRA `(.L_x_363) ;  /* 0x0000000400ac8947 */ /* 0x000fea0003800000 */
[----:B------:R-:W-:Y:S01]  /*133b0*/  LOP3.LUT R8, R16, 0xfffffffc, RZ, 0xc0, !PT ;  /* 0xfffffffc10087812 */ /* 0x000fe200078ec0ff */
[----:B------:R-:W-:Y:S01]  /*133c0*/  BSSY.RELIABLE B3, `(.L_x_364) ;  /* 0x000005a000037945 */ /* 0x000fe20003800100 */
[----:B-1----:R-:W-:Y:S02]  /*133d0*/  VIADD R9, R1, 0x22 ;  /* 0x0000002201097836 */ /* 0x002fe40000000000 */
[----:B0-----:R-:W-:Y:S01]  /*133e0*/  IADD3 R11, PT, PT, -R8, RZ, RZ ;  /* 0x000000ff080b7210 */ /* 0x001fe20007ffe1ff */
[----:B------:R-:W-:-:S03]  /*133f0*/  IMAD.U32 R10, RZ, RZ, UR12 ;  /* 0x0000000cff0a7e24 */ /* 0x000fc6000f8e00ff */
[----:B------:R-:W-:-:S13]  /*13400*/  ISETP.GE.AND P0, PT, R11, RZ, PT ;  /* 0x000000ff0b00720c */ /* 0x000fda0003f06270 */
[----:B------:R-:W-:Y:S05]  /*13410*/  @P0 BRA `(.L_x_365) ;  /* 0x0000000400500947 */ /* 0x000fea0003800000 */
[----:B------:R-:W-:Y:S01]  /*13420*/  IADD3 R12, PT, PT, -R11, RZ, RZ ;  /* 0x000000ff0b0c7210 */ /* 0x000fe20007ffe1ff */
[----:B------:R-:W-:Y:S01]  /*13430*/  BSSY.RECONVERGENT B4, `(.L_x_366) ;  /* 0x0000032000047945 */ /* 0x000fe20003800200 */
[----:B------:R-:W-:Y:S02]  /*13440*/  PLOP3.LUT P0, PT, PT, PT, PT, 0x80, 0x8 ;  /* 0x000000000008781c */ /* 0x000fe40003f0f070 */
[----:B------:R-:W-:-:S13]  /*13450*/  ISETP.GT.AND P1, PT, R12, 0xc, PT ;  /* 0x0000000c0c00780c */ /* 0x000fda0003f24270 */
[----:B------:R-:W-:Y:S05]  /*13460*/  @!P1 BRA `(.L_x_367) ;  /* 0x0000000000b89947 */ /* 0x000fea0003800000 */
[----:B------:R-:W-:-:S13]  /*13470*/  PLOP3.LUT P0, PT, PT, PT, PT, 0x8, 0x80 ;  /* 0x000000000080781c */ /* 0x000fda0003f0e170 */
.L_x_368:
[----:B------:R-:W2:Y:S04]  /*13480*/  LDL.U16 R12, [R9+-0x2] ;  /* 0xfffffe00090c7983 */ /* 0x000ea80000100400 */
[----:B------:R-:W3:Y:S01]  /*13490*/  LDL.U16 R14, [R9] ;  /* 0x00000000090e7983 */ /* 0x000ee20000100400 */
[C---:B--2---:R-:W-:Y:S02]  /*134a0*/  PRMT R13, R12.reuse, 0x7770, RZ ;  /* 0x000077700c0d7816 */ /* 0x044fe400000000ff */
[----:B------:R-:W-:Y:S02]  /*134b0*/  PRMT R12, R12, 0x7771, RZ ;  /* 0x000077710c0c7816 */ /* 0x000fe400000000ff */
[C---:B---3--:R-:W-:Y:S02]  /*134c0*/  PRMT R15, R14.reuse, 0x7770, RZ ;  /* 0x000077700e0f7816 */ /* 0x048fe400000000ff */
[----:B------:R-:W-:-:S02]  /*134d0*/  PRMT R14, R14, 0x7771, RZ ;  /* 0x000077710e0e7816 */ /* 0x000fc400000000ff */
[----:B------:R-:W-:Y:S02]  /*134e0*/  PRMT R13, R13, 0x3340, R12 ;  /* 0x000033400d0d7816 */ /* 0x000fe4000000000c */
[----:B------:R-:W-:-:S04]  /*134f0*/  PRMT R14, R15, 0x3340, R14 ;  /* 0x000033400f0e7816 */ /* 0x000fc8000000000e */
[----:B------:R-:W-:-:S05]  /*13500*/  PRMT R13, R13, 0x5410, R14 ;  /* 0x000054100d0d7816 */ /* 0x000fca000000000e */
[----:B------:R0:W-:Y:S04]  /*13510*/  STL [R10], R13 ;  /* 0x0000000d0a007387 */ /* 0x0001e80000100800 */
[----:B------:R-:W2:Y:S04]  /*13520*/  LDL.U16 R12, [R9+0x2] ;  /* 0x00000200090c7983 */ /* 0x000ea80000100400 */
[----:B------:R-:W3:Y:S01]  /*13530*/  LDL.U16 R18, [R9+0x4] ;  /* 0x0000040009127983 */ /* 0x000ee20000100400 */
[C---:B--2---:R-:W-:Y:S02]  /*13540*/  PRMT R14, R12.reuse, 0x7770, RZ ;  /* 0x000077700c0e7816 */ /* 0x044fe400000000ff */
[----:B------:R-:W-:-:S02]  /*13550*/  PRMT R15, R12, 0x7771, RZ ;  /* 0x000077710c0f7816 */ /* 0x000fc400000000ff */
[C---:B---3--:R-:W-:Y:S02]  /*13560*/  PRMT R12, R18.reuse, 0x7770, RZ ;  /* 0x00007770120c7816 */ /* 0x048fe400000000ff */
[----:B------:R-:W-:Y:S02]  /*13570*/  PRMT R19, R18, 0x7771, RZ ;  /* 0x0000777112137816 */ /* 0x000fe400000000ff */
[----:B------:R-:W-:Y:S02]  /*13580*/  PRMT R15, R14, 0x3340, R15 ;  /* 0x000033400e0f7816 */ /* 0x000fe4000000000f */
[----:B------:R-:W-:-:S04]  /*13590*/  PRMT R12, R12, 0x3340, R19 ;  /* 0x000033400c0c7816 */ /* 0x000fc80000000013 */
[----:B------:R-:W-:-:S05]  /*135a0*/  PRMT R15, R15, 0x5410, R12 ;  /* 0x000054100f0f7816 */ /* 0x000fca000000000c */
[----:B------:R1:W-:Y:S04]  /*135b0*/  STL [R10+0x4], R15 ;  /* 0x0000040f0a007387 */ /* 0x0003e80000100800 */
[----:B------:R-:W0:Y:S04]  /*135c0*/  LDL.U16 R12, [R9+0x6] ;  /* 0x00000600090c7983 */ /* 0x000e280000100400 */
[----:B------:R-:W2:Y:S01]  /*135d0*/  LDL.U16 R14, [R9+0x8] ;  /* 0x00000800090e7983 */ /* 0x000ea20000100400 */
[C---:B0-----:R-:W-:Y:S02]  /*135e0*/  PRMT R13, R12.reuse, 0x7770, RZ ;  /* 0x000077700c0d7816 */ /* 0x041fe400000000ff */
[----:B------:R-:W-:-:S02]  /*135f0*/  PRMT R12, R12, 0x7771, RZ ;  /* 0x000077710c0c7816 */ /* 0x000fc400000000ff */
[C---:B--2---:R-:W-:Y:S02]  /*13600*/  PRMT R18, R14.reuse, 0x7770, RZ ;  /* 0x000077700e127816 */ /* 0x044fe400000000ff */
[----:B------:R-:W-:Y:S02]  /*13610*/  PRMT R19, R14, 0x7771, RZ ;  /* 0x000077710e137816 */ /* 0x000fe400000000ff */
[----:B------:R-:W-:Y:S02]  /*13620*/  PRMT R13, R13, 0x3340, R12 ;  /* 0x000033400d0d7816 */ /* 0x000fe4000000000c */
[----:B------:R-:W-:-:S04]  /*13630*/  PRMT R18, R18, 0x3340, R19 ;  /* 0x0000334012127816 */ /* 0x000fc80000000013 */
[----:B------:R-:W-:-:S05]  /*13640*/  PRMT R13, R13, 0x5410, R18 ;  /* 0x000054100d0d7816 */ /* 0x000fca0000000012 */
[----:B------:R-:W-:Y:S04]  /*13650*/  STL [R10+0x8], R13 ;  /* 0x0000080d0a007387 */ /* 0x000fe80000100800 */
[----:B------:R-:W2:Y:S04]  /*13660*/  LDL.U16 R12, [R9+0xa] ;  /* 0x00000a00090c7983 */ /* 0x000ea80000100400 */
[----:B------:R0:W3:Y:S01]  /*13670*/  LDL.U16 R18, [R9+0xc] ;  /* 0x00000c0009127983 */ /* 0x0000e20000100400 */
[----:B------:R-:W-:-:S05]  /*13680*/  VIADD R11, R11, 0x10 ;  /* 0x000000100b0b7836 */ /* 0x000fca0000000000 */
[----:B------:R-:W-:Y:S01]  /*13690*/  ISETP.GE.AND P1, PT, R11, -0xc, PT ;  /* 0xfffffff40b00780c */ /* 0x000fe20003f26270 */
[----:B0-----:R-:W-:Y:S01]  /*136a0*/  VIADD R9, R9, 0x10 ;  /* 0x0000001009097836 */ /* 0x001fe20000000000 */
[C---:B--2---:R-:W-:Y:S02]  /*136b0*/  PRMT R14, R12.reuse, 0x7770, RZ ;  /* 0x000077700c0e7816 */ /* 0x044fe400000000ff */
[----:B-1----:R-:W-:Y:S02]  /*136c0*/  PRMT R15, R12, 0x7771, RZ ;  /* 0x000077710c0f7816 */ /* 0x002fe400000000ff */
[C---:B---3--:R-:W-:Y:S02]  /*136d0*/  PRMT R12, R18.reuse, 0x7770, RZ ;  /* 0x00007770120c7816 */ /* 0x048fe400000000ff */
[----:B------:R-:W-:Y:S02]  /*136e0*/  PRMT R19, R18, 0x7771, RZ ;  /* 0x0000777112137816 */ /* 0x000fe400000000ff */
[----:B------:R-:W-:-:S02]  /*136f0*/  PRMT R15, R14, 0x3340, R15 ;  /* 0x000033400e0f7816 */ /* 0x000fc4000000000f */
[----:B------:R-:W-:-:S04]  /*13700*/  PRMT R12, R12, 0x3340, R19 ;  /* 0x000033400c0c7816 */ /* 0x000fc80000000013 */
[----:B------:R-:W-:-:S05]  /*13710*/  PRMT R15, R15, 0x5410, R12 ;  /* 0x000054100f0f7816 */ /* 0x000fca000000000c */
[----:B------:R0:W-:Y:S02]  /*13720*/  STL [R10+0xc], R15 ;  /* 0x00000c0f0a007387 */ /* 0x0001e40000100800 */
[----:B0-----:R-:W-:Y:S01]  /*13730*/  IADD3 R10, PT, PT, R10, 0x10, RZ ;  /* 0x000000100a0a7810 */ /* 0x001fe20007ffe0ff */
[----:B------:R-:W-:Y:S06]  /*13740*/  @!P1 BRA `(.L_x_368) ;  /* 0xfffffffc004c9947 */ /* 0x000fec000383ffff */
.L_x_367:
[----:B------:R-:W-:Y:S05]  /*13750*/  BSYNC.RECONVERGENT B4 ;  /* 0x0000000000047941 */ /* 0x000fea0003800200 */
.L_x_366:
[----:B------:R-:W-:Y:S01]  /*13760*/  IMAD.MOV R12, RZ, RZ, -R11 ;  /* 0x000000ffff0c7224 */ /* 0x000fe200078e0a0b */
[----:B------:R-:W-:Y:S04]  /*13770*/  BSSY.RECONVERGENT B4, `(.L_x_369) ;  /* 0x000001b000047945 */ /* 0x000fe80003800200 */
[----:B------:R-:W-:-:S13]  /*13780*/  ISETP.GT.AND P1, PT, R12, 0x4, PT ;  /* 0x000000040c00780c */ /* 0x000fda0003f24270 */
[----:B------:R-:W-:Y:S05]  /*13790*/  @!P1 BRA `(.L_x_370) ;  /* 0x0000000000609947 */ /* 0x000fea0003800000 */
        /* <DEDUP_REMOVED lines=9> */
[----:B------:R-:W-:Y:S04]  /*13830*/  STL [R10], R13 ;  /* 0x0000000d0a007387 */ /* 0x000fe80000100800 */
[----:B------:R-:W2:Y:S04]  /*13840*/  LDL.U16 R12, [R9+0x2] ;  /* 0x00000200090c7983 */ /* 0x000ea80000100400 */
[----:B------:R0:W3:Y:S01]  /*13850*/  LDL.U16 R18, [R9+0x4] ;  /* 0x0000040009127983 */ /* 0x0000e20000100400 */
[----:B------:R-:W-:Y:S01]  /*13860*/  PLOP3.LUT P0, PT, PT, PT, PT, 0x8, 0x80 ;  /* 0x000000000080781c */ /* 0x000fe20003f0e170 */
[----:B------:R-:W-:Y:S01]  /*13870*/  VIADD R11, R11, 0x8 ;  /* 0x000000080b0b7836 */ /* 0x000fe20000000000 */
[----:B0-----:R-:W-:-:S02]  /*13880*/  IADD3 R9, PT, PT, R9, 0x8, RZ ;  /* 0x0000000809097810 */ /* 0x001fc40007ffe0ff */
[C---:B--2---:R-:W-:Y:S02]  /*13890*/  PRMT R14, R12.reuse, 0x7770, RZ ;  /* 0x000077700c0e7816 */ /* 0x044fe400000000ff */
[----:B------:R-:W-:Y:S02]  /*138a0*/  PRMT R15, R12, 0x7771, RZ ;  /* 0x000077710c0f7816 */ /* 0x000fe400000000ff */
[C---:B---3--:R-:W-:Y:S02]  /*138b0*/  PRMT R12, R18.reuse, 0x7770, RZ ;  /* 0x00007770120c7816 */ /* 0x048fe400000000ff */
[----:B------:R-:W-:Y:S02]  /*138c0*/  PRMT R19, R18, 0x7771, RZ ;  /* 0x0000777112137816 */ /* 0x000fe400000000ff */
[----:B------:R-:W-:Y:S02]  /*138d0*/  PRMT R15, R14, 0x3340, R15 ;  /* 0x000033400e0f7816 */ /* 0x000fe4000000000f */
[----:B------:R-:W-:-:S04]  /*138e0*/  PRMT R12, R12, 0x3340, R19 ;  /* 0x000033400c0c7816 */ /* 0x000fc80000000013 */
[----:B------:R-:W-:-:S05]  /*138f0*/  PRMT R15, R15, 0x5410, R12 ;  /* 0x000054100f0f7816 */ /* 0x000fca000000000c */
[----:B------:R0:W-:Y:S02]  /*13900*/  STL [R10+0x4], R15 ;  /* 0x0000040f0a007387 */ /* 0x0001e40000100800 */
[----:B0-----:R-:W-:-:S07]  /*13910*/  VIADD R10, R10, 0x8 ;  /* 0x000000080a0a7836 */ /* 0x001fce0000000000 */
.L_x_370:
[----:B------:R-:W-:Y:S05]  /*13920*/  BSYNC.RECONVERGENT B4 ;  /* 0x0000000000047941 */ /* 0x000fea0003800200 */
.L_x_369:
[----:B------:R-:W-:-:S13]  /*13930*/  ISETP.NE.OR P0, PT, R11, RZ, P0 ;  /* 0x000000ff0b00720c */ /* 0x000fda0000705670 */
[----:B------:R-:W-:Y:S05]  /*13940*/  @!P0 BREAK.RELIABLE B3 ;  /* 0x0000000000038942 */ /* 0x000fea0003800100 */
[----:B------:R-:W-:Y:S05]  /*13950*/  @!P0 BRA `(.L_x_363) ;  /* 0x0000000000408947 */ /* 0x000fea0003800000 */
.L_x_365:
[----:B------:R-:W-:Y:S05]  /*13960*/  BSYNC.RELIABLE B3 ;  /* 0x0000000000037941 */ /* 0x000fea0003800100 */
.L_x_364:
[----:B------:R-:W2:Y:S04]  /*13970*/  LDL.U16 R13, [R9+-0x2] ;  /* 0xfffffe00090d7983 */ /* 0x000ea80000100400 */
[----:B------:R0:W3:Y:S01]  /*13980*/  LDL.U16 R15, [R9] ;  /* 0x00000000090f7983 */ /* 0x0000e20000100400 */
[----:B------:R-:W-:-:S05]  /*13990*/  VIADD R11, R11, 0x4 ;  /* 0x000000040b0b7836 */ /* 0x000fca0000000000 */
[----:B------:R-:W-:Y:S02]  /*139a0*/  ISETP.NE.AND P0, PT, R11, RZ, PT ;  /* 0x000000ff0b00720c */ /* 0x000fe40003f05270 */
[----:B0-----:R-:W-:Y:S02]  /*139b0*/  IADD3 R9, PT, PT, R9, 0x4, RZ ;  /* 0x0000000409097810 */ /* 0x001fe40007ffe0ff */
[C---:B--2---:R-:W-:Y:S02]  /*139c0*/  PRMT R12, R13.reuse, 0x7770, RZ ;  /* 0x000077700d0c7816 */ /* 0x044fe400000000ff */
[----:B------:R-:W-:Y:S02]  /*139d0*/  PRMT R13, R13, 0x7771, RZ ;  /* 0x000077710d0d7816 */ /* 0x000fe400000000ff */
[C---:B---3--:R-:W-:Y:S02]  /*139e0*/  PRMT R14, R15.reuse, 0x7770, RZ ;  /* 0x000077700f0e7816 */ /* 0x048fe400000000ff */
[----:B------:R-:W-:-:S02]  /*139f0*/  PRMT R15, R15, 0x7771, RZ ;  /* 0x000077710f0f7816 */ /* 0x000fc400000000ff */
[----:B------:R-:W-:Y:S02]  /*13a00*/  PRMT R13, R12, 0x3340, R13 ;  /* 0x000033400c0d7816 */ /* 0x000fe4000000000d */
[----:B------:R-:W-:-:S04]  /*13a10*/  PRMT R14, R14, 0x3340, R15 ;  /* 0x000033400e0e7816 */ /* 0x000fc8000000000f */
[----:B------:R-:W-:-:S05]  /*13a20*/  PRMT R13, R13, 0x5410, R14 ;  /* 0x000054100d0d7816 */ /* 0x000fca000000000e */
[----:B------:R0:W-:Y:S02]  /*13a30*/  STL [R10], R13 ;  /* 0x0000000d0a007387 */ /* 0x0001e40000100800 */
[----:B0-----:R-:W-:Y:S01]  /*13a40*/  VIADD R10, R10, 0x4 ;  /* 0x000000040a0a7836 */ /* 0x001fe20000000000 */
[----:B------:R-:W-:Y:S06]  /*13a50*/  @P0 BRA `(.L_x_364) ;  /* 0xfffffffc00c40947 */ /* 0x000fec000383ffff */
.L_x_363:
[----:B------:R-:W-:Y:S05]  /*13a60*/  BSYNC.RECONVERGENT B2 ;  /* 0x0000000000027941 */ /* 0x000fea0003800200 */
.L_x_362:
[----:B------:R-:W-:Y:S01]  /*13a70*/  ISETP.NE.AND P0, PT, R17, RZ, PT ;  /* 0x000000ff1100720c */ /* 0x000fe20003f05270 */
[----:B------:R-:W-:-:S12]  /*13a80*/  BSSY.RECONVERGENT B2, `(.L_x_371) ;  /* 0x000000d000027945 */ /* 0x000fd80003800200 */
[----:B------:R-:W-:Y:S05]  /*13a90*/  @!P0 BRA `(.L_x_372) ;  /* 0x00000000002c8947 */ /* 0x000fea0003800000 */
[----:B-1----:R-:W-:-:S05]  /*13aa0*/  IMAD.IADD R9, R1, 0x1, R8 ;  /* 0x0000000101097824 */ /* 0x002fca00078e0208 */
[----:B------:R-:W2:Y:S01]  /*13ab0*/  LDL.U8 R8, [R9+0x20] ;  /* 0x0000200009087983 */ /* 0x000ea20000100000 */
[----:B------:R-:W-:-:S03]  /*13ac0*/  ISETP.NE.AND P0, PT, R17, 0x1, PT ;  /* 0x000000011100780c */ /* 0x000fc60003f05270 */
[----:B--2---:R2:W-:Y:S10]  /*13ad0*/  STL.U8 [R9+0x10], R8 ;  /* 0x0000100809007387 */ /* 0x0045f40000100000 */
[----:B------:R-:W-:Y:S05]  /*13ae0*/  @!P0 BRA `(.L_x_372) ;  /* 0x0000000000188947 */ /* 0x000fea0003800000 */
[----:B--2---:R-:W2:Y:S01]  /*13af0*/  LDL.U8 R8, [R9+0x21] ;  /* 0x0000210009087983 */ /* 0x004ea20000100000 */
[----:B------:R-:W-:-:S03]  /*13b00*/  ISETP.NE.AND P0, PT, R17, 0x2, PT ;  /* 0x000000021100780c */ /* 0x000fc60003f05270 */
[----:B--2---:R3:W-:Y:S10]  /*13b10*/  STL.U8 [R9+0x11], R8 ;  /* 0x0000110809007387 */ /* 0x0047f40000100000 */
[----:B------:R-:W-:Y:S05]  /*13b20*/  @!P0 BRA `(.L_x_372) ;  /* 0x0000000000088947 */ /* 0x000fea0003800000 */
[----:B---3--:R-:W2:Y:S04]  /*13b30*/  LDL.U8 R8, [R9+0x22] ;  /* 0x0000220009087983 */ /* 0x008ea80000100000 */
[----:B--2---:R4:W-:Y:S02]  /*13b40*/  STL.U8 [R9+0x12], R8 ;  /* 0x0000120809007387 */ /* 0x0049e40000100000 */
.L_x_372:
[----:B------:R-:W-:Y:S05]  /*13b50*/  BSYNC.RECONVERGENT B2 ;  /* 0x0000000000027941 */ /* 0x000fea0003800200 */
.L_x_371:
[----:B------:R-:W-:Y:S01]  /*13b60*/  ISETP.GE.U32.AND P0, PT, R22, 0x3, PT ;  /* 0x000000031600780c */ /* 0x000fe20003f06070 */
[----:B------:R-:W-:Y:S01]  /*13b70*/  BSSY.RECONVERGENT B2, `(.L_x_373) ;  /* 0x000001e000027945 */ /* 0x000fe20003800200 */
[----:B--234-:R-:W-:-:S11]  /*13b80*/  HFMA2 R8, -RZ, RZ, 0, 0 ;  /* 0x00000000ff087431 */ /* 0x01cfd600000001ff */
[----:B------:R-:W-:Y:S05]  /*13b90*/  @!P0 BRA `(.L_x_374) ;  /* 0x00000000006c8947 */ /* 0x000fea0003800000 */
[----:B------:R-:W-:Y:S01]  /*13ba0*/  BSSY.RECONVERGENT B3, `(.L_x_375) ;  /* 0x0000019000037945 */ /* 0x000fe20003800200 */
[----:B------:R-:W-:Y:S01]  /*13bb0*/  IMAD.MOV.U32 R18, RZ, RZ, RZ ;  /* 0x000000ffff127224 */ /* 0x000fe200078e00ff */
[----:B------:R-:W-:-:S07]  /*13bc0*/  LOP3.LUT R19, R16, 0xfffffffc, RZ, 0xc0, !PT ;  /* 0xfffffffc10137812 */ /* 0x000fce00078ec0ff */
.L_x_376:
[----:B0-2---:R-:W-:-:S05]  /*13bd0*/  IMAD.IADD R12, R1, 0x1, R18 ;  /* 0x00000001010c7824 */ /* 0x005fca00078e0212 */
[----:B------:R-:W1:Y:S01]  /*13be0*/  LDL R8, [R12+0x10] ;  /* 0x000010000c087983 */ /* 0x000e620000100800 */
[C---:B------:R-:W-:Y:S01]  /*13bf0*/  LEA R21, R18.reuse, R3, 0x3 ;  /* 0x0000000312157211 */ /* 0x040fe200078e18ff */
[----:B------:R-:W-:Y:S02]  /*13c00*/  IMAD.MOV.U32 R15, RZ, RZ, RZ ;  /* 0x000000ffff0f7224 */ /* 0x000fe400078e00ff */
[----:B------:R-:W-:-:S05]  /*13c10*/  VIADD R18, R18, 0x4 ;  /* 0x0000000412127836 */ /* 0x000fca0000000000 */
[----:B------:R-:W-:Y:S02]  /*13c20*/  ISETP.NE.AND P0, PT, R18, R19, PT ;  /* 0x000000131200720c */ /* 0x000fe40003f05270 */
[C---:B-1----:R-:W-:Y:S02]  /*13c30*/  PRMT R10, R8.reuse, 0x7770, RZ ;  /* 0x00007770080a7816 */ /* 0x042fe400000000ff */
[C---:B------:R-:W-:Y:S02]  /*13c40*/  PRMT R9, R8.reuse, 0x7771, RZ ;  /* 0x0000777108097816 */ /* 0x040fe400000000ff */
[C---:B------:R-:W-:Y:S02]  /*13c50*/  PRMT R11, R8.reuse, 0x7773, RZ ;  /* 0x00007773080b7816 */ /* 0x040fe400000000ff */
        /* <DEDUP_REMOVED lines=14> */
.L_x_375:
[----:B--2---:R-:W-:-:S07]  /*13d40*/  IMAD.MOV.U32 R8, RZ, RZ, R19 ;  /* 0x000000ffff087224 */ /* 0x004fce00078e0013 */
.L_x_374:
[----:B------:R-:W-:Y:S05]  /*13d50*/  BSYNC.RECONVERGENT B2 ;  /* 0x0000000000027941 */ /* 0x000fea0003800200 */
.L_x_373:
[----:B------:R-:W-:Y:S01]  /*13d60*/  ISETP.NE.AND P0, PT, R17, RZ, PT ;  /* 0x000000ff1100720c */ /* 0x000fe20003f05270 */
[----:B------:R-:W-:-:S12]  /*13d70*/  BSSY.RECONVERGENT B2, `(.L_x_377) ;  /* 0x0000011000027945 */ /* 0x000fd80003800200 */
[----:B------:R-:W-:Y:S05]  /*13d80*/  @!P0 BRA `(.L_x_378) ;  /* 0x00000000003c8947 */ /* 0x000fea0003800000 */
[----:B0-----:R-:W-:-:S05]  /*13d90*/  IADD3 R12, PT, PT, R1, R8, RZ ;  /* 0x00000008010c7210 */ /* 0x001fca0007ffe0ff */
[----:B-1----:R-:W2:Y:S01]  /*13da0*/  LDL.U8 R10, [R12+0x10] ;  /* 0x000010000c0a7983 */ /* 0x002ea20000100000 */
[----:B------:R-:W-:Y:S01]  /*13db0*/  IMAD R13, R8, 0x8, R3 ;  /* 0x00000008080d7824 */ /* 0x000fe200078e0203 */
[----:B------:R-:W-:Y:S01]  /*13dc0*/  ISETP.NE.AND P0, PT, R17, 0x1, PT ;  /* 0x000000011100780c */ /* 0x000fe20003f05270 */
[----:B------:R-:W-:-:S05]  /*13dd0*/  IMAD.MOV.U32 R11, RZ, RZ, RZ ;  /* 0x000000ffff0b7224 */ /* 0x000fca00078e00ff */
        /* <DEDUP_REMOVED lines=10> */
.L_x_378:
[----:B------:R-:W-:Y:S05]  /*13e80*/  BSYNC.RECONVERGENT B2 ;  /* 0x0000000000027941 */ /* 0x000fea0003800200 */
.L_x_377:
        /* <DEDUP_REMOVED lines=18> */
.L_x_384:
[----:B---34-:R-:W-:-:S05]  /*13fb0*/  IMAD.SHL.U32 R8, R22, 0x2, RZ ;  /* 0x0000000216087824 */ /* 0x018fca00078e00ff */
[----:B------:R-:W-:-:S05]  /*13fc0*/  LEA R23, R8, R3, 0x3 ;  /* 0x0000000308177211 */ /* 0x000fca00078e18ff */
[----:B0-2---:R-:W2:Y:S02]  /*13fd0*/  LDL.128 R12, [R23] ;  /* 0x00000000170c7983 */ /* 0x005ea40000100c00 */
[----:B--2---:R-:W-:Y:S02]  /*13fe0*/  IMAD R11, R13, 0x114253d5, RZ ;  /* 0x114253d50d0b7824 */ /* 0x004fe400078e02ff */
[----:B-1----:R-:W-:-:S04]  /*13ff0*/  IMAD.WIDE.U32 R8, R12, 0x114253d5, RZ ;  /* 0x114253d50c087825 */ /* 0x002fc800078e00ff */
        /* <DEDUP_REMOVED lines=188> */
.L_x_383:
[----:B------:R-:W-:-:S07]  /*14bc0*/  MOV R26, R9 ;  /* 0x00000009001a7202 */ /* 0x000fce0000000f00 */
.L_x_382:
[----:B------:R-:W-:Y:S05]  /*14bd0*/  BSYNC.RECONVERGENT B3 ;  /* 0x0000000000037941 */ /* 0x000fea0003800200 */
.L_x_381:
        /* <DEDUP_REMOVED lines=106> */
.L_x_386:
[----:B------:R-:W-:Y:S05]  /*15280*/  BSYNC.RECONVERGENT B3 ;  /* 0x0000000000037941 */ /* 0x000fea0003800200 */
.L_x_385:
[----:B------:R-:W-:Y:S05]  /*15290*/  @P1 BRA `(.L_x_380) ;  /* 0x0000000000d01947 */ /* 0x000fea0003800000 */
[----:B------:R-:W-:-:S05]  /*152a0*/  IMAD.SHL.U32 R26, R26, 0x2, RZ ;  /* 0x000000021a1a7824 */ /* 0x000fca00078e00ff */
[----:B-12---:R-:W-:-:S06]  /*152b0*/  LEA R10, R26, R3, 0x3 ;  /* 0x000000031a0a7211 */ /* 0x006fcc00078e18ff */
        /* <DEDUP_REMOVED lines=50> */
.L_x_380:
[----:B------:R-:W-:Y:S05]  /*155e0*/  BSYNC.RECONVERGENT B2 ;  /* 0x0000000000027941 */ /* 0x000fea0003800200 */
.L_x_379:
[----:B--234-:R-:W-:Y:S01]  /*155f0*/  LOP3.LUT P0, R13, R16, 0xf, RZ, 0xc0, !PT ;  /* 0x0000000f100d7812 */ /* 0x01cfe2000780c0ff */
[----:B------:R-:W-:-:S12]  /*15600*/  BSSY.RECONVERGENT B2, `(.L_x_387) ;  /* 0x00000a6000027945 */ /* 0x000fd80003800200 */
[----:B------:R-:W-:Y:S05]  /*15610*/  @!P0 BRA `(.L_x_388) ;  /* 0x0000000800908947 */ /* 0x000fea0003800000 */
[----:B------:R-:W-:Y:S01]  /*15620*/  LOP3.LUT R7, R7, 0xffff, RZ, 0xc0, !PT ;  /* 0x0000ffff07077812 */ /* 0x000fe200078ec0ff */
[----:B------:R-:W-:Y:S03]  /*15630*/  BSSY.RECONVERGENT B3, `(.L_x_389) ;  /* 0x0000012000037945 */ /* 0x000fe60003800200 */
[C---:B-1----:R-:W-:Y:S02]  /*15640*/  LOP3.LUT R9, R7.reuse, 0xf, RZ, 0xc0, !PT ;  /* 0x0000000f07097812 */ /* 0x042fe400078ec0ff */
[----:B0-----:R-:W-:-:S03]  /*15650*/  LOP3.LUT R11, R7, 0x3, RZ, 0xc0, !PT ;  /* 0x00000003070b7812 */ /* 0x001fc600078ec0ff */
        /* <DEDUP_REMOVED lines=8> */
.L_x_391:
[----:B0-----:R-:W-:-:S06]  /*156e0*/  IADD3 R9, PT, PT, R1, R7, R10 ;  /* 0x0000000701097210 */ /* 0x001fcc0007ffe00a */
[----:B------:R-:W2:Y:S01]  /*156f0*/  LDL R9, [R9+0x10] ;  /* 0x0000100009097983 */ /* 0x000ea20000100800 */
[----:B------:R-:W-:Y:S02]  /*15700*/  IMAD.IADD R12, R1, 0x1, R10 ;  /* 0x00000001010c7824 */ /* 0x000fe400078e020a */
[----:B------:R-:W-:-:S05]  /*15710*/  VIADD R10, R10, 0x4 ;  /* 0x000000040a0a7836 */ /* 0x000fca0000000000 */
[----:B------:R-:W-:Y:S01]  /*15720*/  ISETP.NE.AND P0, PT, R10, R8, PT ;  /* 0x000000080a00720c */ /* 0x000fe20003f05270 */
[----:B--2---:R0:W-:-:S12]  /*15730*/  STL [R12], R9 ;  /* 0x000000090c007387 */ /* 0x0041d80000100800 */
[----:B------:R-:W-:Y:S05]  /*15740*/  @P0 BRA `(.L_x_391) ;  /* 0xfffffffc00e40947 */ /* 0x000fea000383ffff */
.L_x_390:
[----:B------:R-:W-:Y:S05]  /*15750*/  BSYNC.RECONVERGENT B3 ;  /* 0x0000000000037941 */ /* 0x000fea0003800200 */
.L_x_389:
[----:B------:R-:W-:Y:S04]  /*15760*/  BSSY.RECONVERGENT B3, `(.L_x_392) ;  /* 0x0000010000037945 */ /* 0x000fe80003800200 */
[----:B------:R-:W-:Y:S05]  /*15770*/  @!P1 BRA `(.L_x_393) ;  /* 0x0000000000389947 */ /* 0x000fea0003800000 */
[----:B------:R-:W-:-:S04]  /*15780*/  LOP3.LUT R7, R16, 0x7ffffff0, RZ, 0xc0, !PT ;  /* 0x7ffffff010077812 */ /* 0x000fc800078ec0ff */
[----:B------:R-:W-:-:S04]  /*15790*/  LOP3.LUT R10, R8, R7, RZ, 0xfc, !PT ;  /* 0x00000007080a7212 */ /* 0x000fc800078efcff */
[----:B------:R-:W-:-:S05]  /*157a0*/  IADD3 R10, PT, PT, R1, R10, RZ ;  /* 0x0000000a010a7210 */ /* 0x000fca0007ffe0ff */
[----:B------:R-:W2:Y:S01]  /*157b0*/  LDL.U8 R7, [R10+0x10] ;  /* 0x000010000a077983 */ /* 0x000ea20000100000 */
[----:B------:R-:W-:Y:S01]  /*157c0*/  IMAD.IADD R8, R1, 0x1, R8 ;  /* 0x0000000101087824 */ /* 0x000fe200078e0208 */
[----:B------:R-:W-:-:S04]  /*157d0*/  ISETP.NE.AND P0, PT, R11, 0x1, PT ;  /* 0x000000010b00780c */ /* 0x000fc80003f05270 */
[----:B--2---:R1:W-:Y:S09]  /*157e0*/  STL.U8 [R8], R7 ;  /* 0x0000000708007387 */ /* 0x0043f20000100000 */
[----:B------:R-:W-:Y:S05]  /*157f0*/  @!P0 BRA `(.L_x_393) ;  /* 0x0000000000188947 */ /* 0x000fea0003800000 */
[----:B-1----:R-:W2:Y:S01]  /*15800*/  LDL.U8 R7, [R10+0x11] ;  /* 0x000011000a077983 */ /* 0x002ea20000100000 */
[----:B------:R-:W-:-:S03]  /*15810*/  ISETP.NE.AND P0, PT, R11, 0x2, PT ;  /* 0x000000020b00780c */ /* 0x000fc60003f05270 */
[----:B--2---:R2:W-:Y:S10]  /*15820*/  STL.U8 [R8+0x1], R7 ;  /* 0x0000010708007387 */ /* 0x0045f40000100000 */
[----:B------:R-:W-:Y:S05]  /*15830*/  @!P0 BRA `(.L_x_393) ;  /* 0x0000000000088947 */ /* 0x000fea0003800000 */
[----:B--2---:R-:W2:Y:S04]  /*15840*/  LDL.U8 R7, [R10+0x12] ;  /* 0x000012000a077983 */ /* 0x004ea80000100000 */
[----:B--2---:R3:W-:Y:S02]  /*15850*/  STL.U8 [R8+0x2], R7 ;  /* 0x0000020708007387 */ /* 0x0047e40000100000 */
.L_x_393:
[----:B------:R-:W-:Y:S05]  /*15860*/  BSYNC.RECONVERGENT B3 ;  /* 0x0000000000037941 */ /* 0x000fea0003800200 */
.L_x_392:
        /* <DEDUP_REMOVED lines=14> */
.L_x_397:
[----:B------:R-:W-:-:S13]  /*15950*/  ISETP.GT.AND P0, PT, R13, 0x5, PT ;  /* 0x000000050d00780c */ /* 0x000fda0003f04270 */
[----:B------:R-:W-:Y:S05]  /*15960*/  @P0 BRA `(.L_x_401) ;  /* 0x00000000000c0947 */ /* 0x000fea0003800000 */
[----:B------:R-:W-:-:S13]  /*15970*/  ISETP.NE.AND P0, PT, R13, 0x4, PT ;  /* 0x000000040d00780c */ /* 0x000fda0003f05270 */
[----:B------:R-:W-:Y:S05]  /*15980*/  @!P0 BRA `(.L_x_402) ;  /* 0x0000000400348947 */ /* 0x000fea0003800000 */
[----:B------:R-:W-:Y:S05]  /*15990*/  BRA `(.L_x_403) ;  /* 0x0000000400287947 */ /* 0x000fea0003800000 */
.L_x_401:
[----:B------:R-:W-:-:S13]  /*159a0*/  ISETP.NE.AND P0, PT, R13, 0x6, PT ;  /* 0x000000060d00780c */ /* 0x000fda0003f05270 */
[----:B------:R-:W-:Y:S05]  /*159b0*/  @!P0 BRA `(.L_x_404) ;  /* 0x0000000400148947 */ /* 0x000fea0003800000 */
[----:B------:R-:W-:Y:S05]  /*159c0*/  BRA `(.L_x_405) ;  /* 0x0000000400047947 */ /* 0x000fea0003800000 */
.L_x_396:
        /* <DEDUP_REMOVED lines=10> */
.L_x_409:
[----:B------:R-:W-:-:S13]  /*15a70*/  ISETP.NE.AND P0, PT, R13, 0xa, PT ;  /* 0x0000000a0d00780c */ /* 0x000fda0003f05270 */
[----:B------:R-:W-:Y:S05]  /*15a80*/  @!P0 BRA `(.L_x_412) ;  /* 0x0000000000708947 */ /* 0x000fea0003800000 */
[----:B------:R-:W-:Y:S05]  /*15a90*/  BRA `(.L_x_413) ;  /* 0x00000000005c7947 */ /* 0x000fea0003800000 */
.L_x_408:
        /* <DEDUP_REMOVED lines=8> */
.L_x_416:
[----:B------:R-:W-:Y:S01]  /*15b20*/  ISETP.NE.AND P0, PT, R13, 0xe, PT ;  /* 0x0000000e0d00780c */ /* 0x000fe20003f05270 */
[----:B------:R-:W2:-:S12]  /*15b30*/  LDL.U8 R10, [R1+0xd] ;  /* 0x00000d00010a7983 */ /* 0x000e980000100000 */
[----:B------:R-:W3:Y:S01]  /*15b40*/  @P0 LDL.U8 R8, [R1+0xe] ;  /* 0x00000e0001080983 */ /* 0x000ee20000100000 */
[----:B------:R-:W-:Y:S01]  /*15b50*/  @P0 MOV R7, RZ ;  /* 0x000000ff00070202 */ /* 0x000fe20000000f00 */
[----:B--2---:R-:W-:Y:S02]  /*15b60*/  IMAD.SHL.U32 R10, R10, 0x100, RZ ;  /* 0x000001000a0a7824 */ /* 0x004fe400078e00ff */
[----:B---3--:R-:W-:-:S05]  /*15b70*/  @P0 IMAD.U32 R11, R8, 0x10000, RZ ;  /* 0x00010000080b0824 */ /* 0x008fca00078e00ff */
[----:B------:R-:W-:-:S07]  /*15b80*/  LOP3.LUT R11, R10, R11, RZ, 0x3c, !PT ;  /* 0x0000000b0a0b7212 */ /* 0x000fce00078e3cff */
.L_x_418:
[----:B------:R-:W-:Y:S05]  /*15b90*/  BSYNC.RELIABLE B8 ;  /* 0x0000000000087941 */ /* 0x000fea0003800100 */
.L_x_415:
[----:B------:R-:W2:Y:S02]  /*15ba0*/  LDL.U8 R8, [R1+0xc] ;  /* 0x00000c0001087983 */ /* 0x000ea40000100000 */
[----:B--2---:R-:W-:-:S07]  /*15bb0*/  LOP3.LUT R11, R8, R11, RZ, 0x3c, !PT ;  /* 0x0000000b080b7212 */ /* 0x004fce00078e3cff */
.L_x_417:
[----:B------:R-:W-:Y:S05]  /*15bc0*/  BSYNC.RECONVERGENT B7 ;  /* 0x0000000000077941 */ /* 0x000fea0003800200 */
.L_x_414:
[----:B------:R-:W0:Y:S02]  /*15bd0*/  LDL.U8 R8, [R1+0xb] ;  /* 0x00000b0001087983 */ /* 0x000e240000100000 */
[----:B0-----:R-:W-:-:S03]  /*15be0*/  IMAD.WIDE.U32 R8, R8, 0x1000000, RZ ;  /* 0x0100000008087825 */ /* 0x001fc600078e00ff */
[----:B------:R-:W-:Y:S02]  /*15bf0*/  LOP3.LUT R7, R8, R7, RZ, 0x3c, !PT ;  /* 0x0000000708077212 */ /* 0x000fe400078e3cff */
[----:B------:R-:W-:-:S07]  /*15c00*/  LOP3.LUT R11, R9, R11, RZ, 0x3c, !PT ;  /* 0x0000000b090b7212 */ /* 0x000fce00078e3cff */
.L_x_413:
[----:B------:R-:W0:Y:S02]  /*15c10*/  LDL.U8 R8, [R1+0xa] ;  /* 0x00000a0001087983 */ /* 0x000e240000100000 */
[----:B0-----:R-:W-:-:S03]  /*15c20*/  IMAD.WIDE.U32 R8, R8, 0x10000, RZ ;  /* 0x0001000008087825 */ /* 0x001fc600078e00ff */
[----:B------:R-:W-:Y:S02]  /*15c30*/  LOP3.LUT R7, R8, R7, RZ, 0x3c, !PT ;  /* 0x0000000708077212 */ /* 0x000fe400078e3cff */
[----:B------:R-:W-:-:S07]  /*15c40*/  LOP3.LUT R11, R9, R11, RZ, 0x3c, !PT ;  /* 0x0000000b090b7212 */ /* 0x000fce00078e3cff */
.L_x_412:
[----:B------:R-:W0:Y:S02]  /*15c50*/  LDL.U8 R8, [R1+0x9] ;  /* 0x0000090001087983 */ /* 0x000e240000100000 */
[----:B0-----:R-:W-:-:S03]  /*15c60*/  IMAD.WIDE.U32 R8, R8, 0x100, RZ ;  /* 0x0000010008087825 */ /* 0x001fc600078e00ff */
[----:B------:R-:W-:Y:S02]  /*15c70*/  LOP3.LUT R7, R8, R7, RZ, 0x3c, !PT ;  /* 0x0000000708077212 */ /* 0x000fe400078e3cff */
[----:B------:R-:W-:-:S07]  /*15c80*/  LOP3.LUT R11, R9, R11, RZ, 0x3c, !PT ;  /* 0x0000000b090b7212 */ /* 0x000fce00078e3cff */
.L_x_411:
[----:B------:R-:W-:Y:S05]  /*15c90*/  BSYNC.RELIABLE B6 ;  /* 0x0000000000067941 */ /* 0x000fea0003800100 */
.L_x_407:
        /* <DEDUP_REMOVED lines=16> */
.L_x_410:
[----:B------:R-:W-:Y:S05]  /*15da0*/  BSYNC.RECONVERGENT B5 ;  /* 0x0000000000057941 */ /* 0x000fea0003800200 */
.L_x_406:
[----:B------:R-:W2:Y:S01]  /*15db0*/  LDL.U8 R11, [R1+0x7] ;  /* 0x00000700010b7983 */ /* 0x000ea20000100000 */
[----:B------:R-:W-:Y:S02]  /*15dc0*/  HFMA2 R7, -RZ, RZ, 0, 0 ;  /* 0x00000000ff077431 */ /* 0x000fe400000001ff */
[----:B--2---:R-:W-:-:S07]  /*15dd0*/  IMAD.SHL.U32 R11, R11, 0x1000000, RZ ;  /* 0x010000000b0b7824 */ /* 0x004fce00078e00ff */
.L_x_405:
[----:B------:R-:W2:Y:S02]  /*15de0*/  LDL.U8 R8, [R1+0x6] ;  /* 0x0000060001087983 */ /* 0x000ea40000100000 */
[----:B--2---:R-:W-:-:S05]  /*15df0*/  IMAD.U32 R8, R8, 0x10000, RZ ;  /* 0x0001000008087824 */ /* 0x004fca00078e00ff */
[----:B------:R-:W-:-:S07]  /*15e00*/  LOP3.LUT R11, R8, R11, RZ, 0x3c, !PT ;  /* 0x0000000b080b7212 */ /* 0x000fce00078e3cff */
.L_x_404:
[----:B------:R-:W2:Y:S02]  /*15e10*/  LDL.U8 R8, [R1+0x5] ;  /* 0x0000050001087983 */ /* 0x000ea40000100000 */
[----:B--2---:R-:W-:-:S04]  /*15e20*/  SHF.L.U32 R8, R8, 0x8, RZ ;  /* 0x0000000808087819 */ /* 0x004fc800000006ff */
[----:B------:R-:W-:-:S07]  /*15e30*/  LOP3.LUT R11, R8, R11, RZ, 0x3c, !PT ;  /* 0x0000000b080b7212 */ /* 0x000fce00078e3cff */
.L_x_403:
[----:B------:R-:W2:Y:S02]  /*15e40*/  LDL.U8 R8, [R1+0x4] ;  /* 0x0000040001087983 */ /* 0x000ea40000100000 */
[----:B--2---:R-:W-:-:S07]  /*15e50*/  LOP3.LUT R11, R8, R11, RZ, 0x3c, !PT ;  /* 0x0000000b080b7212 */ /* 0x004fce00078e3cff */
.L_x_402:
[----:B------:R-:W0:Y:S02]  /*15e60*/  LDL.U8 R8, [R1+0x3] ;  /* 0x0000030001087983 */ /* 0x000e240000100000 */
[----:B0-----:R-:W-:-:S03]  /*15e70*/  IMAD.WIDE.U32 R8, R8, 0x1000000, RZ ;  /* 0x0100000008087825 */ /* 0x001fc600078e00ff */
[----:B------:R-:W-:Y:S02]  /*15e80*/  LOP3.LUT R7, R8, R7, RZ, 0x3c, !PT ;  /* 0x0000000708077212 */ /* 0x000fe400078e3cff */
[----:B------:R-:W-:-:S07]  /*15e90*/  LOP3.LUT R11, R9, R11, RZ, 0x3c, !PT ;  /* 0x0000000b090b7212 */ /* 0x000fce00078e3cff */
.L_x_400:
[----:B------:R-:W0:Y:S02]  /*15ea0*/  LDL.U8 R8, [R1+0x2] ;  /* 0x0000020001087983 */ /* 0x000e240000100000 */
[----:B0-----:R-:W-:-:S03]  /*15eb0*/  IMAD.WIDE.U32 R8, R8, 0x10000, RZ ;  /* 0x0001000008087825 */ /* 0x001fc600078e00ff */
[----:B------:R-:W-:Y:S02]  /*15ec0*/  LOP3.LUT R7, R8, R7, RZ, 0x3c, !PT ;  /* 0x0000000708077212 */ /* 0x000fe400078e3cff */
[----:B------:R-:W-:-:S07]  /*15ed0*/  LOP3.LUT R11, R9, R11, RZ, 0x3c, !PT ;  /* 0x0000000b090b7212 */ /* 0x000fce00078e3cff */
.L_x_399:
[----:B------:R-:W-:Y:S05]  /*15ee0*/  BSYNC.RELIABLE B4 ;  /* 0x0000000000047941 */ /* 0x000fea0003800100 */
.L_x_395:
[----:B------:R-:W0:Y:S02]  /*15ef0*/  LDL.U8 R8, [R1+0x1] ;  /* 0x0000010001087983 */ /* 0x000e240000100000 */
[----:B0-----:R-:W-:-:S03]  /*15f00*/  IMAD.WIDE.U32 R8, R8, 0x100, RZ ;  /* 0x0000010008087825 */ /* 0x001fc600078e00ff */
[----:B------:R-:W-:Y:S02]  /*15f10*/  LOP3.LUT R7, R8, R7, RZ, 0x3c, !PT ;  /* 0x0000000708077212 */ /* 0x000fe400078e3cff */
[----:B------:R-:W-:-:S07]  /*15f20*/  LOP3.LUT R11, R9, R11, RZ, 0x3c, !PT ;  /* 0x0000000b090b7212 */ /* 0x000fce00078e3cff */
.L_x_398:
[----:B------:R-:W-:Y:S05]  /*15f30*/  BSYNC.RECONVERGENT B3 ;  /* 0x0000000000037941 */ /* 0x000fea0003800200 */
.L_x_394:
[----:B------:R-:W2:Y:S01]  /*15f40*/  LDL.U8 R8, [R1] ;  /* 0x0000000001087983 */ /* 0x000ea20000100000 */
        /* <DEDUP_REMOVED lines=17> */
.L_x_388:
[----:B------:R-:W-:Y:S05]  /*16060*/  BSYNC.RECONVERGENT B2 ;  /* 0x0000000000027941 */ /* 0x000fea0003800200 */
.L_x_387:
[-C--:B-1----:R-:W-:Y:S01]  /*16070*/  LOP3.LUT R9, R20, R16.reuse, RZ, 0x3c, !PT ;  /* 0x0000001014097212 */ /* 0x082fe200078e3cff */
        /* <DEDUP_REMOVED lines=42> */
[----:B------:R-:W0:Y:S01]  /*16320*/  LDC.64 R16, c[0x0][0x3a0] ;  /* 0x0000e800ff107b82 */ /* 0x000e220000000a00 */
[----:B------:R-:W-:-:S07]  /*16330*/  IMAD.MOV.U32 R7, RZ, RZ, RZ ;  /* 0x000000ffff077224 */ /* 0x000fce00078e00ff */
.L_x_422:
[C---:B------:R-:W-:Y:S01]  /*16340*/  LOP3.LUT R11, R7.reuse, 0xff, RZ, 0xc0, !PT ;  /* 0x000000ff070b7812 */ /* 0x040fe200078ec0ff */
[----:B------:R-:W-:Y:S01]  /*16350*/  IMAD.MOV.U32 R8, RZ, RZ, R12 ;  /* 0x000000ffff087224 */ /* 0x000fe200078e000c */
[----:B------:R-:W-:Y:S01]  /*16360*/  MOV R9, R13 ;  /* 0x0000000d00097202 */ /* 0x000fe20000000f00 */
[----:B------:R-:W-:Y:S01]  /*16370*/  VIADD R7, R7, 0x1 ;  /* 0x0000000107077836 */ /* 0x000fe20000000000 */
[----:B0-----:R-:W-:Y:S01]  /*16380*/  SHF.R.S32.HI R10, RZ, 0x1f, R16 ;  /* 0x0000001fff0a7819 */ /* 0x001fe20000011410 */
[----:B------:R-:W-:Y:S01]  /*16390*/  BSSY.RECONVERGENT B2, `(.L_x_419) ;  /* 0x000001f000027945 */ /* 0x000fe20003800200 */
[----:B------:R-:W-:Y:S02]  /*163a0*/  IMAD.WIDE.U32 R8, R11, R14, R8 ;  /* 0x0000000e0b087225 */ /* 0x000fe400078e0008 */
[----:B------:R-:W-:Y:S02]  /*163b0*/  ISETP.NE.AND P3, PT, R7, R17, PT ;  /* 0x000000110700720c */ /* 0x000fe40003f65270 */
[----:B------:R-:W-:-:S04]  /*163c0*/  IMAD R11, R15, R11, RZ ;  /* 0x0000000b0f0b7224 */ /* 0x000fc800078e02ff */
[----:B------:R-:W-:-:S05]  /*163d0*/  IMAD.IADD R11, R9, 0x1, R11 ;  /* 0x00000001090b7824 */ /* 0x000fca00078e020b */
[----:B------:R-:W-:-:S04]  /*163e0*/  LOP3.LUT R18, R11, R10, RZ, 0xfc, !PT ;  /* 0x0000000a0b127212 */ /* 0x000fc800078efcff */
[----:B------:R-:W-:-:S13]  /*163f0*/  ISETP.NE.U32.AND P0, PT, R18, RZ, PT ;  /* 0x000000ff1200720c */ /* 0x000fda0003f05070 */
[----:B------:R-:W-:Y:S05]  /*16400*/  @P0 BRA `(.L_x_420) ;  /* 0x00000000004c0947 */ /* 0x000fea0003800000 */
[----:B------:R-:W0:Y:S01]  /*16410*/  I2F.U32.RP R18, R16 ;  /* 0x0000001000127306 */ /* 0x000e220000209000 */
[----:B------:R-:W-:-:S07]  /*16420*/  ISETP.NE.U32.AND P1, PT, R16, RZ, PT ;  /* 0x000000ff1000720c */ /* 0x000fce0003f25070 */
[----:B0-----:R-:W0:Y:S02]  /*16430*/  MUFU.RCP R18, R18 ;  /* 0x0000001200127308 */ /* 0x001e240000001000 */
[----:B0-----:R-:W-:-:S06]  /*16440*/  IADD3 R10, PT, PT, R18, 0xffffffe, RZ ;  /* 0x0ffffffe120a7810 */ /* 0x001fcc0007ffe0ff */
[----:B------:R0:W2:Y:S02]  /*16450*/  F2I.FTZ.U32.TRUNC.NTZ R11, R10 ;  /* 0x0000000a000b7305 */ /* 0x0000a4000021f000 */
[----:B0-----:R-:W-:Y:S02]  /*16460*/  IMAD.MOV.U32 R10, RZ, RZ, RZ ;  /* 0x000000ffff0a7224 */ /* 0x001fe400078e00ff */
[----:B--2---:R-:W-:-:S04]  /*16470*/  IMAD.MOV R9, RZ, RZ, -R11 ;  /* 0x000000ffff097224 */ /* 0x004fc800078e0a0b */
[----:B------:R-:W-:-:S04]  /*16480*/  IMAD R9, R9, R16, RZ ;  /* 0x0000001009097224 */ /* 0x000fc800078e02ff */
[----:B------:R-:W-:-:S06]  /*16490*/  IMAD.HI.U32 R9, R11, R9, R10 ;  /* 0x000000090b097227 */ /* 0x000fcc00078e000a */
[----:B------:R-:W-:-:S05]  /*164a0*/  IMAD.HI.U32 R9, R9, R8, RZ ;  /* 0x0000000809097227 */ /* 0x000fca00078e00ff */
[----:B------:R-:W-:-:S05]  /*164b0*/  IADD3 R9, PT, PT, -R9, RZ, RZ ;  /* 0x000000ff09097210 */ /* 0x000fca0007ffe1ff */
[----:B------:R-:W-:Y:S02]  /*164c0*/  IMAD R8, R16, R9, R8 ;  /* 0x0000000910087224 */ /* 0x000fe400078e0208 */
[----:B------:R-:W-:-:S03]  /*164d0*/  HFMA2 R9, -RZ, RZ, 0, 0 ;  /* 0x00000000ff097431 */ /* 0x000fc600000001ff */
[----:B------:R-:W-:-:S13]  /*164e0*/  ISETP.GE.U32.AND P0, PT, R8, R16, PT ;  /* 0x000000100800720c */ /* 0x000fda0003f06070 */
[----:B------:R-:W-:-:S05]  /*164f0*/  @P0 IMAD.IADD R8, R8, 0x1, -R16 ;  /* 0x0000000108080824 */ /* 0x000fca00078e0a10 */
[----:B------:R-:W-:-:S13]  /*16500*/  ISETP.GE.U32.AND P0, PT, R8, R16, PT ;  /* 0x000000100800720c */ /* 0x000fda0003f06070 */
[----:B------:R-:W-:Y:S01]  /*16510*/  @P0 IMAD.IADD R8, R8, 0x1, -R16 ;  /* 0x0000000108080824 */ /* 0x000fe200078e0a10 */
[----:B------:R-:W-:Y:S01]  /*16520*/  @!P1 LOP3.LUT R8, RZ, R16, RZ, 0x33, !PT ;  /* 0x00000010ff089212 */ /* 0x000fe200078e33ff */
[----:B------:R-:W-:Y:S06]  /*16530*/  BRA `(.L_x_421) ;  /* 0x0000000000107947 */ /* 0x000fec0003800000 */
.L_x_420:
[----:B------:R-:W-:-:S07]  /*16540*/  MOV R9, 0x16560 ;  /* 0x0001656000097802 */ /* 0x000fce0000000f00 */
[----:B-1----:R-:W-:Y:S05]  /*16550*/  CALL.REL.NOINC `($__internal_0_$__cuda_sm20_rem_u64) ;  /* 0x00000000005c7944 */ /* 0x002fea0003c00000 */
[----:B------:R-:W-:Y:S02]  /*16560*/  IMAD.MOV.U32 R9, RZ, RZ, R8 ;  /* 0x000000ffff097224 */ /* 0x000fe400078e0008 */
[----:B------:R-:W-:-:S07]  /*16570*/  IMAD.MOV.U32 R8, RZ, RZ, R11 ;  /* 0x000000ffff087224 */ /* 0x000fce00078e000b */
.L_x_421:
[----:B------:R-:W-:Y:S05]  /*16580*/  BSYNC.RECONVERGENT B2 ;  /* 0x0000000000027941 */ /* 0x000fea0003800200 */
.L_x_419:
[----:B------:R-:W0:Y:S02]  /*16590*/  LDCU.64 UR4, c[0x0][0x398] ;  /* 0x00007300ff0477ac */ /* 0x000e240008000a00 */
[----:B0-----:R-:W-:-:S04]  /*165a0*/  IADD3 R8, P0, PT, R8, UR4, RZ ;  /* 0x0000000408087c10 */ /* 0x001fc8000ff1e0ff */
[----:B------:R-:W-:-:S05]  /*165b0*/  IADD3.X R9, PT, PT, R9, UR5, RZ, P0, !PT ;  /* 0x0000000509097c10 */ /* 0x000fca00087fe4ff */
[----:B------:R-:W2:Y:S02]  /*165c0*/  LDG.E.U8 R8, desc[UR10][R8.64] ;  /* 0x0000000a08087981 */ /* 0x000ea4000c1e1100 */
[----:B--2---:R-:W-:-:S13]  /*165d0*/  ISETP.NE.AND P0, PT, R8, RZ, PT ;  /* 0x000000ff0800720c */ /* 0x004fda0003f05270 */
[----:B------:R-:W-:Y:S05]  /*165e0*/  @!P0 EXIT ;  /* 0x000000000000894d */ /* 0x000fea0003800000 */
[----:B------:R-:W-:Y:S05]  /*165f0*/  @P3 BRA `(.L_x_422) ;  /* 0xfffffffc00503947 */ /* 0x000fea000383ffff */
.L_x_353:
[----:B------:R-:W-:Y:S05]  /*16600*/  BSYNC.RECONVERGENT B0 ;  /* 0x0000000000007941 */ /* 0x000fea0003800200 */
.L_x_296:
[----:B------:R-:W-:Y:S02]  /*16610*/  SHF.R.S32.HI R5, RZ, 0x1, R5 ;  /* 0x00000001ff057819 */ /* 0x000fe40000011405 */
[----:B------:R-:W-:Y:S02]  /*16620*/  MOV R7, R4 ;  /* 0x0000000400077202 */ /* 0x000fe40000000f00 */
[----:B------:R-:W-:-:S13]  /*16630*/  ISETP.NE.AND P0, PT, R5, R2, PT ;  /* 0x000000020500720c */ /* 0x000fda0003f05270 */
[----:B------:R-:W-:Y:S05]  /*16640*/  @P0 BRA `(.L_x_423) ;  /* 0xffffff9400c40947 */ /* 0x000fea000383ffff */
.L_x_295:
[----:B------:R-:W-:Y:S05]  /*16650*/  BSYNC.RECONVERGENT B1 ;  /* 0x0000000000017941 */ /* 0x000fea0003800200 */
.L_x_294:
[----:B------:R-:W-:Y:S05]  /*16660*/  WARPSYNC.ALL ;  /* 0x0000000000007948 */ /* 0x000fea0003800000 */
[----:B------:R-:W2:Y:S01]  /*16670*/  LDCU.64 UR4, c[0x0][0x388] ;  /* 0x00007100ff0477ac */ /* 0x000ea20008000a00 */
[----:B------:R-:W-:Y:S01]  /*16680*/  IMAD.MOV.U32 R3, RZ, RZ, 0x1 ;  /* 0x00000001ff037424 */ /* 0x000fe200078e00ff */
[----:B--2---:R-:W-:-:S04]  /*16690*/  IADD3 R6, P0, PT, R6, UR4, RZ ;  /* 0x0000000406067c10 */ /* 0x004fc8000ff1e0ff */
[----:B------:R-:W-:-:S05]  /*166a0*/  IADD3.X R7, PT, PT, R0, UR5, RZ, P0, !PT ;  /* 0x0000000500077c10 */ /* 0x000fca00087fe4ff */
[----:B------:R-:W-:Y:S01]  /*166b0*/  STG.E.U8 desc[UR10][R6.64], R3 ;  /* 0x0000000306007986 */ /* 0x000fe2000c10110a */
[----:B------:R-:W-:Y:S05]  /*166c0*/  EXIT ;  /* 0x000000000000794d */ /* 0x000fea0003800000 */
        .weak           $__internal_0_$__cuda_sm20_rem_u64
        .type           $__internal_0_$__cuda_sm20_rem_u64,@function
        .size           $__internal_0_$__cuda_sm20_rem_u64,($__internal_1_$__cuda_sm3x_div_rn_noftz_f32_slowpath - $__internal_0_$__cuda_sm20_rem_u64)
$__internal_0_$__cuda_sm20_rem_u64:
[----:B------:R-:W-:Y:S01]  /*166d0*/  IMAD.U32 R18, RZ, RZ, UR13 ;  /* 0x0000000dff127e24 */ /* 0x000fe2000f8e00ff */
[----:B------:R-:W-:-:S05]  /*166e0*/  MOV R19, R10 ;  /* 0x0000000a00137202 */ /* 0x000fca0000000f00 */
[----:B------:R-:W0:Y:S08]  /*166f0*/  I2F.U64.RP R18, R18 ;  /* 0x0000001200127312 */ /* 0x000e300000309000 */
[----:B0-----:R-:W0:Y:S02]  /*16700*/  MUFU.RCP R18, R18 ;  /* 0x0000001200127308 */ /* 0x001e240000001000 */
[----:B0-----:R-:W-:-:S06]  /*16710*/  VIADD R18, R18, 0x1ffffffe ;  /* 0x1ffffffe12127836 */ /* 0x001fcc0000000000 */
[----:B------:R-:W0:Y:S02]  /*16720*/  F2I.U64.TRUNC R26, R18 ;  /* 0x00000012001a7311 */ /* 0x000e24000020d800 */
[----:B0-----:R-:W-:Y:S01]  /*16730*/  IMAD.WIDE.U32 R18, R26, UR13, RZ ;  /* 0x0000000d1a127c25 */ /* 0x001fe2000f8e00ff */
[----:B------:R-:W-:-:S03]  /*16740*/  MOV R23, R26 ;  /* 0x0000001a00177202 */ /* 0x000fc60000000f00 */
[----:B------:R-:W-:Y:S01]  /*16750*/  IMAD R20, R26, R10, R19 ;  /* 0x0000000a1a147224 */ /* 0x000fe200078e0213 */
[----:B------:R-:W-:-:S03]  /*16760*/  IADD3 R18, P0, PT, RZ, -R18, RZ ;  /* 0x80000012ff127210 */ /* 0x000fc60007f1e0ff */
[----:B------:R-:W-:Y:S02]  /*16770*/  IMAD R20, R27, UR13, R20 ;  /* 0x0000000d1b147c24 */ /* 0x000fe4000f8e0214 */
[----:B------:R-:W-:-:S04]  /*16780*/  IMAD.HI.U32 R22, R26, R18, RZ ;  /* 0x000000121a167227 */ /* 0x000fc800078e00ff */
[----:B------:R-:W-:-:S04]  /*16790*/  IMAD.X R20, RZ, RZ, ~R20, P0 ;  /* 0x000000ffff147224 */ /* 0x000fc800000e0e14 */
[----:B------:R-:W-:-:S04]  /*167a0*/  IMAD.WIDE.U32 R22, P0, R26, R20, R22 ;  /* 0x000000141a167225 */ /* 0x000fc80007800016 */
[C---:B------:R-:W-:Y:S02]  /*167b0*/  IMAD R19, R27.reuse, R20, RZ ;  /* 0x000000141b137224 */ /* 0x040fe400078e02ff */
[----:B------:R-:W-:-:S04]  /*167c0*/  IMAD.HI.U32 R18, P1, R27, R18, R22 ;  /* 0x000000121b127227 */ /* 0x000fc80007820016 */
[----:B------:R-:W-:Y:S01]  /*167d0*/  IMAD.HI.U32 R20, R27, R20, RZ ;  /* 0x000000141b147227 */ /* 0x000fe200078e00ff */
[----:B------:R-:W-:-:S03]  /*167e0*/  IADD3 R23, P2, PT, R19, R18, RZ ;  /* 0x0000001213177210 */ /* 0x000fc60007f5e0ff */
[----:B------:R-:W-:Y:S02]  /*167f0*/  IMAD.X R18, R20, 0x1, R27, P0 ;  /* 0x0000000114127824 */ /* 0x000fe400000e061b */
[----:B------:R-:W-:-:S03]  /*16800*/  IMAD.WIDE.U32 R26, R23, UR13, RZ ;  /* 0x0000000d171a7c25 */ /* 0x000fc6000f8e00ff */
[----:B------:R-:W-:Y:S01]  /*16810*/  IADD3.X R18, PT, PT, RZ, RZ, R18, P2, P1 ;  /* 0x000000ffff127210 */ /* 0x000fe200017e2412 */
        /* <DEDUP_REMOVED lines=10> */
[----:B------:R-:W-:Y:S01]  /*168c0*/  IMAD.MOV.U32 R21, RZ, RZ, RZ ;  /* 0x000000ffff157224 */ /* 0x000fe200078e00ff */
[----:B------:R-:W-:Y:S01]  /*168d0*/  IADD3.X R18, PT, PT, R20, R18, RZ, P0, !PT ;  /* 0x0000001214127210 */ /* 0x000fe200007fe4ff */
[----:B------:R-:W-:-:S03]  /*168e0*/  IMAD.HI.U32 R20, R19, R8, RZ ;  /* 0x0000000813147227 */ /* 0x000fc600078e00ff */
[----:B------:R-:W-:Y:S02]  /*168f0*/  IADD3.X R18, PT, PT, RZ, RZ, R18, P2, P1 ;  /* 0x000000ffff127210 */ /* 0x000fe400017e2412 */
[----:B------:R-:W-:Y:S01]  /*16900*/  ISETP.NE.U32.AND P2, PT, RZ, UR13, PT ;  /* 0x0000000dff007c0c */ /* 0x000fe2000bf45070 */
[----:B------:R-:W-:-:S03]  /*16910*/  IMAD.WIDE.U32 R20, R19, R11, R20 ;  /* 0x0000000b13147225 */ /* 0x000fc600078e0014 */
[----:B------:R-:W-:Y:S01]  /*16920*/  ISETP.NE.AND.EX P2, PT, R10, RZ, PT, P2 ;  /* 0x000000ff0a00720c */ /* 0x000fe20003f45320 */
[C---:B------:R-:W-:Y:S02]  /*16930*/  IMAD R19, R18.reuse, R11, RZ ;  /* 0x0000000b12137224 */ /* 0x040fe400078e02ff */
[----:B------:R-:W-:-:S04]  /*16940*/  IMAD.HI.U32 R20, P0, R18, R8, R20 ;  /* 0x0000000812147227 */ /* 0x000fc80007800014 */
[----:B------:R-:W-:Y:S01]  /*16950*/  IMAD.HI.U32 R18, R18, R11, RZ ;  /* 0x0000000b12127227 */ /* 0x000fe200078e00ff */
[----:B------:R-:W-:-:S03]  /*16960*/  IADD3 R19, P1, PT, R19, R20, RZ ;  /* 0x0000001413137210 */ /* 0x000fc60007f3e0ff */
[----:B------:R-:W-:Y:S02]  /*16970*/  IMAD.X R18, RZ, RZ, R18, P0 ;  /* 0x000000ffff127224 */ /* 0x000fe400000e0612 */
[----:B------:R-:W-:-:S03]  /*16980*/  IMAD.WIDE.U32 R20, R19, UR13, RZ ;  /* 0x0000000d13147c25 */ /* 0x000fc6000f8e00ff */
[----:B------:R-:W-:Y:S01]  /*16990*/  IADD3.X R18, PT, PT, RZ, R18, RZ, P1, !PT ;  /* 0x00000012ff127210 */ /* 0x000fe20000ffe4ff */
[----:B------:R-:W-:Y:S01]  /*169a0*/  IMAD R19, R19, R10, R21 ;  /* 0x0000000a13137224 */ /* 0x000fe200078e0215 */
[----:B------:R-:W-:-:S03]  /*169b0*/  IADD3 R8, P1, PT, -R20, R8, RZ ;  /* 0x0000000814087210 */ /* 0x000fc60007f3e1ff */
[----:B------:R-:W-:Y:S01]  /*169c0*/  IMAD R18, R18, UR13, R19 ;  /* 0x0000000d12127c24 */ /* 0x000fe2000f8e0213 */
[----:B------:R-:W-:-:S03]  /*169d0*/  ISETP.GE.U32.AND P0, PT, R8, UR13, PT ;  /* 0x0000000d08007c0c */ /* 0x000fc6000bf06070 */
[----:B------:R-:W-:Y:S01]  /*169e0*/  IMAD.X R11, R11, 0x1, ~R18, P1 ;  /* 0x000000010b0b7824 */ /* 0x000fe200008e0e12 */
[----:B------:R-:W-:-:S04]  /*169f0*/  IADD3 R19, P1, PT, R8, -UR13, RZ ;  /* 0x8000000d08137c10 */ /* 0x000fc8000ff3e0ff */
[C---:B------:R-:W-:Y:S01]  /*16a00*/  ISETP.GE.U32.AND.EX P0, PT, R11.reuse, R10, PT, P0 ;  /* 0x0000000a0b00720c */ /* 0x040fe20003f06100 */
[----:B------:R-:W-:-:S03]  /*16a10*/  IMAD.X R18, R11, 0x1, ~R10, P1 ;  /* 0x000000010b127824 */ /* 0x000fc600008e0e0a */
[----:B------:R-:W-:Y:S02]  /*16a20*/  SEL R19, R19, R8, P0 ;  /* 0x0000000813137207 */ /* 0x000fe40000000000 */
[----:B------:R-:W-:Y:S02]  /*16a30*/  SEL R18, R18, R11, P0 ;  /* 0x0000000b12127207 */ /* 0x000fe40000000000 */
[C---:B------:R-:W-:Y:S02]  /*16a40*/  ISETP.GE.U32.AND P0, PT, R19.reuse, UR13, PT ;  /* 0x0000000d13007c0c */ /* 0x040fe4000bf06070 */
[----:B------:R-:W-:Y:S02]  /*16a50*/  IADD3 R11, P1, PT, R19, -UR13, RZ ;  /* 0x8000000d130b7c10 */ /* 0x000fe4000ff3e0ff */
[----:B------:R-:W-:Y:S02]  /*16a60*/  ISETP.GE.U32.AND.EX P0, PT, R18, R10, PT, P0 ;  /* 0x0000000a1200720c */ /* 0x000fe40003f06100 */
[----:B------:R-:W-:-:S02]  /*16a70*/  IADD3.X R8, PT, PT, ~R10, R18, RZ, P1, !PT ;  /* 0x000000120a087210 */ /* 0x000fc40000ffe5ff */
[----:B------:R-:W-:Y:S01]  /*16a80*/  SEL R11, R11, R19, P0 ;  /* 0x000000130b0b7207 */ /* 0x000fe20000000000 */
[----:B------:R-:W-:Y:S01]  /*16a90*/  IMAD.MOV.U32 R19, RZ, RZ, 0x0 ;  /* 0x00000000ff137424 */ /* 0x000fe200078e00ff */
[----:B------:R-:W-:Y:S01]  /*16aa0*/  SEL R8, R8, R18, P0 ;  /* 0x0000001208087207 */ /* 0x000fe20000000000 */
[----:B------:R-:W-:Y:S01]  /*16ab0*/  IMAD.MOV.U32 R18, RZ, RZ, R9 ;  /* 0x000000ffff127224 */ /* 0x000fe200078e0009 */
[----:B------:R-:W-:Y:S02]  /*16ac0*/  SEL R11, R11, 0xffffffff, P2 ;  /* 0xffffffff0b0b7807 */ /* 0x000fe40001000000 */
[----:B------:R-:W-:Y:S01]  /*16ad0*/  SEL R8, R8, 0xffffffff, P2 ;  /* 0xffffffff08087807 */ /* 0x000fe20001000000 */
[----:B------:R-:W-:Y:S06]  /*16ae0*/  RET.REL.NODEC R18 `(_Z14get_neighboursiPbPmS_iiil) ;  /* 0xfffffe9412447950 */ /* 0x000fec0003c3ffff */
        .weak           $__internal_1_$__cuda_sm3x_div_rn_noftz_f32_slowpath
        .type           $__internal_1_$__cuda_sm3x_div_rn_noftz_f32_slowpath,@function
        .size           $__internal_1_$__cuda_sm3x_div_rn_noftz_f32_slowpath,(.L_x_578 - $__internal_1_$__cuda_sm3x_div_rn_noftz_f32_slowpath)
$__internal_1_$__cuda_sm3x_div_rn_noftz_f32_slowpath:
[--C-:B------:R-:W-:Y:S01]  /*16af0*/  SHF.R.U32.HI R13, RZ, 0x17, R10.reuse ;  /* 0x00000017ff0d7819 */ /* 0x100fe2000001160a */
[----:B------:R-:W-:Y:S01]  /*16b00*/  BSSY.RECONVERGENT B2, `(.L_x_424) ;  /* 0x0000063000027945 */ /* 0x000fe20003800200 */
[----:B------:R-:W-:Y:S01]  /*16b10*/  SHF.R.U32.HI R14, RZ, 0x17, R9 ;  /* 0x00000017ff0e7819 */ /* 0x000fe20000011609 */
[----:B------:R-:W-:Y:S01]  /*16b20*/  IMAD.MOV.U32 R16, RZ, RZ, R10 ;  /* 0x000000ffff107224 */ /* 0x000fe200078e000a */
[----:B------:R-:W-:Y:S02]  /*16b30*/  LOP3.LUT R13, R13, 0xff, RZ, 0xc0, !PT ;  /* 0x000000ff0d0d7812 */ /* 0x000fe400078ec0ff */
[----:B------:R-:W-:Y:S02]  /*16b40*/  LOP3.LUT R18, R14, 0xff, RZ, 0xc0, !PT ;  /* 0x000000ff0e127812 */ /* 0x000fe400078ec0ff */
[----:B------:R-:W-:-:S03]  /*16b50*/  IADD3 R17, PT, PT, R13, -0x1, RZ ;  /* 0xffffffff0d117810 */ /* 0x000fc60007ffe0ff */
[----:B------:R-:W-:Y:S01]  /*16b60*/  VIADD R15, R18, 0xffffffff ;  /* 0xffffffff120f7836 */ /* 0x000fe20000000000 */
[----:B------:R-:W-:-:S04]  /*16b70*/  ISETP.GT.U32.AND P0, PT, R17, 0xfd, PT ;  /* 0x000000fd1100780c */ /* 0x000fc80003f04070 */
[----:B------:R-:W-:-:S13]  /*16b80*/  ISETP.GT.U32.OR P0, PT, R15, 0xfd, P0 ;  /* 0x000000fd0f00780c */ /* 0x000fda0000704470 */
[----:B------:R-:W-:Y:S01]  /*16b90*/  @!P0 MOV R14, RZ ;  /* 0x000000ff000e8202 */ /* 0x000fe20000000f00 */
[----:B------:R-:W-:Y:S06]  /*16ba0*/  @!P0 BRA `(.L_x_425) ;  /* 0x00000000005c8947 */ /* 0x000fec0003800000 */
[----:B------:R-:W-:Y:S02]  /*16bb0*/  FSETP.GTU.FTZ.AND P0, PT, |R9|, +INF , PT ;  /* 0x7f8000000900780b */ /* 0x000fe40003f1c200 */
[----:B------:R-:W-:-:S04]  /*16bc0*/  FSETP.GTU.FTZ.AND P1, PT, |R10|, +INF , PT ;  /* 0x7f8000000a00780b */ /* 0x000fc80003f3c200 */
[----:B------:R-:W-:-:S13]  /*16bd0*/  PLOP3.LUT P0, PT, P0, P1, PT, 0xf8, 0x8f ;  /* 0x00000000008f781c */ /* 0x000fda0000703f70 */
[----:B------:R-:W-:Y:S05]  /*16be0*/  @P0 BRA `(.L_x_426) ;  /* 0x00000004004c0947 */ /* 0x000fea0003800000 */
[----:B------:R-:W-:-:S13]  /*16bf0*/  LOP3.LUT P0, RZ, R16, 0x7fffffff, R9, 0xc8, !PT ;  /* 0x7fffffff10ff7812 */ /* 0x000fda000780c809 */
[----:B------:R-:W-:Y:S05]  /*16c00*/  @!P0 BRA `(.L_x_427) ;  /* 0x00000004003c8947 */ /* 0x000fea0003800000 */
[C---:B------:R-:W-:Y:S02]  /*16c10*/  FSETP.NEU.FTZ.AND P0, PT, |R9|.reuse, +INF , PT ;  /* 0x7f8000000900780b */ /* 0x040fe40003f1d200 */
[----:B------:R-:W-:Y:S02]  /*16c20*/  FSETP.NEU.FTZ.AND P2, PT, |R10|, +INF , PT ;  /* 0x7f8000000a00780b */ /* 0x000fe40003f5d200 */
[----:B------:R-:W-:-:S11]  /*16c30*/  FSETP.NEU.FTZ.AND P1, PT, |R9|, +INF , PT ;  /* 0x7f8000000900780b */ /* 0x000fd60003f3d200 */
[----:B------:R-:W-:Y:S05]  /*16c40*/  @!P2 BRA !P0, `(.L_x_427) ;  /* 0x00000004002ca947 */ /* 0x000fea0004000000 */
[----:B------:R-:W-:-:S04]  /*16c50*/  LOP3.LUT P0, RZ, R9, 0x7fffffff, RZ, 0xc0, !PT ;  /* 0x7fffffff09ff7812 */ /* 0x000fc8000780c0ff */
[----:B------:R-:W-:-:S13]  /*16c60*/  PLOP3.LUT P0, PT, P2, P0, PT, 0x2f, 0xf2 ;  /* 0x0000000000f2781c */ /* 0x000fda0001700577 */
[----:B------:R-:W-:Y:S05]  /*16c70*/  @P0 BRA `(.L_x_428) ;  /* 0x0000000400180947 */ /* 0x000fea0003800000 */
[----:B------:R-:W-:-:S04]  /*16c80*/  LOP3.LUT P0, RZ, R16, 0x7fffffff, RZ, 0xc0, !PT ;  /* 0x7fffffff10ff7812 */ /* 0x000fc8000780c0ff */
[----:B------:R-:W-:-:S13]  /*16c90*/  PLOP3.LUT P0, PT, P1, P0, PT, 0x2f, 0xf2 ;  /* 0x0000000000f2781c */ /* 0x000fda0000f00577 */
[----:B------:R-:W-:Y:S05]  /*16ca0*/  @P0 BRA `(.L_x_429) ;  /* 0x0000000400000947 */ /* 0x000fea0003800000 */
[----:B------:R-:W-:Y:S02]  /*16cb0*/  ISETP.GE.AND P0, PT, R15, RZ, PT ;  /* 0x000000ff0f00720c */ /* 0x000fe40003f06270 */
[----:B------:R-:W-:-:S11]  /*16cc0*/  ISETP.GE.AND P1, PT, R17, RZ, PT ;  /* 0x000000ff1100720c */ /* 0x000fd60003f26270 */
[----:B------:R-:W-:Y:S02]  /*16cd0*/  @P0 IMAD.MOV.U32 R14, RZ, RZ, RZ ;  /* 0x000000ffff0e0224 */ /* 0x000fe400078e00ff */
[----:B------:R-:W-:Y:S01]  /*16ce0*/  @!P0 FFMA R9, R9, 1.84467440737095516160e+19, RZ ;  /* 0x5f80000009098823 */ /* 0x000fe200000000ff */
[----:B------:R-:W-:Y:S02]  /*16cf0*/  @!P0 IMAD.MOV.U32 R14, RZ, RZ, -0x40 ;  /* 0xffffffc0ff0e8424 */ /* 0x000fe400078e00ff */
[----:B------:R-:W-:-:S03]  /*16d00*/  @!P1 FFMA R16, R10, 1.84467440737095516160e+19, RZ ;  /* 0x5f8000000a109823 */ /* 0x000fc600000000ff */
[----:B------:R-:W-:-:S07]  /*16d10*/  @!P1 IADD3 R14, PT, PT, R14, 0x40, RZ ;  /* 0x000000400e0e9810 */ /* 0x000fce0007ffe0ff */
.L_x_425:
[----:B------:R-:W-:Y:S01]  /*16d20*/  LEA R15, R13, 0xc0800000, 0x17 ;  /* 0xc08000000d0f7811 */ /* 0x000fe200078eb8ff */
[----:B------:R-:W-:Y:S01]  /*16d30*/  VIADD R18, R18, 0xffffff81 ;  /* 0xffffff8112127836 */ /* 0x000fe20000000000 */
[----:B------:R-:W-:Y:S03]  /*16d40*/  BSSY.RECONVERGENT B3, `(.L_x_430) ;  /* 0x0000035000037945 */ /* 0x000fe60003800200 */
[----:B------:R-:W-:Y:S02]  /*16d50*/  IMAD.IADD R17, R16, 0x1, -R15 ;  /* 0x0000000110117824 */ /* 0x000fe400078e0a0f */
[C---:B------:R-:W-:Y:S02]  /*16d60*/  IMAD R9, R18.reuse, -0x800000, R9 ;  /* 0xff80000012097824 */ /* 0x040fe400078e0209 */
[----:B------:R0:W1:Y:S01]  /*16d70*/  MUFU.RCP R16, R17 ;  /* 0x0000001100107308 */ /* 0x0000620000001000 */
[----:B------:R-:W-:Y:S01]  /*16d80*/  FADD.FTZ R20, -R17, -RZ ;  /* 0x800000ff11147221 */ /* 0x000fe20000010100 */
[----:B0-----:R-:W-:-:S04]  /*16d90*/  IADD3 R17, PT, PT, R18, 0x7f, -R13 ;  /* 0x0000007f12117810 */ /* 0x001fc80007ffe80d */
[----:B------:R-:W-:Y:S01]  /*16da0*/  IADD3 R14, PT, PT, R17, R14, RZ ;  /* 0x0000000e110e7210 */ /* 0x000fe20007ffe0ff */
[----:B-1----:R-:W-:-:S04]  /*16db0*/  FFMA R15, R16, R20, 1 ;  /* 0x3f800000100f7423 */ /* 0x002fc80000000014 */
[----:B------:R-:W-:-:S04]  /*16dc0*/  FFMA R16, R16, R15, R16 ;  /* 0x0000000f10107223 */ /* 0x000fc80000000010 */
[----:B------:R-:W-:-:S04]  /*16dd0*/  FFMA R15, R9, R16, RZ ;  /* 0x00000010090f7223 */ /* 0x000fc800000000ff */
[----:B------:R-:W-:-:S04]  /*16de0*/  FFMA R19, R20, R15, R9 ;  /* 0x0000000f14137223 */ /* 0x000fc80000000009 */
[----:B------:R-:W-:-:S04]  /*16df0*/  FFMA R15, R16, R19, R15 ;  /* 0x00000013100f7223 */ /* 0x000fc8000000000f */
[----:B------:R-:W-:-:S04]  /*16e00*/  FFMA R20, R20, R15, R9 ;  /* 0x0000000f14147223 */ /* 0x000fc80000000009 */
[----:B------:R-:W-:-:S05]  /*16e10*/  FFMA R9, R16, R20, R15 ;  /* 0x0000001410097223 */ /* 0x000fca000000000f */
[----:B------:R-:W-:-:S04]  /*16e20*/  SHF.R.U32.HI R13, RZ, 0x17, R9 ;  /* 0x00000017ff0d7819 */ /* 0x000fc80000011609 */
[----:B------:R-:W-:-:S05]  /*16e30*/  LOP3.LUT R13, R13, 0xff, RZ, 0xc0, !PT ;  /* 0x000000ff0d0d7812 */ /* 0x000fca00078ec0ff */
[----:B------:R-:W-:-:S04]  /*16e40*/  IMAD.IADD R17, R13, 0x1, R14 ;  /* 0x000000010d117824 */ /* 0x000fc800078e020e */
[----:B------:R-:W-:-:S05]  /*16e50*/  VIADD R13, R17, 0xffffffff ;  /* 0xffffffff110d7836 */ /* 0x000fca0000000000 */
[----:B------:R-:W-:-:S13]  /*16e60*/  ISETP.GE.U32.AND P0, PT, R13, 0xfe, PT ;  /* 0x000000fe0d00780c */ /* 0x000fda0003f06070 */
[----:B------:R-:W-:Y:S05]  /*16e70*/  @!P0 BRA `(.L_x_431) ;  /* 0x0000000000808947 */ /* 0x000fea0003800000 */
[----:B------:R-:W-:-:S13]  /*16e80*/  ISETP.GT.AND P0, PT, R17, 0xfe, PT ;  /* 0x000000fe1100780c */ /* 0x000fda0003f04270 */
[----:B------:R-:W-:Y:S05]  /*16e90*/  @P0 BRA `(.L_x_432) ;  /* 0x00000000006c0947 */ /* 0x000fea0003800000 */
[----:B------:R-:W-:-:S13]  /*16ea0*/  ISETP.GE.AND P0, PT, R17, 0x1, PT ;  /* 0x000000011100780c */ /* 0x000fda0003f06270 */
[----:B------:R-:W-:Y:S05]  /*16eb0*/  @P0 BRA `(.L_x_433) ;  /* 0x0000000000740947 */ /* 0x000fea0003800000 */
[----:B------:R-:W-:Y:S02]  /*16ec0*/  ISETP.GE.AND P0, PT, R17, -0x18, PT ;  /* 0xffffffe81100780c */ /* 0x000fe40003f06270 */
[----:B------:R-:W-:-:S11]  /*16ed0*/  LOP3.LUT R9, R9, 0x80000000, RZ, 0xc0, !PT ;  /* 0x8000000009097812 */ /* 0x000fd600078ec0ff */
[----:B------:R-:W-:Y:S05]  /*16ee0*/  @!P0 BRA `(.L_x_433) ;  /* 0x0000000000688947 */ /* 0x000fea0003800000 */
[CCC-:B------:R-:W-:Y:S01]  /*16ef0*/  FFMA.RZ R13, R16.reuse, R20.reuse, R15.reuse ;  /* 0x00000014100d7223 */ /* 0x1c0fe2000000c00f */
[C---:B------:R-:W-:Y:S02]  /*16f00*/  ISETP.NE.AND P2, PT, R17.reuse, RZ, PT ;  /* 0x000000ff1100720c */ /* 0x040fe40003f45270 */
[----:B------:R-:W-:Y:S02]  /*16f10*/  ISETP.NE.AND P1, PT, R17, RZ, PT ;  /* 0x000000ff1100720c */ /* 0x000fe40003f25270 */
[----:B------:R-:W-:Y:S01]  /*16f20*/  LOP3.LUT R14, R13, 0x7fffff, RZ, 0xc0, !PT ;  /* 0x007fffff0d0e7812 */ /* 0x000fe200078ec0ff */
[CCC-:B------:R-:W-:Y:S01]  /*16f30*/  FFMA.RP R13, R16.reuse, R20.reuse, R15.reuse ;  /* 0x00000014100d7223 */ /* 0x1c0fe2000000800f */
[----:B------:R-:W-:Y:S01]  /*16f40*/  FFMA.RM R16, R16, R20, R15 ;  /* 0x0000001410107223 */ /* 0x000fe2000000400f */
[----:B------:R-:W-:Y:S01]  /*16f50*/  IADD3 R15, PT, PT, R17, 0x20, RZ ;  /* 0x00000020110f7810 */ /* 0x000fe20007ffe0ff */
[----:B------:R-:W-:Y:S01]  /*16f60*/  IMAD.MOV R17, RZ, RZ, -R17 ;  /* 0x000000ffff117224 */ /* 0x000fe200078e0a11 */
[----:B------:R-:W-:-:S02]  /*16f70*/  LOP3.LUT R14, R14, 0x800000, RZ, 0xfc, !PT ;  /* 0x008000000e0e7812 */ /* 0x000fc400078efcff */
[----:B------:R-:W-:Y:S02]  /*16f80*/  FSETP.NEU.FTZ.AND P0, PT, R13, R16, PT ;  /* 0x000000100d00720b */ /* 0x000fe40003f1d000 */
[----:B------:R-:W-:Y:S02]  /*16f90*/  SHF.L.U32 R15, R14, R15, RZ ;  /* 0x0000000f0e0f7219 */ /* 0x000fe400000006ff */
[----:B------:R-:W-:Y:S02]  /*16fa0*/  SEL R13, R17, RZ, P2 ;  /* 0x000000ff110d7207 */ /* 0x000fe40001000000 */
[----:B------:R-:W-:Y:S02]  /*16fb0*/  ISETP.NE.AND P1, PT, R15, RZ, P1 ;  /* 0x000000ff0f00720c */ /* 0x000fe40000f25270 */
[----:B------:R-:W-:Y:S02]  /*16fc0*/  SHF.R.U32.HI R13, RZ, R13, R14 ;  /* 0x0000000dff0d7219 */ /* 0x000fe4000001160e */
[----:B------:R-:W-:-:S02]  /*16fd0*/  PLOP3.LUT P0, PT, P0, P1, PT, 0xf8, 0x8f ;  /* 0x00000000008f781c */ /* 0x000fc40000703f70 */
[----:B------:R-:W-:Y:S02]  /*16fe0*/  SHF.R.U32.HI R15, RZ, 0x1, R13 ;  /* 0x00000001ff0f7819 */ /* 0x000fe4000001160d */
[----:B------:R-:W-:-:S04]  /*16ff0*/  SEL R14, RZ, 0x1, !P0 ;  /* 0x00000001ff0e7807 */ /* 0x000fc80004000000 */
[----:B------:R-:W-:-:S04]  /*17000*/  LOP3.LUT R14, R14, 0x1, R15, 0xf8, !PT ;  /* 0x000000010e0e7812 */ /* 0x000fc800078ef80f */
[----:B------:R-:W-:-:S05]  /*17010*/  LOP3.LUT R14, R14, R13, RZ, 0xc0, !PT ;  /* 0x0000000d0e0e7212 */ /* 0x000fca00078ec0ff */
[----:B------:R-:W-:-:S05]  /*17020*/  IMAD.IADD R14, R15, 0x1, R14 ;  /* 0x000000010f0e7824 */ /* 0x000fca00078e020e */
[----:B------:R-:W-:Y:S01]  /*17030*/  LOP3.LUT R9, R14, R9, RZ, 0xfc, !PT ;  /* 0x000000090e097212 */ /* 0x000fe200078efcff */
[----:B------:R-:W-:Y:S06]  /*17040*/  BRA `(.L_x_433) ;  /* 0x0000000000107947 */ /* 0x000fec0003800000 */
.L_x_432:
[----:B------:R-:W-:-:S04]  /*17050*/  LOP3.LUT R9, R9, 0x80000000, RZ, 0xc0, !PT ;  /* 0x8000000009097812 */ /* 0x000fc800078ec0ff */
[----:B------:R-:W-:Y:S01]  /*17060*/  LOP3.LUT R9, R9, 0x7f800000, RZ, 0xfc, !PT ;  /* 0x7f80000009097812 */ /* 0x000fe200078efcff */
[----:B------:R-:W-:Y:S06]  /*17070*/  BRA `(.L_x_433) ;  /* 0x0000000000047947 */ /* 0x000fec0003800000 */
.L_x_431:
[----:B------:R-:W-:-:S07]  /*17080*/  LEA R9, R14, R9, 0x17 ;  /* 0x000000090e097211 */ /* 0x000fce00078eb8ff */
.L_x_433:
[----:B------:R-:W-:Y:S05]  /*17090*/  BSYNC.RECONVERGENT B3 ;  /* 0x0000000000037941 */ /* 0x000fea0003800200 */
.L_x_430:
[----:B------:R-:W-:Y:S05]  /*170a0*/  BRA `(.L_x_434) ;  /* 0x0000000000207947 */ /* 0x000fea0003800000 */
.L_x_429:
[----:B------:R-:W-:-:S04]  /*170b0*/  LOP3.LUT R9, R16, 0x80000000, R9, 0x48, !PT ;  /* 0x8000000010097812 */ /* 0x000fc800078e4809 */
[----:B------:R-:W-:Y:S01]  /*170c0*/  LOP3.LUT R9, R9, 0x7f800000, RZ, 0xfc, !PT ;  /* 0x7f80000009097812 */ /* 0x000fe200078efcff */
[----:B------:R-:W-:Y:S06]  /*170d0*/  BRA `(.L_x_434) ;  /* 0x0000000000147947 */ /* 0x000fec0003800000 */
.L_x_428:
[----:B------:R-:W-:Y:S01]  /*170e0*/  LOP3.LUT R9, R16, 0x80000000, R9, 0x48, !PT ;  /* 0x8000000010097812 */ /* 0x000fe200078e4809 */
[----:B------:R-:W-:Y:S06]  /*170f0*/  BRA `(.L_x_434) ;  /* 0x00000000000c7947 */ /* 0x000fec0003800000 */
.L_x_427:
[----:B------:R-:W0:Y:S01]  /*17100*/  MUFU.RSQ R9, -QNAN ;  /* 0xffc0000000097908 */ /* 0x000e220000001400 */
[----:B------:R-:W-:Y:S05]  /*17110*/  BRA `(.L_x_434) ;  /* 0x0000000000047947 */ /* 0x000fea0003800000 */
.L_x_426:
[----:B------:R-:W-:-:S07]  /*17120*/  FADD.FTZ R9, R9, R10 ;  /* 0x0000000a09097221 */ /* 0x000fce0000010000 */
.L_x_434:
[----:B------:R-:W-:Y:S05]  /*17130*/  BSYNC.RECONVERGENT B2 ;  /* 0x0000000000027941 */ /* 0x000fea0003800200 */
.L_x_424:
[----:B------:R-:W-:-:S04]  /*17140*/  IMAD.MOV.U32 R13, RZ, RZ, 0x0 ;  /* 0x00000000ff0d7424 */ /* 0x000fc800078e00ff */
[----:B0-----:R-:W-:Y:S05]  /*17150*/  RET.REL.NODEC R12 `(_Z14get_neighboursiPbPmS_iiil) ;  /* 0xfffffe8c0ca87950 */ /* 0x001fea0003c3ffff */
.L_x_435:
        /* <DEDUP_REMOVED lines=10> */
.L_x_578:


//--------------------- .text._Z11check_bloomPiPbS0_Pmiii --------------------------
	.section	.text._Z11check_bloomPiPbS0_Pmiii,"ax",@progbits
	.align	128
        .global         _Z11check_bloomPiPbS0_Pmiii
        .type           _Z11check_bloomPiPbS0_Pmiii,@function
        .size           _Z11check_bloomPiPbS0_Pmiii,(.L_x_579 - _Z11check_bloomPiPbS0_Pmiii)
        .other          _Z11check_bloomPiPbS0_Pmiii,@"STO_CUDA_ENTRY STV_DEFAULT"
_Z11check_bloomPiPbS0_Pmiii:
.text._Z11check_bloomPiPbS0_Pmiii:
[----:B------:R-:W-:Y:S01]  /*0000*/  LDC R1, c[0x0][0x37c] ;  /* 0x0000df00ff017b82 */ /* 0x000fe20000000800 */
[----:B------:R-:W0:Y:S01]  /*0010*/  S2R R0, SR_CTAID.X ;  /* 0x0000000000007919 */ /* 0x000e220000002500 */
[----:B------:R-:W0:Y:S02]  /*0020*/  LDCU UR4, c[0x0][0x3a8] ;  /* 0x00007500ff0477ac */ /* 0x000e240008000800 */
[----:B0-----:R-:W-:-:S13]  /*0030*/  ISETP.GE.AND P0, PT, R0, UR4, PT ;  /* 0x0000000400007c0c */ /* 0x001fda000bf06270 */
[----:B------:R-:W-:Y:S05]  /*0040*/  @P0 EXIT ;  /* 0x000000000000094d */ /* 0x000fea0003800000 */
[----:B------:R-:W0:Y:S01]  /*0050*/  LDC.64 R2, c[0x0][0x380] ;  /* 0x0000e000ff027b82 */ /* 0x000e220000000a00 */
[----:B------:R-:W0:Y:S02]  /*0060*/  LDCU.64 UR6, c[0x0][0x358] ;  /* 0x00006b00ff0677ac */ /* 0x000e240008000a00 */
[----:B0-----:R-:W2:Y:S02]  /*0070*/  LDG.E R2, desc[UR6][R2.64] ;  /* 0x0000000602027981 */ /* 0x001ea4000c1e1900 */
[----:B--2---:R-:W-:-:S13]  /*0080*/  ISETP.NE.AND P0, PT, R2, RZ, PT ;  /* 0x000000ff0200720c */ /* 0x004fda0003f05270 */
[----:B------:R-:W-:Y:S05]  /*0090*/  @P0 EXIT ;  /* 0x000000000000094d */ /* 0x000fea0003800000 */
[----:B------:R-:W0:Y:S01]  /*00a0*/  LDCU.64 UR4, c[0x0][0x390] ;  /* 0x00007200ff0477ac */ /* 0x000e220008000a00 */
[----:B------:R-:W1:Y:S01]  /*00b0*/  S2R R9, SR_TID.X ;  /* 0x0000000000097919 */ /* 0x000e620000002100 */
[----:B------:R-:W1:Y:S01]  /*00c0*/  LDCU.64 UR8, c[0x0][0x3a0] ;  /* 0x00007400ff0877ac */ /* 0x000e620008000a00 */
[----:B0-----:R-:W-:-:S05]  /*00d0*/  IADD3 R2, P0, PT, R0, UR4, RZ ;  /* 0x0000000400027c10 */ /* 0x001fca000ff1e0ff */
[----:B------:R-:W-:-:S05]  /*00e0*/  IMAD.X R3, RZ, RZ, UR5, P0 ;  /* 0x00000005ff037e24 */ /* 0x000fca00080e06ff */
[----:B------:R-:W2:Y:S02]  /*00f0*/  LDG.E.U8 R2, desc[UR6][R2.64] ;  /* 0x0000000602027981 */ /* 0x000ea4000c1e1100 */
[----:B--2---:R-:W-:-:S04]  /*0100*/  ISETP.NE.AND P0, PT, R2, 0x1, PT ;  /* 0x000000010200780c */ /* 0x004fc80003f05270 */
[----:B-1----:R-:W-:-:S13]  /*0110*/  ISETP.GE.OR P0, PT, R9, UR9, P0 ;  /* 0x0000000909007c0c */ /* 0x002fda0008706670 */
[----:B------:R-:W-:Y:S05]  /*0120*/  @P0 EXIT ;  /* 0x000000000000094d */ /* 0x000fea0003800000 */
[----:B------:R-:W0:Y:S01]  /*0130*/  LDC.64 R6, c[0x0][0x398] ;  /* 0x0000e600ff067b82 */ /* 0x000e220000000a00 */
[----:B------:R-:W-:-:S04]  /*0140*/  IMAD.SHL.U32 R3, R0, 0x2, RZ ;  /* 0x0000000200037824 */ /* 0x000fc800078e00ff */
[----:B0-----:R-:W-:-:S05]  /*0150*/  IMAD.WIDE.U32 R6, R3, 0x40, R6 ;  /* 0x0000004003067825 */ /* 0x001fca00078e0006 */
[----:B------:R-:W2:Y:S04]  /*0160*/  LDG.E.64 R2, desc[UR6][R6.64] ;  /* 0x0000000606027981 */ /* 0x000ea8000c1e1b00 */
[----:B------:R-:W2:Y:S01]  /*0170*/  LDG.E.64 R4, desc[UR6][R6.64+0x40] ;  /* 0x0000400606047981 */ /* 0x000ea2000c1e1b00 */
[----:B------:R-:W-:Y:S01]  /*0180*/  LOP3.LUT R9, R9, 0xff, RZ, 0xc0, !PT ;  /* 0x000000ff09097812 */ /* 0x000fe200078ec0ff */
[----:B------:R-:W-:Y:S01]  /*0190*/  USHF.R.S32.HI UR5, URZ, 0x1f, UR8 ;  /* 0x0000001fff057899 */ /* 0x000fe20008011408 */
[----:B------:R-:W-:Y:S03]  /*01a0*/  BSSY.RECONVERGENT B0, `(.L_x_436) ;  /* 0x000001e000007945 */ /* 0x000fe60003800200 */
[----:B--2---:R-:W-:-:S04]  /*01b0*/  IMAD.WIDE.U32 R2, R4, R9, R2 ;  /* 0x0000000904027225 */ /* 0x004fc800078e0002 */
[----:B------:R-:W-:-:S04]  /*01c0*/  IMAD R5, R5, R9, RZ ;  /* 0x0000000905057224 */ /* 0x000fc800078e02ff */
[----:B------:R-:W-:-:S05]  /*01d0*/  IMAD.IADD R4, R3, 0x1, R5 ;  /* 0x0000000103047824 */ /* 0x000fca00078e0205 */
[----:B------:R-:W-:-:S04]  /*01e0*/  LOP3.LUT R0, R4, UR5, RZ, 0xfc, !PT ;  /* 0x0000000504007c12 */ /* 0x000fc8000f8efcff */
[----:B------:R-:W-:-:S13]  /*01f0*/  ISETP.NE.U32.AND P0, PT, R0, RZ, PT ;  /* 0x000000ff0000720c */ /* 0x000fda0003f05070 */
[----:B------:R-:W-:Y:S05]  /*0200*/  @P0 BRA `(.L_x_437) ;  /* 0x00000000004c0947 */ /* 0x000fea0003800000 */
[----:B------:R-:W0:Y:S01]  /*0210*/  I2F.U32.RP R0, UR8 ;  /* 0x0000000800007d06 */ /* 0x000e220008209000 */
[----:B------:R-:W-:-:S07]  /*0220*/  ISETP.NE.U32.AND P1, PT, RZ, UR8, PT ;  /* 0x00000008ff007c0c */ /* 0x000fce000bf25070 */
[----:B0-----:R-:W0:Y:S02]  /*0230*/  MUFU.RCP R0, R0 ;  /* 0x0000000000007308 */ /* 0x001e240000001000 */
[----:B0-----:R-:W-:-:S06]  /*0240*/  IADD3 R4, PT, PT, R0, 0xffffffe, RZ ;  /* 0x0ffffffe00047810 */ /* 0x001fcc0007ffe0ff */
[----:B------:R0:W1:Y:S02]  /*0250*/  F2I.FTZ.U32.TRUNC.NTZ R5, R4 ;  /* 0x0000000400057305 */ /* 0x000064000021f000 */
[----:B0-----:R-:W-:Y:S02]  /*0260*/  IMAD.MOV.U32 R4, RZ, RZ, RZ ;  /* 0x000000ffff047224 */ /* 0x001fe400078e00ff */
[----:B-1----:R-:W-:-:S04]  /*0270*/  IMAD.MOV R3, RZ, RZ, -R5 ;  /* 0x000000ffff037224 */ /* 0x002fc800078e0a05 */
[----:B------:R-:W-:-:S04]  /*0280*/  IMAD R3, R3, UR8, RZ ;  /* 0x0000000803037c24 */ /* 0x000fc8000f8e02ff */
[----:B------:R-:W-:-:S04]  /*0290*/  IMAD.HI.U32 R5, R5, R3, R4 ;  /* 0x0000000305057227 */ /* 0x000fc800078e0004 */
[----:B------:R-:W-:Y:S02]  /*02a0*/  HFMA2 R3, -RZ, RZ, 0, 0 ;  /* 0x00000000ff037431 */ /* 0x000fe400000001ff */
[----:B------:R-:W-:-:S05]  /*02b0*/  IMAD.HI.U32 R5, R5, R2, RZ ;  /* 0x0000000205057227 */ /* 0x000fca00078e00ff */
[----:B------:R-:W-:-:S05]  /*02c0*/  IADD3 R5, PT, PT, -R5, RZ, RZ ;  /* 0x000000ff05057210 */ /* 0x000fca0007ffe1ff */
[----:B------:R-:W-:-:S05]  /*02d0*/  IMAD R2, R5, UR8, R2 ;  /* 0x0000000805027c24 */ /* 0x000fca000f8e0202 */
[----:B------:R-:W-:-:S13]  /*02e0*/  ISETP.GE.U32.AND P0, PT, R2, UR8, PT ;  /* 0x0000000802007c0c */ /* 0x000fda000bf06070 */
[----:B------:R-:W-:-:S05]  /*02f0*/  @P0 VIADD R2, R2, -UR8 ;  /* 0x8000000802020c36 */ /* 0x000fca0008000000 */
[----:B------:R-:W-:-:S13]  /*0300*/  ISETP.GE.U32.AND P0, PT, R2, UR8, PT ;  /* 0x0000000802007c0c */ /* 0x000fda000bf06070 */
[----:B------:R-:W-:Y:S01]  /*0310*/  @P0 VIADD R2, R2, -UR8 ;  /* 0x8000000802020c36 */ /* 0x000fe20008000000 */
[----:B------:R-:W-:Y:S01]  /*0320*/  @!P1 LOP3.LUT R2, RZ, UR8, RZ, 0x33, !PT ;  /* 0x00000008ff029c12 */ /* 0x000fe2000f8e33ff */
[----:B------:R-:W-:Y:S06]  /*0330*/  BRA `(.L_x_438) ;  /* 0x0000000000107947 */ /* 0x000fec0003800000 */
.L_x_437:
[----:B------:R-:W-:-:S07]  /*0340*/  MOV R0, 0x360 ;  /* 0x0000036000007802 */ /* 0x000fce0000000f00 */
[----:B------:R-:W-:Y:S05]  /*0350*/  CALL.REL.NOINC `($__internal_2_$__cuda_sm20_rem_u64) ;  /* 0x0000000000447944 */ /* 0x000fea0003c00000 */
[----:B------:R-:W-:Y:S02]  /*0360*/  IMAD.MOV.U32 R2, RZ, RZ, R4 ;  /* 0x000000ffff027224 */ /* 0x000fe400078e0004 */
[----:B------:R-:W-:-:S07]  /*0370*/  IMAD.MOV.U32 R3, RZ, RZ, R5 ;  /* 0x000000ffff037224 */ /* 0x000fce00078e0005 */
.L_x_438:
[----:B------:R-:W-:Y:S05]  /*0380*/  BSYNC.RECONVERGENT B0 ;  /* 0x0000000000007941 */ /* 0x000fea0003800200 */
.L_x_436:
[----:B------:R-:W0:Y:S02]  /*0390*/  LDCU.64 UR10, c[0x0][0x388] ;  /* 0x00007100ff0a77ac */ /* 0x000e240008000a00 */
[----:B0-----:R-:W-:-:S04]  /*03a0*/  IADD3 R2, P0, PT, R2, UR10, RZ ;  /* 0x0000000a02027c10 */ /* 0x001fc8000ff1e0ff */
[----:B------:R-:W-:-:S05]  /*03b0*/  IADD3.X R3, PT, PT, R3, UR11, RZ, P0, !PT ;  /* 0x0000000b03037c10 */ /* 0x000fca00087fe4ff */
[----:B------:R-:W2:Y:S02]  /*03c0*/  LDG.E.U8 R2, desc[UR6][R2.64] ;  /* 0x0000000602027981 */ /* 0x000ea4000c1e1100 */
[----:B--2---:R-:W-:-:S13]  /*03d0*/  ISETP.NE.AND P0, PT, R2, RZ, PT ;  /* 0x000000ff0200720c */ /* 0x004fda0003f05270 */
[----:B------:R-:W-:Y:S05]  /*03e0*/  @P0 EXIT ;  /* 0x000000000000094d */ /* 0x000fea0003800000 */
[----:B------:R-:W0:Y:S01]  /*03f0*/  S2R R0, SR_LANEID ;  /* 0x0000000000007919 */ /* 0x000e220000000000 */
[----:B------:R-:W1:Y:S01]  /*0400*/  LDC.64 R2, c[0x0][0x380] ;  /* 0x0000e000ff027b82 */ /* 0x000e620000000a00 */
[----:B------:R-:W-:Y:S02]  /*0410*/  VOTEU.ANY UR4, UPT, PT ;  /* 0x0000000000047886 */ /* 0x000fe400038e0100 */
[----:B------:R-:W-:Y:S02]  /*0420*/  UFLO.U32 UR5, UR4 ;  /* 0x00000004000572bd */ /* 0x000fe400080e0000 */
[----:B------:R-:W1:Y:S04]  /*0430*/  POPC R5, UR4 ;  /* 0x0000000400057d09 */ /* 0x000e680008000000 */
[----:B0-----:R-:W-:-:S13]  /*0440*/  ISETP.EQ.U32.AND P0, PT, R0, UR5, PT ;  /* 0x0000000500007c0c */ /* 0x001fda000bf02070 */
[----:B-1----:R-:W-:Y:S01]  /*0450*/  @P0 REDG.E.ADD.STRONG.GPU desc[UR6][R2.64], R5 ;  /* 0x000000050200098e */ /* 0x002fe2000c12e106 */
[----:B------:R-:W-:Y:S05]  /*0460*/  EXIT ;  /* 0x000000000000794d */ /* 0x000fea0003800000 */
        .weak           $__internal_2_$__cuda_sm20_rem_u64
        .type           $__internal_2_$__cuda_sm20_rem_u64,@function
        .size           $__internal_2_$__cuda_sm20_rem_u64,(.L_x_579 - $__internal_2_$__cuda_sm20_rem_u64)
$__internal_2_$__cuda_sm20_rem_u64:
[----:B------:R-:W0:Y:S02]  /*0470*/  LDCU UR4, c[0x0][0x3a0] ;  /* 0x00007400ff0477ac */ /* 0x000e240008000800 */
[----:B0-----:R-:W0:Y:S08]  /*0480*/  I2F.U64.RP R3, UR4 ;  /* 0x0000000400037d12 */ /* 0x001e300008309000 */
[----:B0-----:R-:W0:Y:S02]  /*0490*/  MUFU.RCP R3, R3 ;  /* 0x0000000300037308 */ /* 0x001e240000001000 */
[----:B0-----:R-:W-:-:S06]  /*04a0*/  IADD3 R6, PT, PT, R3, 0x1ffffffe, RZ ;  /* 0x1ffffffe03067810 */ /* 0x001fcc0007ffe0ff */
[----:B------:R-:W0:Y:S02]  /*04b0*/  F2I.U64.TRUNC R6, R6 ;  /* 0x0000000600067311 */ /* 0x000e24000020d800 */
[----:B0-----:R-:W-:-:S04]  /*04c0*/  IMAD.WIDE.U32 R8, R6, UR4, RZ ;  /* 0x0000000406087c25 */ /* 0x001fc8000f8e00ff */
[C---:B------:R-:W-:Y:S01]  /*04d0*/  IMAD R5, R6.reuse, UR5, R9 ;  /* 0x0000000506057c24 */ /* 0x040fe2000f8e0209 */
[----:B------:R-:W-:Y:S01]  /*04e0*/  IADD3 R11, P0, PT, RZ, -R8, RZ ;  /* 0x80000008ff0b7210 */ /* 0x000fe20007f1e0ff */
[----:B------:R-:W-:Y:S02]  /*04f0*/  IMAD.MOV.U32 R9, RZ, RZ, R6 ;  /* 0x000000ffff097224 */ /* 0x000fe400078e0006 */
[----:B------:R-:W-:Y:S02]  /*0500*/  IMAD R5, R7, UR4, R5 ;  /* 0x0000000407057c24 */ /* 0x000fe4000f8e0205 */
[----:B------:R-:W-:-:S04]  /*0510*/  IMAD.HI.U32 R8, R6, R11, RZ ;  /* 0x0000000b06087227 */ /* 0x000fc800078e00ff */
[----:B------:R-:W-:-:S04]  /*0520*/  IMAD.X R5, RZ, RZ, ~R5, P0 ;  /* 0x000000ffff057224 */ /* 0x000fc800000e0e05 */
[----:B------:R-:W-:-:S04]  /*0530*/  IMAD.WIDE.U32 R8, P0, R6, R5, R8 ;  /* 0x0000000506087225 */ /* 0x000fc80007800008 */
[C---:B------:R-:W-:Y:S02]  /*0540*/  IMAD R13, R7.reuse, R5, RZ ;  /* 0x00000005070d7224 */ /* 0x040fe400078e02ff */
[----:B------:R-:W-:-:S04]  /*0550*/  IMAD.HI.U32 R8, P1, R7, R11, R8 ;  /* 0x0000000b07087227 */ /* 0x000fc80007820008 */
[----:B------:R-:W-:Y:S01]  /*0560*/  IMAD.HI.U32 R3, R7, R5, RZ ;  /* 0x0000000507037227 */ /* 0x000fe200078e00ff */
[----:B------:R-:W-:-:S04]  /*0570*/  IADD3 R9, P2, PT, R13, R8, RZ ;  /* 0x000000080d097210 */ /* 0x000fc80007f5e0ff */
[----:B------:R-:W-:Y:S01]  /*0580*/  IADD3.X R3, PT, PT, R3, R7, RZ, P0, !PT ;  /* 0x0000000703037210 */ /* 0x000fe200007fe4ff */
[----:B------:R-:W-:-:S03]  /*0590*/  IMAD.WIDE.U32 R6, R9, UR4, RZ ;  /* 0x0000000409067c25 */ /* 0x000fc6000f8e00ff */
[----:B------:R-:W-:Y:S01]  /*05a0*/  IADD3.X R3, PT, PT, RZ, RZ, R3, P2, P1 ;  /* 0x000000ffff037210 */ /* 0x000fe200017e2403 */
[----:B------:R-:W-:Y:S01]  /*05b0*/  IMAD R8, R9, UR5, R7 ;  /* 0x0000000509087c24 */ /* 0x000fe2000f8e0207 */
[----:B------:R-:W-:-:S03]  /*05c0*/  IADD3 R7, P0, PT, RZ, -R6, RZ ;  /* 0x80000006ff077210 */ /* 0x000fc60007f1e0ff */
[----:B------:R-:W-:Y:S02]  /*05d0*/  IMAD R5, R3, UR4, R8 ;  /* 0x0000000403057c24 */ /* 0x000fe4000f8e0208 */
[----:B------:R-:W-:-:S04]  /*05e0*/  IMAD.HI.U32 R8, R9, R7, RZ ;  /* 0x0000000709087227 */ /* 0x000fc800078e00ff */
[----:B------:R-:W-:-:S04]  /*05f0*/  IMAD.X R6, RZ, RZ, ~R5, P0 ;  /* 0x000000ffff067224 */ /* 0x000fc800000e0e05 */
[----:B------:R-:W-:-:S04]  /*0600*/  IMAD.WIDE.U32 R8, P0, R9, R6, R8 ;  /* 0x0000000609087225 */ /* 0x000fc80007800008 */
[C---:B------:R-:W-:Y:S02]  /*0610*/  IMAD R10, R3.reuse, R6, RZ ;  /* 0x00000006030a7224 */ /* 0x040fe400078e02ff */
[----:B------:R-:W-:-:S04]  /*0620*/  IMAD.HI.U32 R5, P1, R3, R7, R8 ;  /* 0x0000000703057227 */ /* 0x000fc80007820008 */
[----:B------:R-:W-:Y:S02]  /*0630*/  HFMA2 R7, -RZ, RZ, 0, 0 ;  /* 0x00000000ff077431 */ /* 0x000fe400000001ff */
[----:B------:R-:W-:Y:S01]  /*0640*/  IMAD.HI.U32 R6, R3, R6, RZ ;  /* 0x0000000603067227 */ /* 0x000fe200078e00ff */
[----:B------:R-:W-:-:S03]  /*0650*/  IADD3 R5, P2, PT, R10, R5, RZ ;  /* 0x000000050a057210 */ /* 0x000fc60007f5e0ff */
[----:B------:R-:W-:Y:S02]  /*0660*/  IMAD.X R3, R6, 0x1, R3, P0 ;  /* 0x0000000106037824 */ /* 0x000fe400000e0603 */
[----:B------:R-:W-:-:S03]  /*0670*/  IMAD.HI.U32 R6, R5, R2, RZ ;  /* 0x0000000205067227 */ /* 0x000fc600078e00ff */
[----:B------:R-:W-:Y:S01]  /*0680*/  IADD3.X R3, PT, PT, RZ, RZ, R3, P2, P1 ;  /* 0x000000ffff037210 */ /* 0x000fe200017e2403 */
[----:B------:R-:W-:-:S04]  /*0690*/  IMAD.WIDE.U32 R6, R5, R4, R6 ;  /* 0x0000000405067225 */ /* 0x000fc800078e0006 */
[C---:B------:R-:W-:Y:S02]  /*06a0*/  IMAD R8, R3.reuse, R4, RZ ;  /* 0x0000000403087224 */ /* 0x040fe400078e02ff */
[----:B------:R-:W-:-:S04]  /*06b0*/  IMAD.HI.U32 R5, P0, R3, R2, R6 ;  /* 0x0000000203057227 */ /* 0x000fc80007800006 */
[----:B------:R-:W-:Y:S01]  /*06c0*/  IMAD.HI.U32 R3, R3, R4, RZ ;  /* 0x0000000403037227 */ /* 0x000fe200078e00ff */
[----:B------:R-:W-:-:S03]  /*06d0*/  IADD3 R5, P1, PT, R8, R5, RZ ;  /* 0x0000000508057210 */ /* 0x000fc60007f3e0ff */
[----:B------:R-:W-:Y:S02]  /*06e0*/  IMAD.X R3, RZ, RZ, R3, P0 ;  /* 0x000000ffff037224 */ /* 0x000fe400000e0603 */
[----:B------:R-:W-:-:S04]  /*06f0*/  IMAD.WIDE.U32 R6, R5, UR4, RZ ;  /* 0x0000000405067c25 */ /* 0x000fc8000f8e00ff */
[----:B------:R-:W-:Y:S01]  /*0700*/  IMAD.X R3, RZ, RZ, R3, P1 ;  /* 0x000000ffff037224 */ /* 0x000fe200008e0603 */
[----:B------:R-:W-:Y:S01]  /*0710*/  IADD3 R6, P1, PT, -R6, R2, RZ ;  /* 0x0000000206067210 */ /* 0x000fe20007f3e1ff */
[----:B------:R-:W-:-:S03]  /*0720*/  IMAD R8, R5, UR5, R7 ;  /* 0x0000000505087c24 */ /* 0x000fc6000f8e0207 */
[----:B------:R-:W-:Y:S01]  /*0730*/  ISETP.GE.U32.AND P0, PT, R6, UR4, PT ;  /* 0x0000000406007c0c */ /* 0x000fe2000bf06070 */
[----:B------:R-:W-:-:S05]  /*0740*/  IMAD R3, R3, UR4, R8 ;  /* 0x0000000403037c24 */ /* 0x000fca000f8e0208 */
[----:B------:R-:W-:Y:S02]  /*0750*/  IADD3.X R5, PT, PT, ~R3, R4, RZ, P1, !PT ;  /* 0x0000000403057210 */ /* 0x000fe40000ffe5ff */
[----:B------:R-:W-:Y:S02]  /*0760*/  IADD3 R3, P1, PT, R6, -UR4, RZ ;  /* 0x8000000406037c10 */ /* 0x000fe4000ff3e0ff */
[C---:B------:R-:W-:Y:S02]  /*0770*/  ISETP.GE.U32.AND.EX P0, PT, R5.reuse, UR5, PT, P0 ;  /* 0x0000000505007c0c */ /* 0x040fe4000bf06100 */
[----:B------:R-:W-:Y:S02]  /*0780*/  IADD3.X R2, PT, PT, R5, ~UR5, RZ, P1, !PT ;  /* 0x8000000505027c10 */ /* 0x000fe40008ffe4ff */
[----:B------:R-:W-:Y:S02]  /*0790*/  SEL R3, R3, R6, P0 ;  /* 0x0000000603037207 */ /* 0x000fe40000000000 */
[----:B------:R-:W-:-:S02]  /*07a0*/  SEL R2, R2, R5, P0 ;  /* 0x0000000502027207 */ /* 0x000fc40000000000 */
[C---:B------:R-:W-:Y:S02]  /*07b0*/  ISETP.GE.U32.AND P0, PT, R3.reuse, UR4, PT ;  /* 0x0000000403007c0c */ /* 0x040fe4000bf06070 */
[----:B------:R-:W-:Y:S02]  /*07c0*/  IADD3 R4, P2, PT, R3, -UR4, RZ ;  /* 0x8000000403047c10 */ /* 0x000fe4000ff5e0ff */
[C---:B------:R-:W-:Y:S02]  /*07d0*/  ISETP.GE.U32.AND.EX P0, PT, R2.reuse, UR5, PT, P0 ;  /* 0x0000000502007c0c */ /* 0x040fe4000bf06100 */
[----:B------:R-:W-:Y:S02]  /*07e0*/  IADD3.X R5, PT, PT, R2, ~UR5, RZ, P2, !PT ;  /* 0x8000000502057c10 */ /* 0x000fe400097fe4ff */
[----:B------:R-:W-:Y:S02]  /*07f0*/  ISETP.NE.U32.AND P1, PT, RZ, UR4, PT ;  /* 0x00000004ff007c0c */ /* 0x000fe4000bf25070 */
[----:B------:R-:W-:-:S02]  /*0800*/  SEL R4, R4, R3, P0 ;  /* 0x0000000304047207 */ /* 0x000fc40000000000 */
[----:B------:R-:W-:Y:S01]  /*0810*/  SEL R5, R5, R2, P0 ;  /* 0x0000000205057207 */ /* 0x000fe20000000000 */
[----:B------:R-:W-:Y:S01]  /*0820*/  IMAD.MOV.U32 R2, RZ, RZ, R0 ;  /* 0x000000ffff027224 */ /* 0x000fe200078e0000 */
[----:B------:R-:W-:Y:S02]  /*0830*/  MOV R3, 0x0 ;  /* 0x0000000000037802 */ /* 0x000fe40000000f00 */
[----:B------:R-:W-:-:S04]  /*0840*/  ISETP.NE.AND.EX P1, PT, RZ, UR5, PT, P1 ;  /* 0x00000005ff007c0c */ /* 0x000fc8000bf25310 */
[----:B------:R-:W-:Y:S02]  /*0850*/  SEL R4, R4, 0xffffffff, P1 ;  /* 0xffffffff04047807 */ /* 0x000fe40000800000 */
[----:B------:R-:W-:Y:S01]  /*0860*/  SEL R5, R5, 0xffffffff, P1 ;  /* 0xffffffff05057807 */ /* 0x000fe20000800000 */
[----:B------:R-:W-:Y:S06]  /*0870*/  RET.REL.NODEC R2 `(_Z11check_bloomPiPbS0_Pmiii) ;  /* 0xfffffff402e07950 */ /* 0x000fec0003c3ffff */
.L_x_439:
        /* <DEDUP_REMOVED lines=16> */
.L_x_579:


//--------------------- .text._Z8SetBloomPbPmS_iili --------------------------
	.section	.text._Z8SetBloomPbPmS_iili,"ax",@progbits
	.align	128
        .global         _Z8SetBloomPbPmS_iili
        .type           _Z8SetBloomPbPmS_iili,@function
        .size           _Z8SetBloomPbPmS_iili,(.L_x_580 - _Z8SetBloomPbPmS_iili)
        .other          _Z8SetBloomPbPmS_iili,@"STO_CUDA_ENTRY STV_DEFAULT"
_Z8SetBloomPbPmS_iili:
.text._Z8SetBloomPbPmS_iili:
        /* <DEDUP_REMOVED lines=12> */
[----:B------:R-:W5:Y:S07]  /*00c0*/  LDCU.64 UR12, c[0x0][0x380] ;  /* 0x00007000ff0c77ac */ /* 0x000f6e0008000a00 */
[----:B------:R-:W1:Y:S01]  /*00d0*/  LDC R5, c[0x0][0x368] ;  /* 0x0000da00ff057b82 */ /* 0x000e620000000800 */
[----:B---3--:R-:W-:Y:S01]  /*00e0*/  UIMAD UR4, UR4, UR6, UR7 ;  /* 0x00000006040472a4 */ /* 0x008fe2000f8e0207 */
[----:B------:R-:W3:Y:S03]  /*00f0*/  LDCU.64 UR6, c[0x0][0x358] ;  /* 0x00006b00ff0677ac */ /* 0x000ee60008000a00 */
[----:B--2---:R-:W-:-:S06]  /*0100*/  UIMAD UR4, UR4, UR5, UR8 ;  /* 0x00000005040472a4 */ /* 0x004fcc000f8e0208 */
[----:B-1----:R-:W-:-:S04]  /*0110*/  IMAD R0, R5, UR4, R0 ;  /* 0x0000000405007c24 */ /* 0x002fc8000f8e0200 */
[----:B0-----:R-:W-:-:S04]  /*0120*/  IMAD R0, R0, UR10, R3 ;  /* 0x0000000a00007c24 */ /* 0x001fc8000f8e0203 */
[----:B----4-:R-:W-:-:S05]  /*0130*/  IMAD R6, R0, UR9, R7 ;  /* 0x0000000900067c24 */ /* 0x010fca000f8e0207 */
[----:B------:R-:W-:Y:S02]  /*0140*/  SHF.R.S32.HI R7, RZ, 0x1f, R6 ;  /* 0x0000001fff077819 */ /* 0x000fe40000011406 */
[----:B-----5:R-:W-:-:S04]  /*0150*/  IADD3 R2, P0, PT, R6, UR12, RZ ;  /* 0x0000000c06027c10 */ /* 0x020fc8000ff1e0ff */
[----:B------:R-:W-:-:S05]  /*0160*/  IADD3.X R3, PT, PT, R7, UR13, RZ, P0, !PT ;  /* 0x0000000d07037c10 */ /* 0x000fca00087fe4ff */
[----:B---3--:R-:W2:Y:S02]  /*0170*/  LDG.E.U8 R2, desc[UR6][R2.64] ;  /* 0x0000000602027981 */ /* 0x008ea4000c1e1100 */
[----:B--2---:R-:W-:-:S13]  /*0180*/  ISETP.NE.AND P0, PT, R2, 0x1, PT ;  /* 0x000000010200780c */ /* 0x004fda0003f05270 */
[----:B------:R-:W-:Y:S05]  /*0190*/  @P0 EXIT ;  /* 0x000000000000094d */ /* 0x000fea0003800000 */
[----:B------:R-:W0:Y:S01]  /*01a0*/  LDCU UR5, c[0x0][0x3a8] ;  /* 0x00007500ff0577ac */ /* 0x000e220008000800 */
[----:B------:R-:W1:Y:S01]  /*01b0*/  LDC.64 R4, c[0x0][0x3a0] ;  /* 0x0000e800ff047b82 */ /* 0x000e620000000a00 */
[----:B------:R-:W-:Y:S01]  /*01c0*/  IMAD.MOV.U32 R10, RZ, RZ, 0x1 ;  /* 0x00000001ff0a7424 */ /* 0x000fe200078e00ff */
[----:B------:R-:W-:Y:S01]  /*01d0*/  BSSY.RECONVERGENT B0, `(.L_x_440) ;  /* 0x0000029000007945 */ /* 0x000fe20003800200 */
[----:B0-----:R-:W-:-:S06]  /*01e0*/  USHF.R.S32.HI UR4, URZ, 0x1f, UR5 ;  /* 0x0000001fff047899 */ /* 0x001fcc0008011405 */
[C---:B-1----:R-:W-:Y:S02]  /*01f0*/  IMAD R0, R4.reuse, UR4, RZ ;  /* 0x0000000404007c24 */ /* 0x042fe4000f8e02ff */
[----:B------:R-:W-:-:S04]  /*0200*/  IMAD.WIDE.U32 R2, R4, UR5, R6 ;  /* 0x0000000504027c25 */ /* 0x000fc8000f8e0006 */
[----:B------:R-:W-:Y:S02]  /*0210*/  IMAD R5, R5, UR5, R0 ;  /* 0x0000000505057c24 */ /* 0x000fe4000f8e0200 */
[----:B------:R-:W-:Y:S01]  /*0220*/  HFMA2 R0, -RZ, RZ, 0, 0 ;  /* 0x00000000ff007431 */ /* 0x000fe200000001ff */
[----:B------:R-:W-:Y:S01]  /*0230*/  MOV R8, R2 ;  /* 0x0000000200087202 */ /* 0x000fe20000000f00 */
[----:B------:R-:W-:Y:S02]  /*0240*/  IMAD.MOV.U32 R9, RZ, RZ, R2 ;  /* 0x000000ffff097224 */ /* 0x000fe400078e0002 */
[----:B------:R-:W-:Y:S01]  /*0250*/  IMAD.IADD R5, R3, 0x1, R5 ;  /* 0x0000000103057824 */ /* 0x000fe200078e0205 */
[----:B------:R-:W-:Y:S01]  /*0260*/  PRMT R3, R10, 0x7610, R3 ;  /* 0x000076100a037816 */ /* 0x000fe20000000003 */
[----:B------:R-:W-:Y:S02]  /*0270*/  IMAD.MOV.U32 R4, RZ, RZ, 0x1 ;  /* 0x00000001ff047424 */ /* 0x000fe400078e00ff */
[----:B------:R-:W-:-:S07]  /*0280*/  IMAD.MOV.U32 R17, RZ, RZ, R5 ;  /* 0x000000ffff117224 */ /* 0x000fce00078e0005 */
.L_x_441:
[----:B------:R-:W-:Y:S01]  /*0290*/  IMAD.WIDE.U32 R10, R17, 0x66666667, RZ ;  /* 0x66666667110a7825 */ /* 0x000fe200078e00ff */
[----:B------:R-:W-:Y:S02]  /*02a0*/  IADD3 R2, P2, PT, R9, 0x9, RZ ;  /* 0x0000000909027810 */ /* 0x000fe40007f5e0ff */
[----:B------:R-:W-:Y:S01]  /*02b0*/  ISETP.LT.AND P1, PT, R17, RZ, PT ;  /* 0x000000ff1100720c */ /* 0x000fe20003f21270 */
[----:B------:R-:W-:-:S04]  /*02c0*/  IMAD.WIDE.U32 R12, P0, R9, 0x66666666, R10 ;  /* 0x66666666090c7825 */ /* 0x000fc8000780000a */
[----:B------:R-:W-:Y:S01]  /*02d0*/  IMAD.WIDE.U32 R10, R9, 0x66666667, RZ ;  /* 0x66666667090a7825 */ /* 0x000fe200078e00ff */
[----:B------:R-:W-:Y:S02]  /*02e0*/  IADD3.X R15, PT, PT, RZ, RZ, RZ, P0, !PT ;  /* 0x000000ffff0f7210 */ /* 0x000fe400007fe4ff */
[----:B------:R-:W-:Y:S01]  /*02f0*/  IADD3 R9, PT, PT, R3, 0x1, RZ ;  /* 0x0000000103097810 */ /* 0x000fe20007ffe0ff */
[----:B------:R-:W-:Y:S01]  /*0300*/  IMAD.MOV.U32 R14, RZ, RZ, R13 ;  /* 0x000000ffff0e7224 */ /* 0x000fe200078e000d */
[----:B------:R-:W-:Y:S01]  /*0310*/  IADD3 RZ, P0, PT, R11, R12, RZ ;  /* 0x0000000c0bff7210 */ /* 0x000fe20007f1e0ff */
[----:B------:R-:W-:Y:S01]  /*0320*/  IMAD.MOV.U32 R12, RZ, RZ, R0 ;  /* 0x000000ffff0c7224 */ /* 0x000fe200078e0000 */
[----:B------:R-:W-:-:S03]  /*0330*/  IADD3 R0, PT, PT, R0, 0x1, RZ ;  /* 0x0000000100007810 */ /* 0x000fc60007ffe0ff */
[----:B------:R-:W-:-:S03]  /*0340*/  IMAD.WIDE.U32.X R10, R17, 0x66666666, R14, P0 ;  /* 0x66666666110a7825 */ /* 0x000fc600000e040e */
[----:B------:R-:W-:-:S04]  /*0350*/  IADD3 R13, P0, PT, R10, -0x66666667, RZ ;  /* 0x999999990a0d7810 */ /* 0x000fc80007f1e0ff */
[----:B------:R-:W-:Y:S02]  /*0360*/  IADD3.X R15, PT, PT, R11, -0x66666667, RZ, P0, !PT ;  /* 0x999999990b0f7810 */ /* 0x000fe400007fe4ff */
[----:B------:R-:W-:Y:S01]  /*0370*/  ISETP.GT.U32.AND P0, PT, R2, 0x12, PT ;  /* 0x000000120200780c */ /* 0x000fe20003f04070 */
[----:B------:R-:W-:Y:S01]  /*0380*/  IMAD.X R2, RZ, RZ, R17, P2 ;  /* 0x000000ffff027224 */ /* 0x000fe200010e0611 */
[----:B------:R-:W-:Y:S02]  /*0390*/  SEL R10, R13, R10, P1 ;  /* 0x0000000a0d0a7207 */ /* 0x000fe40000800000 */
[----:B------:R-:W-:Y:S01]  /*03a0*/  SEL R11, R15, R11, P1 ;  /* 0x0000000b0f0b7207 */ /* 0x000fe20000800000 */
[----:B------:R-:W-:Y:S01]  /*03b0*/  IMAD.MOV.U32 R15, RZ, RZ, R4 ;  /* 0x000000ffff0f7224 */ /* 0x000fe200078e0004 */
[----:B------:R-:W-:Y:S01]  /*03c0*/  ISETP.GT.U32.AND.EX P0, PT, R2, RZ, PT, P0 ;  /* 0x000000ff0200720c */ /* 0x000fe20003f04100 */
[----:B------:R-:W-:Y:S01]  /*03d0*/  VIADD R4, R4, 0x1 ;  /* 0x0000000104047836 */ /* 0x000fe20000000000 */
[----:B------:R-:W-:-:S02]  /*03e0*/  SHF.R.S64 R10, R10, 0x2, R11 ;  /* 0x000000020a0a7819 */ /* 0x000fc4000000100b */
[----:B------:R-:W-:Y:S02]  /*03f0*/  PRMT R2, R3, 0x7610, R2 ;  /* 0x0000761003027816 */ /* 0x000fe40000000002 */
[----:B------:R-:W-:Y:S02]  /*0400*/  LEA.HI R10, P1, R11, R10, RZ, 0x1 ;  /* 0x0000000a0b0a7211 */ /* 0x000fe400078308ff */
[----:B------:R-:W-:Y:S02]  /*0410*/  PRMT R3, R9, 0x7610, R3 ;  /* 0x0000761009037816 */ /* 0x000fe40000000003 */
[----:B------:R-:W-:Y:S01]  /*0420*/  LEA.HI.X.SX32 R11, R11, RZ, 0x1e, P1 ;  /* 0x000000ff0b0b7211 */ /* 0x000fe200008ff6ff */
[----:B------:R-:W-:-:S03]  /*0430*/  IMAD.MOV.U32 R9, RZ, RZ, R10 ;  /* 0x000000ffff097224 */ /* 0x000fc600078e000a */
[----:B------:R-:W-:Y:S01]  /*0440*/  MOV R17, R11 ;  /* 0x0000000b00117202 */ /* 0x000fe20000000f00 */
[----:B------:R-:W-:Y:S06]  /*0450*/  @P0 BRA `(.L_x_441) ;  /* 0xfffffffc008c0947 */ /* 0x000fec000383ffff */
[----:B------:R-:W-:Y:S05]  /*0460*/  BSYNC.RECONVERGENT B0 ;  /* 0x0000000000007941 */ /* 0x000fea0003800200 */
.L_x_440:
[----:B------:R-:W-:Y:S01]  /*0470*/  BSSY.RECONVERGENT B0, `(.L_x_442) ;  /* 0x000001e000007945 */ /* 0x000fe20003800200 */
[----:B------:R-:W-:Y:S02]  /*0480*/  IMAD.MOV.U32 R3, RZ, RZ, RZ ;  /* 0x000000ffff037224 */ /* 0x000fe400078e00ff */
[----:B------:R-:W-:-:S07]  /*0490*/  VIADD R9, R1, 0x10 ;  /* 0x0000001001097836 */ /* 0x000fce0000000000 */
.L_x_443:
[C---:B0-----:R-:W-:Y:S01]  /*04a0*/  IMAD.WIDE.U32 R10, R5.reuse, 0x66666667, RZ ;  /* 0x66666667050a7825 */ /* 0x041fe200078e00ff */
[----:B------:R-:W-:Y:S02]  /*04b0*/  ISETP.LT.AND P1, PT, R5, RZ, PT ;  /* 0x000000ff0500720c */ /* 0x000fe40003f21270 */
[C---:B------:R-:W-:Y:S01]  /*04c0*/  IADD3 R4, P2, PT, R8.reuse, 0x9, RZ ;  /* 0x0000000908047810 */ /* 0x040fe20007f5e0ff */
[----:B------:R-:W-:-:S04]  /*04d0*/  IMAD.WIDE.U32 R16, P0, R8, 0x66666666, R10 ;  /* 0x6666666608107825 */ /* 0x000fc8000780000a */
[----:B------:R-:W-:Y:S01]  /*04e0*/  IMAD.WIDE.U32 R10, R8, 0x66666667, RZ ;  /* 0x66666667080a7825 */ /* 0x000fe200078e00ff */
[----:B------:R-:W-:-:S03]  /*04f0*/  IADD3.X R19, PT, PT, RZ, RZ, RZ, P0, !PT ;  /* 0x000000ffff137210 */ /* 0x000fc600007fe4ff */
[----:B------:R-:W-:Y:S01]  /*0500*/  IMAD.MOV.U32 R18, RZ, RZ, R17 ;  /* 0x000000ffff127224 */ /* 0x000fe200078e0011 */
[----:B------:R-:W-:-:S05]  /*0510*/  IADD3 RZ, P0, PT, R11, R16, RZ ;  /* 0x000000100bff7210 */ /* 0x000fca0007f1e0ff */
[----:B------:R-:W-:Y:S01]  /*0520*/  IMAD.WIDE.U32.X R10, R5, 0x66666666, R18, P0 ;  /* 0x66666666050a7825 */ /* 0x000fe200000e0412 */
[----:B------:R-:W-:Y:S02]  /*0530*/  IADD3.X R5, PT, PT, RZ, R5, RZ, P2, !PT ;  /* 0x00000005ff057210 */ /* 0x000fe400017fe4ff */
[----:B------:R-:W-:-:S04]  /*0540*/  IADD3 R13, P0, PT, R10, -0x66666667, RZ ;  /* 0x999999990a0d7810 */ /* 0x000fc80007f1e0ff */
[----:B------:R-:W-:Y:S02]  /*0550*/  IADD3.X R17, PT, PT, R11, -0x66666667, RZ, P0, !PT ;  /* 0x999999990b117810 */ /* 0x000fe400007fe4ff */
[----:B------:R-:W-:Y:S02]  /*0560*/  SEL R13, R13, R10, P1 ;  /* 0x0000000a0d0d7207 */ /* 0x000fe40000800000 */
[----:B------:R-:W-:Y:S02]  /*0570*/  SEL R14, R17, R11, P1 ;  /* 0x0000000b110e7207 */ /* 0x000fe40000800000 */
[----:B------:R-:W-:Y:S02]  /*0580*/  IADD3 R11, PT, PT, R1, -R3, R12 ;  /* 0x80000003010b7210 */ /* 0x000fe40007ffe00c */
[----:B------:R-:W-:Y:S02]  /*0590*/  SHF.R.S64 R13, R13, 0x2, R14 ;  /* 0x000000020d0d7819 */ /* 0x000fe4000000100e */
[----:B------:R-:W-:Y:S01]  /*05a0*/  ISETP.GT.U32.AND P0, PT, R4, 0x12, PT ;  /* 0x000000120400780c */ /* 0x000fe20003f04070 */
[----:B------:R-:W-:Y:S01]  /*05b0*/  IMAD.MOV.U32 R4, RZ, RZ, R3 ;  /* 0x000000ffff047224 */ /* 0x000fe200078e0003 */
[----:B------:R-:W-:Y:S01]  /*05c0*/  LEA.HI R13, P1, R14, R13, RZ, 0x1 ;  /* 0x0000000d0e0d7211 */ /* 0x000fe200078308ff */
[----:B------:R-:W-:Y:S01]  /*05d0*/  VIADD R3, R3, 0x1 ;  /* 0x0000000103037836 */ /* 0x000fe20000000000 */
[----:B------:R-:W-:-:S02]  /*05e0*/  ISETP.GT.U32.AND.EX P0, PT, R5, RZ, PT, P0 ;  /* 0x000000ff0500720c */ /* 0x000fc40003f04100 */
[----:B------:R-:W-:Y:S01]  /*05f0*/  LEA.HI.X.SX32 R5, R14, RZ, 0x1e, P1 ;  /* 0x000000ff0e057211 */ /* 0x000fe200008ff6ff */
[----:B------:R-:W-:Y:S01]  /*0600*/  IMAD R10, R13, -0xa, R8 ;  /* 0xfffffff60d0a7824 */ /* 0x000fe200078e0208 */
[----:B------:R-:W-:-:S03]  /*0610*/  MOV R8, R13 ;  /* 0x0000000d00087202 */ /* 0x000fc60000000f00 */
[----:B------:R-:W-:-:S05]  /*0620*/  VIADD R10, R10, 0x30 ;  /* 0x000000300a0a7836 */ /* 0x000fca0000000000 */
[----:B------:R0:W-:Y:S01]  /*0630*/  STL.U8 [R11+0x10], R10 ;  /* 0x0000100a0b007387 */ /* 0x0001e20000100000 */
[----:B------:R-:W-:Y:S05]  /*0640*/  @P0 BRA `(.L_x_443) ;  /* 0xfffffffc00940947 */ /* 0x000fea000383ffff */
[----:B------:R-:W-:Y:S05]  /*0650*/  BSYNC.RECONVERGENT B0 ;  /* 0x0000000000007941 */ /* 0x000fea0003800200 */
.L_x_442:
[----:B------:R-:W-:Y:S01]  /*0660*/  IMAD.MOV.U32 R7, RZ, RZ, 0x30 ;  /* 0x00000030ff077424 */ /* 0x000fe200078e00ff */
[----:B------:R-:W-:Y:S01]  /*0670*/  ISETP.GE.U32.AND P0, PT, R12, 0x3, PT ;  /* 0x000000030c00780c */ /* 0x000fe20003f06070 */
[----:B------:R-:W-:Y:S01]  /*0680*/  IMAD.IADD R5, R1, 0x1, R4 ;  /* 0x0000000101057824 */ /* 0x000fe200078e0204 */
[----:B------:R-:W-:Y:S01]  /*0690*/  BSSY.RECONVERGENT B0, `(.L_x_444) ;  /* 0x000003a000007945 */ /* 0x000fe20003800200 */
[----:B------:R-:W-:Y:S01]  /*06a0*/  SHF.L.U32 R3, R6, 0x1, RZ ;  /* 0x0000000106037819 */ /* 0x000fe200000006ff */
[----:B------:R-:W-:Y:S01]  /*06b0*/  IMAD.MOV.U32 R4, RZ, RZ, RZ ;  /* 0x000000ffff047224 */ /* 0x000fe200078e00ff */
[----:B0-----:R-:W-:Y:S01]  /*06c0*/  LOP3.LUT R11, R0, 0x3, RZ, 0xc0, !PT ;  /* 0x00000003000b7812 */ /* 0x001fe200078ec0ff */
[----:B------:R0:W-:Y:S07]  /*06d0*/  STL.U8 [R5+0x11], R7 ;  /* 0x0000110705007387 */ /* 0x0001ee0000100000 */
[----:B------:R-:W-:Y:S05]  /*06e0*/  @!P0 BRA `(.L_x_445) ;  /* 0x0000000000d08947 */ /* 0x000fea0003800000 */
[----:B------:R-:W-:Y:S01]  /*06f0*/  LOP3.LUT R4, R15, 0xfffffffc, RZ, 0xc0, !PT ;  /* 0xfffffffc0f047812 */ /* 0x000fe200078ec0ff */
[----:B------:R-:W-:Y:S01]  /*0700*/  BSSY.RELIABLE B1, `(.L_x_446) ;  /* 0x000002b000017945 */ /* 0x000fe20003800100 */
[----:B0-----:R-:W-:Y:S01]  /*0710*/  MOV R7, R9 ;  /* 0x0000000900077202 */ /* 0x001fe20000000f00 */
[----:B------:R-:W-:Y:S02]  /*0720*/  IMAD.MOV.U32 R5, RZ, RZ, R1 ;  /* 0x000000ffff057224 */ /* 0x000fe400078e0001 */
[----:B------:R-:W-:Y:S01]  /*0730*/  IMAD.MOV R6, RZ, RZ, -R4 ;  /* 0x000000ffff067224 */ /* 0x000fe200078e0a04 */
[----:B------:R-:W-:-:S04]  /*0740*/  LOP3.LUT R4, R0, 0xfffffffc, RZ, 0xc0, !PT ;  /* 0xfffffffc00047812 */ /* 0x000fc800078ec0ff */
[----:B------:R-:W-:-:S13]  /*0750*/  ISETP.GE.AND P0, PT, R6, RZ, PT ;  /* 0x000000ff0600720c */ /* 0x000fda0003f06270 */
[----:B------:R-:W-:Y:S05]  /*0760*/  @P0 BRA `(.L_x_447) ;  /* 0x0000000000900947 */ /* 0x000fea0003800000 */
[----:B------:R-:W-:Y:S01]  /*0770*/  IMAD.MOV R8, RZ, RZ, -R6 ;  /* 0x000000ffff087224 */ /* 0x000fe200078e0a06 */
[----:B------:R-:W-:Y:S01]  /*0780*/  BSSY.RECONVERGENT B2, `(.L_x_448) ;  /* 0x0000012000027945 */ /* 0x000fe20003800200 */
[----:B------:R-:W-:-:S03]  /*0790*/  PLOP3.LUT P0, PT, PT, PT, PT, 0x80, 0x8 ;  /* 0x000000000008781c */ /* 0x000fc60003f0f070 */
[----:B------:R-:W-:-:S13]  /*07a0*/  ISETP.GT.AND P1, PT, R8, 0xc, PT ;  /* 0x0000000c0800780c */ /* 0x000fda0003f24270 */
[----:B------:R-:W-:Y:S05]  /*07b0*/  @!P1 BRA `(.L_x_449) ;  /* 0x0000000000389947 */ /* 0x000fea0003800000 */
[----:B------:R-:W-:-:S13]  /*07c0*/  PLOP3.LUT P0, PT, PT, PT, PT, 0x8, 0x80 ;  /* 0x000000000080781c */ /* 0x000fda0003f0e170 */
.L_x_450:
[----:B------:R-:W2:Y:S04]  /*07d0*/  LDL R8, [R7] ;  /* 0x0000000007087983 */ /* 0x000ea80000100800 */
[----:B--2---:R-:W-:Y:S04]  /*07e0*/  STL [R5], R8 ;  /* 0x0000000805007387 */ /* 0x004fe80000100800 */
[----:B------:R-:W2:Y:S04]  /*07f0*/  LDL R10, [R7+0x4] ;  /* 0x00000400070a7983 */ /* 0x000ea80000100800 */
[----:B--2---:R-:W-:Y:S04]  /*0800*/  STL [R5+0x4], R10 ;  /* 0x0000040a05007387 */ /* 0x004fe80000100800 */
[----:B------:R-:W2:Y:S01]  /*0810*/  LDL R14, [R7+0x8] ;  /* 0x00000800070e7983 */ /* 0x000ea20000100800 */
[----:B------:R-:W-:-:S04]  /*0820*/  IADD3 R6, PT, PT, R6, 0x10, RZ ;  /* 0x0000001006067810 */ /* 0x000fc80007ffe0ff */
[----:B------:R-:W-:Y:S01]  /*0830*/  ISETP.GE.AND P1, PT, R6, -0xc, PT ;  /* 0xfffffff40600780c */ /* 0x000fe20003f26270 */
[----:B--2---:R-:W-:Y:S04]  /*0840*/  STL [R5+0x8], R14 ;  /* 0x0000080e05007387 */ /* 0x004fe80000100800 */
[----:B------:R0:W2:Y:S02]  /*0850*/  LDL R16, [R7+0xc] ;  /* 0x00000c0007107983 */ /* 0x0000a40000100800 */
[----:B0-----:R-:W-:Y:S02]  /*0860*/  VIADD R7, R7, 0x10 ;  /* 0x0000001007077836 */ /* 0x001fe40000000000 */
[----:B--2---:R0:W-:Y:S02]  /*0870*/  STL [R5+0xc], R16 ;  /* 0x00000c1005007387 */ /* 0x0041e40000100800 */
[----:B0-----:R-:W-:-:S02]  /*0880*/  VIADD R5, R5, 0x10 ;  /* 0x0000001005057836 */ /* 0x001fc40000000000 */
[----:B------:R-:W-:Y:S05]  /*0890*/  @!P1 BRA `(.L_x_450) ;  /* 0xfffffffc00cc9947 */ /* 0x000fea000383ffff */
.L_x_449:
[----:B------:R-:W-:Y:S05]  /*08a0*/  BSYNC.RECONVERGENT B2 ;  /* 0x0000000000027941 */ /* 0x000fea0003800200 */
.L_x_448:
[----:B------:R-:W-:Y:S01]  /*08b0*/  IADD3 R8, PT, PT, -R6, RZ, RZ ;  /* 0x000000ff06087210 */ /* 0x000fe20007ffe1ff */
[----:B------:R-:W-:Y:S03]  /*08c0*/  BSSY.RECONVERGENT B2, `(.L_x_451) ;  /* 0x000000b000027945 */ /* 0x000fe60003800200 */
[----:B------:R-:W-:-:S13]  /*08d0*/  ISETP.GT.AND P1, PT, R8, 0x4, PT ;  /* 0x000000040800780c */ /* 0x000fda0003f24270 */
[----:B------:R-:W-:Y:S05]  /*08e0*/  @!P1 BRA `(.L_x_452) ;  /* 0x0000000000209947 */ /* 0x000fea0003800000 */
[----:B------:R-:W2:Y:S04]  /*08f0*/  LDL R8, [R7] ;  /* 0x0000000007087983 */ /* 0x000ea80000100800 */
[----:B--2---:R-:W-:Y:S04]  /*0900*/  STL [R5], R8 ;  /* 0x0000000805007387 */ /* 0x004fe80000100800 */
[----:B------:R0:W2:Y:S01]  /*0910*/  LDL R10, [R7+0x4] ;  /* 0x00000400070a7983 */ /* 0x0000a20000100800 */
[----:B------:R-:W-:Y:S01]  /*0920*/  PLOP3.LUT P0, PT, PT, PT, PT, 0x8, 0x80 ;  /* 0x000000000080781c */ /* 0x000fe20003f0e170 */
[----:B------:R-:W-:-:S02]  /*0930*/  VIADD R6, R6, 0x8 ;  /* 0x0000000806067836 */ /* 0x000fc40000000000 */
[----:B0-----:R-:W-:Y:S01]  /*0940*/  VIADD R7, R7, 0x8 ;  /* 0x0000000807077836 */ /* 0x001fe20000000000 */
[----:B--2---:R0:W-:Y:S02]  /*0950*/  STL [R5+0x4], R10 ;  /* 0x0000040a05007387 */ /* 0x0041e40000100800 */
[----:B0-----:R-:W-:-:S07]  /*0960*/  IADD3 R5, PT, PT, R5, 0x8, RZ ;  /* 0x0000000805057810 */ /* 0x001fce0007ffe0ff */
.L_x_452:
[----:B------:R-:W-:Y:S05]  /*0970*/  BSYNC.RECONVERGENT B2 ;  /* 0x0000000000027941 */ /* 0x000fea0003800200 */
.L_x_451:
[----:B------:R-:W-:-:S13]  /*0980*/  ISETP.NE.OR P0, PT, R6, RZ, P0 ;  /* 0x000000ff0600720c */ /* 0x000fda0000705670 */
[----:B------:R-:W-:Y:S05]  /*0990*/  @!P0 BREAK.RELIABLE B1 ;  /* 0x0000000000018942 */ /* 0x000fea0003800100 */
[----:B------:R-:W-:Y:S05]  /*09a0*/  @!P0 BRA `(.L_x_445) ;  /* 0x0000000000208947 */ /* 0x000fea0003800000 */
.L_x_447:
[----:B------:R-:W-:Y:S05]  /*09b0*/  BSYNC.RELIABLE B1 ;  /* 0x0000000000017941 */ /* 0x000fea0003800100 */
.L_x_446:
[----:B------:R0:W2:Y:S01]  /*09c0*/  LDL R8, [R7] ;  /* 0x0000000007087983 */ /* 0x0000a20000100800 */
[----:B------:R-:W-:-:S05]  /*09d0*/  VIADD R6, R6, 0x4 ;  /* 0x0000000406067836 */ /* 0x000fca0000000000 */
[----:B------:R-:W-:Y:S01]  /*09e0*/  ISETP.NE.AND P0, PT, R6, RZ, PT ;  /* 0x000000ff0600720c */ /* 0x000fe20003f05270 */
[----:B0-----:R-:W-:Y:S01]  /*09f0*/  VIADD R7, R7, 0x4 ;  /* 0x0000000407077836 */ /* 0x001fe20000000000 */
[----:B--2---:R0:W-:Y:S02]  /*0a00*/  STL [R5], R8 ;  /* 0x0000000805007387 */ /* 0x0041e40000100800 */
[----:B0-----:R-:W-:-:S09]  /*0a10*/  IADD3 R5, PT, PT, R5, 0x4, RZ ;  /* 0x0000000405057810 */ /* 0x001fd20007ffe0ff */
[----:B------:R-:W-:Y:S05]  /*0a20*/  @P0 BRA `(.L_x_446) ;  /* 0xfffffffc00e40947 */ /* 0x000fea000383ffff */
.L_x_445:
[----:B------:R-:W-:Y:S05]  /*0a30*/  BSYNC.RECONVERGENT B0 ;  /* 0x0000000000007941 */ /* 0x000fea0003800200 */
.L_x_444:
[----:B------:R-:W-:Y:S05]  /*0a40*/  WARPSYNC.ALL ;  /* 0x0000000000007948 */ /* 0x000fea0003800000 */
[C---:B------:R-:W-:Y:S01]  /*0a50*/  ISETP.NE.AND P3, PT, R11.reuse, RZ, PT ;  /* 0x000000ff0b00720c */ /* 0x040fe20003f65270 */
[----:B------:R-:W-:Y:S01]  /*0a60*/  BSSY.RECONVERGENT B0, `(.L_x_453) ;  /* 0x0000010000007945 */ /* 0x000fe20003800200 */
[----:B------:R-:W-:Y:S02]  /*0a70*/  ISETP.NE.AND P0, PT, R11, RZ, PT ;  /* 0x000000ff0b00720c */ /* 0x000fe40003f05270 */
[C---:B------:R-:W-:Y:S02]  /*0a80*/  ISETP.GE.U32.AND P1, PT, R12.reuse, 0x3, PT ;  /* 0x000000030c00780c */ /* 0x040fe40003f26070 */
[----:B------:R-:W-:-:S07]  /*0a90*/  ISETP.GE.U32.AND P2, PT, R12, 0xf, PT ;  /* 0x0000000f0c00780c */ /* 0x000fce0003f46070 */
[----:B------:R-:W-:Y:S06]  /*0aa0*/  @!P3 BRA `(.L_x_454) ;  /* 0x00000000002cb947 */ /* 0x000fec0003800000 */
[----:B0-----:R-:W-:Y:S01]  /*0ab0*/  LOP3.LUT R5, R15, 0x3, RZ, 0xc0, !PT ;  /* 0x000000030f057812 */ /* 0x001fe200078ec0ff */
[----:B------:R-:W-:Y:S02]  /*0ac0*/  IMAD.IADD R9, R4, 0x1, R9 ;  /* 0x0000000104097824 */ /* 0x000fe400078e0209 */
[----:B------:R-:W-:Y:S01]  /*0ad0*/  IMAD.IADD R7, R1, 0x1, R4 ;  /* 0x0000000101077824 */ /* 0x000fe200078e0204 */
[----:B------:R-:W-:-:S07]  /*0ae0*/  IADD3 R5, PT, PT, -R5, RZ, RZ ;  /* 0x000000ff05057210 */ /* 0x000fce0007ffe1ff */
.L_x_455:
[----:B------:R0:W2:Y:S01]  /*0af0*/  LDL.U8 R4, [R9] ;  /* 0x0000000009047983 */ /* 0x0000a20000100000 */
[----:B------:R-:W-:-:S05]  /*0b00*/  VIADD R5, R5, 0x1 ;  /* 0x0000000105057836 */ /* 0x000fca0000000000 */
[----:B------:R-:W-:Y:S01]  /*0b10*/  ISETP.NE.AND P3, PT, R5, RZ, PT ;  /* 0x000000ff0500720c */ /* 0x000fe20003f65270 */
[----:B0-----:R-:W-:Y:S01]  /*0b20*/  VIADD R9, R9, 0x1 ;  /* 0x0000000109097836 */ /* 0x001fe20000000000 */
[----:B--2---:R0:W-:Y:S02]  /*0b30*/  STL.U8 [R7], R4 ;  /* 0x0000000407007387 */ /* 0x0041e40000100000 */
[----:B0-----:R-:W-:-:S09]  /*0b40*/  IADD3 R7, PT, PT, R7, 0x1, RZ ;  /* 0x0000000107077810 */ /* 0x001fd20007ffe0ff */
[----:B------:R-:W-:Y:S05]  /*0b50*/  @P3 BRA `(.L_x_455) ;  /* 0xfffffffc00e43947 */ /* 0x000fea000383ffff */
.L_x_454:
[----:B------:R-:W-:Y:S05]  /*0b60*/  BSYNC.RECONVERGENT B0 ;  /* 0x0000000000007941 */ /* 0x000fea0003800200 */
.L_x_453:
[----:B------:R-:W-:Y:S01]  /*0b70*/  BSSY.RECONVERGENT B0, `(.L_x_456) ;  /* 0x0000020000007945 */ /* 0x000fe20003800200 */
[----:B------:R-:W-:Y:S02]  /*0b80*/  HFMA2 R13, -RZ, RZ, 0, 0 ;  /* 0x00000000ff0d7431 */ /* 0x000fe400000001ff */
[----:B------:R-:W-:Y:S02]  /*0b90*/  VIADD R16, R1, 0x20 ;  /* 0x0000002001107836 */ /* 0x000fe40000000000 */
[----:B------:R-:W-:Y:S01]  /*0ba0*/  IMAD.MOV.U32 R17, RZ, RZ, RZ ;  /* 0x000000ffff117224 */ /* 0x000fe200078e00ff */
[----:B------:R-:W-:Y:S06]  /*0bb0*/  @!P1 BRA `(.L_x_457) ;  /* 0x00000000006c9947 */ /* 0x000fec0003800000 */
[----:B------:R-:W-:Y:S01]  /*0bc0*/  LOP3.LUT R18, R15, 0xfffffffc, RZ, 0xc0, !PT ;  /* 0xfffffffc0f127812 */ /* 0x000fe200078ec0ff */
[----:B------:R-:W-:Y:S01]  /*0bd0*/  VIADD R19, R1, 0x30 ;  /* 0x0000003001137836 */ /* 0x000fe20000000000 */
[----:B------:R-:W-:Y:S01]  /*0be0*/  LOP3.LUT R13, R0, 0xfffffffc, RZ, 0xc0, !PT ;  /* 0xfffffffc000d7812 */ /* 0x000fe200078ec0ff */
[----:B------:R-:W-:Y:S01]  /*0bf0*/  IMAD.MOV.U32 R14, RZ, RZ, R1 ;  /* 0x000000ffff0e7224 */ /* 0x000fe200078e0001 */
[----:B------:R-:W-:-:S07]  /*0c00*/  IADD3 R18, PT, PT, -R18, RZ, RZ ;  /* 0x000000ff12127210 */ /* 0x000fce0007ffe1ff */
.L_x_458:
[----:B------:R1:W2:Y:S01]  /*0c10*/  LDL R4, [R14] ;  /* 0x000000000e047983 */ /* 0x0002a20000100800 */
[----:B------:R-:W-:Y:S02]  /*0c20*/  VIADD R18, R18, 0x4 ;  /* 0x0000000412127836 */ /* 0x000fe40000000000 */
[----:B------:R-:W-:-:S03]  /*0c30*/  HFMA2 R11, -RZ, RZ, 0, 0 ;  /* 0x00000000ff0b7431 */ /* 0x000fc600000001ff */
[----:B------:R-:W-:Y:S01]  /*0c40*/  ISETP.NE.AND P1, PT, R18, RZ, PT ;  /* 0x000000ff1200720c */ /* 0x000fe20003f25270 */
[----:B-1----:R-:W-:Y:S01]  /*0c50*/  VIADD R14, R14, 0x4 ;  /* 0x000000040e0e7836 */ /* 0x002fe20000000000 */
[C---:B--2---:R-:W-:Y:S02]  /*0c60*/  PRMT R6, R4.reuse, 0x7770, RZ ;  /* 0x0000777004067816 */ /* 0x044fe400000000ff */
[C---:B0-----:R-:W-:Y:S02]  /*0c70*/  PRMT R5, R4.reuse, 0x7771, RZ ;  /* 0x0000777104057816 */ /* 0x041fe400000000ff */
[C---:B------:R-:W-:Y:S02]  /*0c80*/  PRMT R7, R4.reuse, 0x7772, RZ ;  /* 0x0000777204077816 */ /* 0x040fe400000000ff */
[----:B------:R-:W-:Y:S02]  /*0c90*/  PRMT R4, R4, 0x7773, RZ ;  /* 0x0000777304047816 */ /* 0x000fe400000000ff */
[----:B------:R-:W-:-:S02]  /*0ca0*/  LOP3.LUT R6, R6, 0xff, RZ, 0xc0, !PT ;  /* 0x000000ff06067812 */ /* 0x000fc400078ec0ff */
[----:B------:R-:W-:Y:S01]  /*0cb0*/  LOP3.LUT R9, R5, 0xff, RZ, 0xc0, !PT ;  /* 0x000000ff05097812 */ /* 0x000fe200078ec0ff */
[----:B------:R-:W-:Y:S01]  /*0cc0*/  IMAD.MOV.U32 R5, RZ, RZ, RZ ;  /* 0x000000ffff057224 */ /* 0x000fe200078e00ff */
[----:B------:R-:W-:Y:S01]  /*0cd0*/  LOP3.LUT R10, R4, 0xff, RZ, 0xc0, !PT ;  /* 0x000000ff040a7812 */ /* 0x000fe200078ec0ff */
[----:B------:R-:W-:Y:S01]  /*0ce0*/  IMAD.MOV.U32 R4, RZ, RZ, R6 ;  /* 0x000000ffff047224 */ /* 0x000fe200078e0006 */
[----:B------:R-:W-:Y:S01]  /*0cf0*/  LOP3.LUT R8, R7, 0xff, RZ, 0xc0, !PT ;  /* 0x000000ff07087812 */ /* 0x000fe200078ec0ff */
[----:B------:R-:W-:Y:S01]  /*0d00*/  IMAD.MOV.U32 R7, RZ, RZ, RZ ;  /* 0x000000ffff077224 */ /* 0x000fe200078e00ff */
[----:B------:R-:W-:Y:S01]  /*0d10*/  MOV R6, R9 ;  /* 0x0000000900067202 */ /* 0x000fe20000000f00 */
[----:B------:R-:W-:-:S04]  /*0d20*/  IMAD.MOV.U32 R9, RZ, RZ, RZ ;  /* 0x000000ffff097224 */ /* 0x000fc800078e00ff */
[----:B------:R-:W-:Y:S04]  /*0d30*/  STL.128 [R19+-0x10], R4 ;  /* 0xfffff00413007387 */ /* 0x000fe80000100c00 */
[----:B------:R0:W-:Y:S02]  /*0d40*/  STL.128 [R19], R8 ;  /* 0x0000000813007387 */ /* 0x0001e40000100c00 */
[----:B0-----:R-:W-:Y:S01]  /*0d50*/  IADD3 R19, PT, PT, R19, 0x20, RZ ;  /* 0x0000002013137810 */ /* 0x001fe20007ffe0ff */
[----:B------:R-:W-:Y:S06]  /*0d60*/  @P1 BRA `(.L_x_458) ;  /* 0xfffffffc00a81947 */ /* 0x000fec000383ffff */
.L_x_457:
[----:B------:R-:W-:Y:S05]  /*0d70*/  BSYNC.RECONVERGENT B0 ;  /* 0x0000000000007941 */ /* 0x000fea0003800200 */
.L_x_456:
[----:B------:R-:W-:Y:S04]  /*0d80*/  BSSY.RECONVERGENT B0, `(.L_x_459) ;  /* 0x000000e000007945 */ /* 0x000fe80003800200 */
[----:B------:R-:W-:Y:S05]  /*0d90*/  @!P0 BRA `(.L_x_460) ;  /* 0x0000000000308947 */ /* 0x000fea0003800000 */
[----:B------:R-:W-:Y:S01]  /*0da0*/  LOP3.LUT R6, R15, 0x3, RZ, 0xc0, !PT ;  /* 0x000000030f067812 */ /* 0x000fe200078ec0ff */
[----:B0-----:R-:W-:Y:S02]  /*0db0*/  IMAD R7, R13, 0x8, R16 ;  /* 0x000000080d077824 */ /* 0x001fe400078e0210 */
[----:B------:R-:W-:Y:S02]  /*0dc0*/  IMAD.IADD R13, R1, 0x1, R13 ;  /* 0x00000001010d7824 */ /* 0x000fe400078e020d */
[----:B------:R-:W-:-:S07]  /*0dd0*/  IMAD.MOV R6, RZ, RZ, -R6 ;  /* 0x000000ffff067224 */ /* 0x000fce00078e0a06 */
.L_x_461:
[----:B------:R0:W2:Y:S01]  /*0de0*/  LDL.U8 R4, [R13] ;  /* 0x000000000d047983 */ /* 0x0000a20000100000 */
[----:B------:R-:W-:Y:S01]  /*0df0*/  VIADD R6, R6, 0x1 ;  /* 0x0000000106067836 */ /* 0x000fe20000000000 */
[----:B------:R-:W-:-:S04]  /*0e00*/  MOV R5, RZ ;  /* 0x000000ff00057202 */ /* 0x000fc80000000f00 */
[----:B------:R-:W-:Y:S01]  /*0e10*/  ISETP.NE.AND P0, PT, R6, RZ, PT ;  /* 0x000000ff0600720c */ /* 0x000fe20003f05270 */
[----:B0-----:R-:W-:Y:S01]  /*0e20*/  VIADD R13, R13, 0x1 ;  /* 0x000000010d0d7836 */ /* 0x001fe20000000000 */
[----:B--2---:R0:W-:Y:S02]  /*0e30*/  STL.64 [R7], R4 ;  /* 0x0000000407007387 */ /* 0x0041e40000100a00 */
[----:B0-----:R-:W-:-:S09]  /*0e40*/  IADD3 R7, PT, PT, R7, 0x8, RZ ;  /* 0x0000000807077810 */ /* 0x001fd20007ffe0ff */
[----:B------:R-:W-:Y:S05]  /*0e50*/  @P0 BRA `(.L_x_461) ;  /* 0xfffffffc00e00947 */ /* 0x000fea000383ffff */
.L_x_460:
[----:B------:R-:W-:Y:S05]  /*0e60*/  BSYNC.RECONVERGENT B0 ;  /* 0x0000000000007941 */ /* 0x000fea0003800200 */
.L_x_459:
[----:B------:R-:W-:Y:S01]  /*0e70*/  BSSY.RECONVERGENT B0, `(.L_x_462) ;  /* 0x0000176000007945 */ /* 0x000fe20003800200 */
[----:B------:R-:W-:Y:S01]  /*0e80*/  IMAD.MOV.U32 R20, RZ, RZ, RZ ;  /* 0x000000ffff147224 */ /* 0x000fe200078e00ff */
[----:B------:R-:W-:Y:S02]  /*0e90*/  CS2R R18, SRZ ;  /* 0x0000000000127805 */ /* 0x000fe4000001ff00 */
[----:B------:R-:W-:Y:S05]  /*0ea0*/  @!P2 BRA `(.L_x_463) ;  /* 0x0000001400c8a947 */ /* 0x000fea0003800000 */
[----:B------:R-:W-:Y:S01]  /*0eb0*/  ISETP.GE.U32.AND P0, PT, R12, 0x3f, PT ;  /* 0x0000003f0c00780c */ /* 0x000fe20003f06070 */
[----:B------:R-:W-:Y:S01]  /*0ec0*/  BSSY.RECONVERGENT B1, `(.L_x_464) ;  /* 0x00000cf000017945 */ /* 0x000fe20003800200 */
[----:B------:R-:W-:Y:S01]  /*0ed0*/  SHF.R.U32.HI R22, RZ, 0x4, R0 ;  /* 0x00000004ff167819 */ /* 0x000fe20000011600 */
[----:B------:R-:W-:Y:S02]  /*0ee0*/  HFMA2 R17, -RZ, RZ, 0, 0 ;  /* 0x00000000ff117431 */ /* 0x000fe400000001ff */
[----:B------:R-:W-:Y:S01]  /*0ef0*/  IMAD.MOV.U32 R23, RZ, RZ, RZ ;  /* 0x000000ffff177224 */ /* 0x000fe200078e00ff */
[----:B------:R-:W-:Y:S01]  /*0f00*/  CS2R R18, SRZ ;  /* 0x0000000000127805 */ /* 0x000fe2000001ff00 */
[----:B------:R-:W-:Y:S01]  /*0f10*/  IMAD.MOV.U32 R20, RZ, RZ, RZ ;  /* 0x000000ffff147224 */ /* 0x000fe200078e00ff */
[----:B------:R-:W-:-:S05]  /*0f20*/  VIMNMX.U32 R22, PT, PT, R22, 0x1, !PT ;  /* 0x0000000116167848 */ /* 0x000fca0007fe0000 */
[----:B------:R-:W-:Y:S05]  /*0f30*/  @!P0 BRA `(.L_x_465) ;  /* 0x0000000c001c8947 */ /* 0x000fea0003800000 */
[----:B------:R-:W-:Y:S01]  /*0f40*/  SHF.R.U32.HI R15, RZ, 0x4, R15 ;  /* 0x00000004ff0f7819 */ /* 0x000fe2000001160f */
[----:B------:R-:W-:Y:S01]  /*0f50*/  BSSY.RECONVERGENT B2, `(.L_x_465) ;  /* 0x00000c5000027945 */ /* 0x000fe20003800200 */
[----:B------:R-:W-:Y:S01]  /*0f60*/  VIADD R21, R1, 0x40 ;  /* 0x0000004001157836 */ /* 0x000fe20000000000 */
[----:B------:R-:W-:Y:S02]  /*0f70*/  CS2R R18, SRZ ;  /* 0x0000000000127805 */ /* 0x000fe4000001ff00 */
[----:B------:R-:W-:Y:S02]  /*0f80*/  VIMNMX.U32 R15, PT, PT, R15, 0x1, !PT ;  /* 0x000000010f0f7848 */ /* 0x000fe40007fe0000 */
[----:B------:R-:W-:Y:S02]  /*0f90*/  LOP3.LUT R23, R22, 0xffffffc, RZ, 0xc0, !PT ;  /* 0x0ffffffc16177812 */ /* 0x000fe400078ec0ff */
[----:B------:R-:W-:-:S04]  /*0fa0*/  LOP3.LUT R15, R15, 0xffffffc, RZ, 0xc0, !PT ;  /* 0x0ffffffc0f0f7812 */ /* 0x000fc800078ec0ff */
[----:B------:R-:W-:-:S07]  /*0fb0*/  IADD3 R24, PT, PT, -R15, RZ, RZ ;  /* 0x000000ff0f187210 */ /* 0x000fce0007ffe1ff */
.L_x_466:
[----:B------:R-:W0:Y:S04]  /*0fc0*/  LDL.128 R12, [R21+-0x20] ;  /* 0xffffe000150c7983 */ /* 0x000e280000100c00 */
[----:B------:R-:W2:Y:S01]  /*0fd0*/  LDL.128 R8, [R21+-0x10] ;  /* 0xfffff00015087983 */ /* 0x000ea20000100c00 */
[----:B0-----:R-:W-:Y:S02]  /*0fe0*/  IMAD R7, R13, 0x114253d5, RZ ;  /* 0x114253d50d077824 */ /* 0x001fe400078e02ff */
[----:B------:R-:W-:-:S04]  /*0ff0*/  IMAD.WIDE.U32 R4, R12, 0x114253d5, RZ ;  /* 0x114253d50c047825 */ /* 0x000fc800078e00ff */
[----:B------:R-:W-:-:S04]  /*1000*/  IMAD R7, R12, -0x783c846f, R7 ;  /* 0x87c37b910c077824 */ /* 0x000fc800078e0207 */
[----:B------:R-:W-:Y:S02]  /*1010*/  IMAD.IADD R25, R5, 0x1, R7 ;  /* 0x0000000105197824 */ /* 0x000fe400078e0207 */
[----:B------:R-:W3:Y:S01]  /*1020*/  LDL.128 R4, [R21] ;  /* 0x0000000015047983 */ /* 0x000ee20000100c00 */
[----:B------:R-:W-:Y:S02]  /*1030*/  IMAD.U32 R13, R13, -0x80000000, RZ ;  /* 0x800000000d0d7824 */ /* 0x000fe400078e00ff */
[----:B------:R-:W-:Y:S01]  /*1040*/  SHF.R.U32.HI R25, RZ, 0x1, R25 ;  /* 0x00000001ff197819 */ /* 0x000fe20000011619 */
[----:B------:R-:W-:Y:S02]  /*1050*/  IMAD R15, R15, 0x2745937f, RZ ;  /* 0x2745937f0f0f7824 */ /* 0x000fe400078e02ff */
[C---:B------:R-:W-:Y:S02]  /*1060*/  IMAD R27, R12.reuse, -0x775ed616, R13 ;  /* 0x88a129ea0c1b7824 */ /* 0x040fe400078e020d */
[----:B------:R-:W-:-:S05]  /*1070*/  IMAD.WIDE.U32 R12, R12, -0x80000000, RZ ;  /* 0x800000000c0c7825 */ /* 0x000fca00078e00ff */
[----:B------:R-:W-:Y:S01]  /*1080*/  IADD3 R13, PT, PT, R13, R27, RZ ;  /* 0x0000001b0d0d7210 */ /* 0x000fe20007ffe0ff */
[C---:B------:R-:W-:Y:S01]  /*1090*/  IMAD R27, R14.reuse, 0x4cf5ad43, R15 ;  /* 0x4cf5ad430e1b7824 */ /* 0x040fe200078e020f */
[----:B------:R-:W-:Y:S01]  /*10a0*/  LOP3.LUT R12, R25, R12, RZ, 0xfc, !PT ;  /* 0x0000000c190c7212 */ /* 0x000fe200078efcff */
[C---:B------:R-:W-:Y:S02]  /*10b0*/  IMAD R25, R14.reuse, 0x4e8b26fe, RZ ;  /* 0x4e8b26fe0e197824 */ /* 0x040fe400078e02ff */
[----:B------:R-:W-:-:S04]  /*10c0*/  IMAD.WIDE.U32 R14, R14, 0x2745937f, RZ ;  /* 0x2745937f0e0e7825 */ /* 0x000fc800078e00ff */
[----:B------:R-:W-:Y:S02]  /*10d0*/  IMAD.IADD R15, R15, 0x1, R27 ;  /* 0x000000010f0f7824 */ /* 0x000fe400078e021b */
[----:B------:R-:W-:-:S03]  /*10e0*/  IMAD R13, R13, 0x2745937f, RZ ;  /* 0x2745937f0d0d7824 */ /* 0x000fc600078e02ff */
[--C-:B------:R-:W-:Y:S02]  /*10f0*/  SHF.R.U32.HI R26, RZ, 0x1f, R15.reuse ;  /* 0x0000001fff1a7819 */ /* 0x100fe4000001160f */
[----:B------:R-:W-:Y:S01]  /*1100*/  SHF.R.U64 R14, R14, 0x1f, R15 ;  /* 0x0000001f0e0e7819 */ /* 0x000fe2000000120f */
[----:B------:R-:W-:Y:S01]  /*1110*/  IMAD R15, R12, 0x4cf5ad43, R13 ;  /* 0x4cf5ad430c0f7824 */ /* 0x000fe200078e020d */
[----:B------:R-:W-:Y:S01]  /*1120*/  LOP3.LUT R25, R26, R25, RZ, 0xfc, !PT ;  /* 0x000000191a197212 */ /* 0x000fe200078efcff */
[----:B------:R-:W-:-:S04]  /*1130*/  IMAD.WIDE.U32 R12, R12, 0x2745937f, RZ ;  /* 0x2745937f0c0c7825 */ /* 0x000fc800078e00ff */
[----:B------:R-:W-:Y:S01]  /*1140*/  IMAD.IADD R15, R13, 0x1, R15 ;  /* 0x000000010d0f7824 */ /* 0x000fe200078e020f */
[----:B------:R-:W-:Y:S01]  /*1150*/  LOP3.LUT R26, R12, R17, RZ, 0x3c, !PT ;  /* 0x000000110c1a7212 */ /* 0x000fe200078e3cff */
[----:B------:R-:W-:Y:S02]  /*1160*/  IMAD R25, R25, 0x114253d5, RZ ;  /* 0x114253d519197824 */ /* 0x000fe400078e02ff */
[----:B------:R-:W-:Y:S01]  /*1170*/  IMAD.WIDE.U32 R12, R14, 0x114253d5, RZ ;  /* 0x114253d50e0c7825 */ /* 0x000fe200078e00ff */
[----:B------:R-:W-:-:S03]  /*1180*/  LOP3.LUT R15, R15, R20, RZ, 0x3c, !PT ;  /* 0x000000140f0f7212 */ /* 0x000fc600078e3cff */
[----:B------:R-:W-:Y:S01]  /*1190*/  IMAD R17, R14, -0x783c846f, R25 ;  /* 0x87c37b910e117824 */ /* 0x000fe200078e0219 */
[----:B------:R-:W-:Y:S02]  /*11a0*/  SHF.L.W.U32.HI R25, R26, 0x1b, R15 ;  /* 0x0000001b1a197819 */ /* 0x000fe40000010e0f */
[----:B------:R-:W-:Y:S02]  /*11b0*/  LOP3.LUT R20, R12, R19, RZ, 0x3c, !PT ;  /* 0x000000130c147212 */ /* 0x000fe400078e3cff */
[----:B------:R-:W-:Y:S02]  /*11c0*/  IADD3 R17, PT, PT, R13, R17, RZ ;  /* 0x000000110d117210 */ /* 0x000fe40007ffe0ff */
[----:B------:R-:W-:Y:S02]  /*11d0*/  SHF.L.W.U32.HI R26, R15, 0x1b, R26 ;  /* 0x0000001b0f1a7819 */ /* 0x000fe40000010e1a */
[----:B------:R0:W4:Y:S01]  /*11e0*/  LDL.128 R12, [R21+0x10] ;  /* 0x00001000150c7983 */ /* 0x0001220000100c00 */
[----:B--2---:R-:W-:Y:S01]  /*11f0*/  IMAD R27, R9, 0x114253d5, RZ ;  /* 0x114253d5091b7824 */ /* 0x004fe200078e02ff */
[----:B------:R-:W-:Y:S01]  /*1200*/  IADD3 R19, P0, PT, R26, R19, RZ ;  /* 0x000000131a137210 */ /* 0x000fe20007f1e0ff */
[----:B------:R-:W-:Y:S01]  /*1210*/  IMAD.WIDE.U32 R28, R8, 0x114253d5, RZ ;  /* 0x114253d5081c7825 */ /* 0x000fe200078e00ff */
[----:B------:R-:W-:-:S03]  /*1220*/  LOP3.LUT R17, R17, R18, RZ, 0x3c, !PT ;  /* 0x0000001211117212 */ /* 0x000fc600078e3cff */
[C---:B------:R-:W-:Y:S01]  /*1230*/  IMAD R27, R8.reuse, -0x783c846f, R27 ;  /* 0x87c37b91081b7824 */ /* 0x040fe200078e021b */
[----:B0-----:R-:W-:Y:S01]  /*1240*/  IADD3 R21, PT, PT, R21, 0x40, RZ ;  /* 0x0000004015157810 */ /* 0x001fe20007ffe0ff */
[----:B------:R-:W-:Y:S02]  /*1250*/  IMAD.U32 R9, R9, -0x80000000, RZ ;  /* 0x8000000009097824 */ /* 0x000fe400078e00ff */
[----:B------:R-:W-:Y:S02]  /*1260*/  IMAD.IADD R27, R29, 0x1, R27 ;  /* 0x000000011d1b7824 */ /* 0x000fe400078e021b */
[C---:B------:R-:W-:Y:S02]  /*1270*/  IMAD R9, R8.reuse, -0x775ed616, R9 ;  /* 0x88a129ea08097824 */ /* 0x040fe400078e0209 */
[----:B------:R-:W-:Y:S01]  /*1280*/  IMAD.WIDE.U32 R28, R8, -0x80000000, RZ ;  /* 0x80000000081c7825 */ /* 0x000fe200078e00ff */
[----:B------:R-:W-:-:S03]  /*1290*/  SHF.R.U32.HI R27, RZ, 0x1, R27 ;  /* 0x00000001ff1b7819 */ /* 0x000fc6000001161b */
[----:B------:R-:W-:Y:S01]  /*12a0*/  IMAD.X R25, R25, 0x1, R18, P0 ;  /* 0x0000000119197824 */ /* 0x000fe200000e0612 */
[----:B------:R-:W-:Y:S01]  /*12b0*/  IADD3 R9, PT, PT, R29, R9, RZ ;  /* 0x000000091d097210 */ /* 0x000fe20007ffe0ff */
[----:B------:R-:W-:Y:S01]  /*12c0*/  IMAD.MOV.U32 R8, RZ, RZ, 0x52dce729 ;  /* 0x52dce729ff087424 */ /* 0x000fe200078e00ff */
[----:B------:R-:W-:Y:S01]  /*12d0*/  LOP3.LUT R28, R27, R28, RZ, 0xfc, !PT ;  /* 0x0000001c1b1c7212 */ /* 0x000fe200078efcff */
[----:B------:R-:W-:Y:S02]  /*12e0*/  IMAD R25, R25, 0x5, RZ ;  /* 0x0000000519197824 */ /* 0x000fe400078e02ff */
[----:B------:R-:W-:Y:S01]  /*12f0*/  IMAD R27, R9, 0x2745937f, RZ ;  /* 0x2745937f091b7824 */ /* 0x000fe200078e02ff */
[----:B------:R-:W-:Y:S01]  /*1300*/  MOV R9, 0x0 ;  /* 0x0000000000097802 */ /* 0x000fe20000000f00 */
[----:B------:R-:W-:Y:S02]  /*1310*/  IMAD R11, R11, 0x2745937f, RZ ;  /* 0x2745937f0b0b7824 */ /* 0x000fe400078e02ff */
[----:B------:R-:W-:Y:S01]  /*1320*/  IMAD R26, R28, 0x4cf5ad43, R27 ;  /* 0x4cf5ad431c1a7824 */ /* 0x000fe200078e021b */
[----:B------:R-:W-:Y:S01]  /*1330*/  SHF.L.W.U32.HI R27, R17, 0x1f, R20 ;  /* 0x0000001f111b7819 */ /* 0x000fe20000010e14 */
[----:B------:R-:W-:Y:S01]  /*1340*/  IMAD.WIDE.U32 R18, R19, 0x5, R8 ;  /* 0x0000000513127825 */ /* 0x000fe200078e0008 */
[----:B------:R-:W-:-:S03]  /*1350*/  SHF.L.W.U32.HI R20, R20, 0x1f, R17 ;  /* 0x0000001f14147819 */ /* 0x000fc60000010e11 */
[----:B------:R-:W-:Y:S01]  /*1360*/  IMAD.IADD R25, R19, 0x1, R25 ;  /* 0x0000000113197824 */ /* 0x000fe200078e0219 */
[----:B------:R-:W-:Y:S01]  /*1370*/  IADD3 R27, P0, PT, R27, R18, RZ ;  /* 0x000000121b1b7210 */ /* 0x000fe20007f1e0ff */
[C---:B------:R-:W-:Y:S02]  /*1380*/  IMAD R19, R10.reuse, 0x4cf5ad43, R11 ;  /* 0x4cf5ad430a137824 */ /* 0x040fe400078e020b */
[C---:B------:R-:W-:Y:S02]  /*1390*/  IMAD R17, R10.reuse, 0x4e8b26fe, RZ ;  /* 0x4e8b26fe0a117824 */ /* 0x040fe400078e02ff */
[----:B------:R-:W-:-:S04]  /*13a0*/  IMAD.WIDE.U32 R10, R10, 0x2745937f, RZ ;  /* 0x2745937f0a0a7825 */ /* 0x000fc800078e00ff */
[----:B------:R-:W-:Y:S01]  /*13b0*/  IMAD.WIDE.U32 R28, R28, 0x2745937f, RZ ;  /* 0x2745937f1c1c7825 */ /* 0x000fe200078e00ff */
[----:B------:R-:W-:-:S03]  /*13c0*/  IADD3 R11, PT, PT, R11, R19, RZ ;  /* 0x000000130b0b7210 */ /* 0x000fc60007ffe0ff */
[----:B------:R-:W-:Y:S01]  /*13d0*/  IMAD.IADD R26, R29, 0x1, R26 ;  /* 0x000000011d1a7824 */ /* 0x000fe200078e021a */
[--C-:B------:R-:W-:Y:S01]  /*13e0*/  SHF.R.U64 R30, R10, 0x1f, R11.reuse ;  /* 0x0000001f0a1e7819 */ /* 0x100fe2000000120b */
[----:B------:R-:W-:Y:S01]  /*13f0*/  VIADD R24, R24, 0x4 ;  /* 0x0000000418187836 */ /* 0x000fe20000000000 */
[----:B------:R-:W-:Y:S01]  /*1400*/  SHF.R.U32.HI R10, RZ, 0x1f, R11 ;  /* 0x0000001fff0a7819 */ /* 0x000fe2000001160b */
[----:B------:R-:W-:Y:S01]  /*1410*/  HFMA2 R11, -RZ, RZ, 0, 0 ;  /* 0x00000000ff0b7431 */ /* 0x000fe200000001ff */
[----:B------:R-:W-:Y:S02]  /*1420*/  LOP3.LUT R18, R28, R18, RZ, 0x3c, !PT ;  /* 0x000000121c127212 */ /* 0x000fe400078e3cff */
[----:B------:R-:W-:Y:S01]  /*1430*/  LOP3.LUT R10, R10, R17, RZ, 0xfc, !PT ;  /* 0x000000110a0a7212 */ /* 0x000fe200078efcff */
[----:B------:R-:W-:Y:S01]  /*1440*/  IMAD.X R17, R20, 0x1, R25, P0 ;  /* 0x0000000114117824 */ /* 0x000fe200000e0619 */
[----:B------:R-:W-:-:S03]  /*1450*/  LOP3.LUT R25, R26, R25, RZ, 0x3c, !PT ;  /* 0x000000191a197212 */ /* 0x000fc600078e3cff */
[----:B------:R-:W-:Y:S02]  /*1460*/  IMAD R19, R10, 0x114253d5, RZ ;  /* 0x114253d50a137824 */ /* 0x000fe400078e02ff */
[----:B------:R-:W-:Y:S02]  /*1470*/  IMAD.MOV.U32 R10, RZ, RZ, 0x38495ab5 ;  /* 0x38495ab5ff0a7424 */ /* 0x000fe400078e00ff */
        /* <DEDUP_REMOVED lines=9> */
[----:B------:R-:W-:Y:S02]  /*1510*/  SHF.L.W.U32.HI R18, R18, 0x1b, R25 ;  /* 0x0000001b12127819 */ /* 0x000fe40000010e19 */
[-C--:B------:R-:W-:Y:S02]  /*1520*/  LOP3.LUT R25, R26, R19.reuse, RZ, 0x3c, !PT ;  /* 0x000000131a197212 */ /* 0x080fe400078e3cff */
[----:B------:R-:W-:Y:S01]  /*1530*/  IADD3.X R18, PT, PT, R18, R19, RZ, P0, !PT ;  /* 0x0000001312127210 */ /* 0x000fe200007fe4ff */
[----:B---3--:R-:W-:-:S02]  /*1540*/  IMAD R27, R5, 0x114253d5, RZ ;  /* 0x114253d5051b7824 */ /* 0x008fc400078e02ff */
[----:B------:R-:W-:-:S04]  /*1550*/  IMAD.WIDE.U32 R28, R4, 0x114253d5, RZ ;  /* 0x114253d5041c7825 */ /* 0x000fc800078e00ff */
[----:B------:R-:W-:Y:S02]  /*1560*/  IMAD R27, R4, -0x783c846f, R27 ;  /* 0x87c37b91041b7824 */ /* 0x000fe400078e021b */
[----:B------:R-:W-:-:S03]  /*1570*/  IMAD.U32 R5, R5, -0x80000000, RZ ;  /* 0x8000000005057824 */ /* 0x000fc600078e00ff */
[----:B------:R-:W-:Y:S01]  /*1580*/  IADD3 R27, PT, PT, R29, R27, RZ ;  /* 0x0000001b1d1b7210 */ /* 0x000fe20007ffe0ff */
[C---:B------:R-:W-:Y:S02]  /*1590*/  IMAD R5, R4.reuse, -0x775ed616, R5 ;  /* 0x88a129ea04057824 */ /* 0x040fe400078e0205 */
[----:B------:R-:W-:Y:S01]  /*15a0*/  IMAD.WIDE.U32 R28, R4, -0x80000000, RZ ;  /* 0x80000000041c7825 */ /* 0x000fe200078e00ff */
[----:B------:R-:W-:-:S03]  /*15b0*/  SHF.R.U32.HI R27, RZ, 0x1, R27 ;  /* 0x00000001ff1b7819 */ /* 0x000fc6000001161b */
[----:B------:R-:W-:Y:S01]  /*15c0*/  IMAD.IADD R5, R29, 0x1, R5 ;  /* 0x000000011d057824 */ /* 0x000fe200078e0205 */
[----:B------:R-:W-:Y:S01]  /*15d0*/  LOP3.LUT R4, R27, R28, RZ, 0xfc, !PT ;  /* 0x0000001c1b047212 */ /* 0x000fe200078efcff */
[----:B------:R-:W-:Y:S02]  /*15e0*/  IMAD R29, R18, 0x5, RZ ;  /* 0x00000005121d7824 */ /* 0x000fe400078e02ff */
[----:B------:R-:W-:Y:S02]  /*15f0*/  IMAD R5, R5, 0x2745937f, RZ ;  /* 0x2745937f05057824 */ /* 0x000fe400078e02ff */
[----:B------:R-:W-:Y:S01]  /*1600*/  IMAD.WIDE.U32 R18, R17, 0x5, R8 ;  /* 0x0000000511127825 */ /* 0x000fe200078e0008 */
[----:B------:R-:W-:Y:S02]  /*1610*/  SHF.L.W.U32.HI R17, R25, 0x1f, R20 ;  /* 0x0000001f19117819 */ /* 0x000fe40000010e14 */
[----:B------:R-:W-:Y:S01]  /*1620*/  SHF.L.W.U32.HI R20, R20, 0x1f, R25 ;  /* 0x0000001f14147819 */ /* 0x000fe20000010e19 */
[C---:B------:R-:W-:Y:S01]  /*1630*/  IMAD R27, R4.reuse, 0x4cf5ad43, R5 ;  /* 0x4cf5ad43041b7824 */ /* 0x040fe200078e0205 */
[----:B------:R-:W-:Y:S01]  /*1640*/  IADD3 R17, P0, PT, R17, R18, RZ ;  /* 0x0000001211117210 */ /* 0x000fe20007f1e0ff */
[----:B------:R-:W-:-:S04]  /*1650*/  IMAD.WIDE.U32 R4, R4, 0x2745937f, RZ ;  /* 0x2745937f04047825 */ /* 0x000fc800078e00ff */
[----:B------:R-:W-:Y:S01]  /*1660*/  IMAD.IADD R19, R19, 0x1, R29 ;  /* 0x0000000113137824 */ /* 0x000fe200078e021d */
[----:B------:R-:W-:Y:S01]  /*1670*/  LOP3.LUT R18, R4, R18, RZ, 0x3c, !PT ;  /* 0x0000001204127212 */ /* 0x000fe200078e3cff */
[----:B------:R-:W-:Y:S02]  /*1680*/  IMAD.IADD R4, R5, 0x1, R27 ;  /* 0x0000000105047824 */ /* 0x000fe400078e021b */
[----:B------:R-:W-:Y:S02]  /*1690*/  IMAD R5, R7, 0x2745937f, RZ ;  /* 0x2745937f07057824 */ /* 0x000fe400078e02ff */
[----:B------:R-:W-:Y:S01]  /*16a0*/  IMAD.X R20, R20, 0x1, R19, P0 ;  /* 0x0000000114147824 */ /* 0x000fe200000e0613 */
[----:B------:R-:W-:Y:S01]  /*16b0*/  LOP3.LUT R25, R4, R19, RZ, 0x3c, !PT ;  /* 0x0000001304197212 */ /* 0x000fe200078e3cff */
[C---:B------:R-:W-:Y:S02]  /*16c0*/  IMAD R27, R6.reuse, 0x4cf5ad43, R5 ;  /* 0x4cf5ad43061b7824 */ /* 0x040fe400078e0205 */
[----:B------:R-:W-:Y:S01]  /*16d0*/  IMAD R5, R6, 0x4e8b26fe, RZ ;  /* 0x4e8b26fe06057824 */ /* 0x000fe200078e02ff */
[----:B------:R-:W-:Y:S01]  /*16e0*/  SHF.L.W.U32.HI R19, R18, 0x1b, R25 ;  /* 0x0000001b12137819 */ /* 0x000fe20000010e19 */
[----:B------:R-:W-:Y:S01]  /*16f0*/  IMAD.WIDE.U32 R6, R6, 0x2745937f, RZ ;  /* 0x2745937f06067825 */ /* 0x000fe200078e00ff */
[----:B------:R-:W-:-:S04]  /*1700*/  SHF.L.W.U32.HI R25, R25, 0x1b, R18 ;  /* 0x0000001b19197819 */ /* 0x000fc80000010e12 */
[----:B------:R-:W-:-:S04]  /*1710*/  IADD3 R7, PT, PT, R7, R27, RZ ;  /* 0x0000001b07077210 */ /* 0x000fc80007ffe0ff */
[--C-:B------:R-:W-:Y:S02]  /*1720*/  SHF.R.U32.HI R26, RZ, 0x1f, R7.reuse ;  /* 0x0000001fff1a7819 */ /* 0x100fe40000011607 */
[----:B------:R-:W-:Y:S02]  /*1730*/  SHF.R.U64 R6, R6, 0x1f, R7 ;  /* 0x0000001f06067819 */ /* 0x000fe40000001207 */
[----:B------:R-:W-:-:S05]  /*1740*/  LOP3.LUT R5, R26, R5, RZ, 0xfc, !PT ;  /* 0x000000051a057212 */ /* 0x000fca00078efcff */
[----:B------:R-:W-:-:S04]  /*1750*/  IMAD R5, R5, 0x114253d5, RZ ;  /* 0x114253d505057824 */ /* 0x000fc800078e02ff */
[C---:B------:R-:W-:Y:S02]  /*1760*/  IMAD R27, R6.reuse, -0x783c846f, R5 ;  /* 0x87c37b91061b7824 */ /* 0x040fe400078e0205 */
[----:B------:R-:W-:-:S04]  /*1770*/  IMAD.WIDE.U32 R4, R6, 0x114253d5, RZ ;  /* 0x114253d506047825 */ /* 0x000fc800078e00ff */
[----:B------:R-:W-:-:S04]  /*1780*/  IMAD.WIDE.U32 R6, R17, 0x5, R10 ;  /* 0x0000000511067825 */ /* 0x000fc800078e000a */
[----:B------:R-:W-:Y:S01]  /*1790*/  IMAD R17, R20, 0x5, RZ ;  /* 0x0000000514117824 */ /* 0x000fe200078e02ff */
[-C--:B------:R-:W-:Y:S01]  /*17a0*/  LOP3.LUT R18, R4, R6.reuse, RZ, 0x3c, !PT ;  /* 0x0000000604127212 */ /* 0x080fe200078e3cff */
[----:B------:R-:W-:Y:S02]  /*17b0*/  IMAD.IADD R20, R5, 0x1, R27 ;  /* 0x0000000105147824 */ /* 0x000fe400078e021b */
[----:B----4-:R-:W-:Y:S01]  /*17c0*/  IMAD R27, R13, 0x114253d5, RZ ;  /* 0x114253d50d1b7824 */ /* 0x010fe200078e02ff */
[----:B------:R-:W-:Y:S01]  /*17d0*/  IADD3 R26, PT, PT, R7, R17, RZ ;  /* 0x00000011071a7210 */ /* 0x000fe20007ffe0ff */
[----:B------:R-:W-:Y:S01]  /*17e0*/  IMAD.WIDE.U32 R4, R12, 0x114253d5, RZ ;  /* 0x114253d50c047825 */ /* 0x000fe200078e00ff */
[----:B------:R-:W-:-:S03]  /*17f0*/  IADD3 R7, P0, PT, R25, R6, RZ ;  /* 0x0000000619077210 */ /* 0x000fc60007f1e0ff */
[----:B------:R-:W-:Y:S02]  /*1800*/  IMAD R4, R12, -0x783c846f, R27 ;  /* 0x87c37b910c047824 */ /* 0x000fe400078e021b */
[----:B------:R-:W-:Y:S02]  /*1810*/  IMAD.U32 R25, R13, -0x80000000, RZ ;  /* 0x800000000d197824 */ /* 0x000fe400078e00ff */
[----:B------:R-:W-:Y:S01]  /*1820*/  IMAD.X R17, R19, 0x1, R26, P0 ;  /* 0x0000000113117824 */ /* 0x000fe200000e061a */
[----:B------:R-:W-:Y:S01]  /*1830*/  IADD3 R4, PT, PT, R5, R4, RZ ;  /* 0x0000000405047210 */ /* 0x000fe20007ffe0ff */
[----:B------:R-:W-:Y:S01]  /*1840*/  IMAD R5, R15, 0x2745937f, RZ ;  /* 0x2745937f0f057824 */ /* 0x000fe200078e02ff */
[----:B------:R-:W-:Y:S01]  /*1850*/  LOP3.LUT R19, R20, R26, RZ, 0x3c, !PT ;  /* 0x0000001a14137212 */ /* 0x000fe200078e3cff */
[C---:B------:R-:W-:Y:S01]  /*1860*/  IMAD R25, R12.reuse, -0x775ed616, R25 ;  /* 0x88a129ea0c197824 */ /* 0x040fe200078e0219 */
[----:B------:R-:W-:Y:S01]  /*1870*/  SHF.R.U32.HI R27, RZ, 0x1, R4 ;  /* 0x00000001ff1b7819 */ /* 0x000fe20000011604 */
[----:B------:R-:W-:Y:S01]  /*1880*/  IMAD.WIDE.U32 R12, R12, -0x80000000, RZ ;  /* 0x800000000c0c7825 */ /* 0x000fe200078e00ff */
[----:B------:R-:W-:-:S02]  /*1890*/  SHF.L.W.U32.HI R15, R18, 0x1f, R19 ;  /* 0x0000001f120f7819 */ /* 0x000fc40000010e13 */
[----:B------:R-:W-:Y:S01]  /*18a0*/  SHF.L.W.U32.HI R19, R19, 0x1f, R18 ;  /* 0x0000001f13137819 */ /* 0x000fe20000010e12 */
[C---:B------:R-:W-:Y:S01]  /*18b0*/  IMAD R29, R14.reuse, 0x4cf5ad43, R5 ;  /* 0x4cf5ad430e1d7824 */ /* 0x040fe200078e0205 */
[----:B------:R-:W-:Y:S01]  /*18c0*/  LOP3.LUT R12, R27, R12, RZ, 0xfc, !PT ;  /* 0x0000000c1b0c7212 */ /* 0x000fe200078efcff */
[----:B------:R-:W-:-:S04]  /*18d0*/  IMAD.WIDE.U32 R4, R14, 0x2745937f, RZ ;  /* 0x2745937f0e047825 */ /* 0x000fc800078e00ff */
[----:B------:R-:W-:Y:S02]  /*18e0*/  IMAD.IADD R25, R13, 0x1, R25 ;  /* 0x000000010d197824 */ /* 0x000fe400078e0219 */
[----:B------:R-:W-:Y:S02]  /*18f0*/  IMAD.IADD R5, R5, 0x1, R29 ;  /* 0x0000000105057824 */ /* 0x000fe400078e021d */
[----:B------:R-:W-:Y:S02]  /*1900*/  IMAD R13, R25, 0x2745937f, RZ ;  /* 0x2745937f190d7824 */ /* 0x000fe400078e02ff */
[----:B------:R-:W-:Y:S02]  /*1910*/  IMAD R14, R14, 0x4e8b26fe, RZ ;  /* 0x4e8b26fe0e0e7824 */ /* 0x000fe400078e02ff */
[----:B------:R-:W-:-:S04]  /*1920*/  IMAD.WIDE.U32 R6, R7, 0x5, R8 ;  /* 0x0000000507067825 */ /* 0x000fc800078e0008 */
[----:B------:R-:W-:Y:S01]  /*1930*/  IMAD R25, R17, 0x5, RZ ;  /* 0x0000000511197824 */ /* 0x000fe200078e02ff */
[----:B------:R-:W-:Y:S01]  /*1940*/  SHF.R.U32.HI R17, RZ, 0x1f, R5 ;  /* 0x0000001fff117819 */ /* 0x000fe20000011605 */
[C---:B------:R-:W-:Y:S01]  /*1950*/  IMAD R27, R12.reuse, 0x4cf5ad43, R13 ;  /* 0x4cf5ad430c1b7824 */ /* 0x040fe200078e020d */
[----:B------:R-:W-:Y:S01]  /*1960*/  IADD3 R19, P0, PT, R19, R6, RZ ;  /* 0x0000000613137210 */ /* 0x000fe20007f1e0ff */
[----:B------:R-:W-:Y:S01]  /*1970*/  IMAD.WIDE.U32 R12, R12, 0x2745937f, RZ ;  /* 0x2745937f0c0c7825 */ /* 0x000fe200078e00ff */
[----:B------:R-:W-:Y:S02]  /*1980*/  IADD3 R18, PT, PT, R7, R25, RZ ;  /* 0x0000001907127210 */ /* 0x000fe40007ffe0ff */
[----:B------:R-:W-:Y:S01]  /*1990*/  LOP3.LUT R14, R17, R14, RZ, 0xfc, !PT ;  /* 0x0000000e110e7212 */ /* 0x000fe200078efcff */
[----:B------:R-:W-:Y:S01]  /*19a0*/  IMAD.IADD R17, R13, 0x1, R27 ;  /* 0x000000010d117824 */ /* 0x000fe200078e021b */
[----:B------:R-:W-:Y:S01]  /*19b0*/  SHF.R.U64 R7, R4, 0x1f, R5 ;  /* 0x0000001f04077819 */ /* 0x000fe20000001205 */
[----:B------:R-:W-:Y:S01]  /*19c0*/  IMAD.X R15, R15, 0x1, R18, P0 ;  /* 0x000000010f0f7824 */ /* 0x000fe200000e0612 */
[----:B------:R-:W-:Y:S01]  /*19d0*/  LOP3.LUT R13, R12, R6, RZ, 0x3c, !PT ;  /* 0x000000060c0d7212 */ /* 0x000fe200078e3cff */
[----:B------:R-:W-:Y:S01]  /*19e0*/  IMAD R14, R14, 0x114253d5, RZ ;  /* 0x114253d50e0e7824 */ /* 0x000fe200078e02ff */
[----:B------:R-:W-:Y:S01]  /*19f0*/  LOP3.LUT R18, R17, R18, RZ, 0x3c, !PT ;  /* 0x0000001211127212 */ /* 0x000fe200078e3cff */
[----:B------:R-:W-:-:S03]  /*1a00*/  IMAD.WIDE.U32 R4, R19, 0x5, R10 ;  /* 0x0000000513047825 */ /* 0x000fc600078e000a */
[----:B------:R-:W-:Y:S01]  /*1a10*/  SHF.L.W.U32.HI R12, R13, 0x1b, R18 ;  /* 0x0000001b0d0c7819 */ /* 0x000fe20000010e12 */
[----:B------:R-:W-:Y:S01]  /*1a20*/  IMAD R15, R15, 0x5, RZ ;  /* 0x000000050f0f7824 */ /* 0x000fe200078e02ff */
[----:B------:R-:W-:Y:S01]  /*1a30*/  SHF.L.W.U32.HI R13, R18, 0x1b, R13 ;  /* 0x0000001b120d7819 */ /* 0x000fe20000010e0d */
[C---:B------:R-:W-:Y:S02]  /*1a40*/  IMAD R17, R7.reuse, -0x783c846f, R14 ;  /* 0x87c37b9107117824 */ /* 0x040fe400078e020e */
[----:B------:R-:W-:Y:S01]  /*1a50*/  IMAD.WIDE.U32 R6, R7, 0x114253d5, RZ ;  /* 0x114253d507067825 */ /* 0x000fe200078e00ff */
[----:B------:R-:W-:Y:S02]  /*1a60*/  IADD3 R14, PT, PT, R5, R15, RZ ;  /* 0x0000000f050e7210 */ /* 0x000fe40007ffe0ff */
[-C--:B------:R-:W-:Y:S01]  /*1a70*/  IADD3 R13, P0, PT, R13, R4.reuse, RZ ;  /* 0x000000040d0d7210 */ /* 0x080fe20007f1e0ff */
[----:B------:R-:W-:Y:S01]  /*1a80*/  IMAD.IADD R7, R7, 0x1, R17 ;  /* 0x0000000107077824 */ /* 0x000fe200078e0211 */
[----:B------:R-:W-:-:S03]  /*1a90*/  LOP3.LUT R5, R6, R4, RZ, 0x3c, !PT ;  /* 0x0000000406057212 */ /* 0x000fc600078e3cff */
[----:B------:R-:W-:Y:S01]  /*1aa0*/  IMAD.X R12, R12, 0x1, R14, P0 ;  /* 0x000000010c0c7824 */ /* 0x000fe200000e060e */
[----:B------:R-:W-:Y:S01]  /*1ab0*/  LOP3.LUT R4, R7, R14, RZ, 0x3c, !PT ;  /* 0x0000000e07047212 */ /* 0x000fe200078e3cff */
[----:B------:R-:W-:-:S03]  /*1ac0*/  IMAD.WIDE.U32 R8, R13, 0x5, R8 ;  /* 0x000000050d087825 */ /* 0x000fc600078e0008 */
[----:B------:R-:W-:Y:S01]  /*1ad0*/  SHF.L.W.U32.HI R7, R4, 0x1f, R5 ;  /* 0x0000001f04077819 */ /* 0x000fe20000010e05 */
[----:B------:R-:W-:Y:S01]  /*1ae0*/  IMAD R13, R12, 0x5, RZ ;  /* 0x000000050c0d7824 */ /* 0x000fe200078e02ff */
[----:B------:R-:W-:Y:S02]  /*1af0*/  SHF.L.W.U32.HI R5, R5, 0x1f, R4 ;  /* 0x0000001f05057819 */ /* 0x000fe40000010e04 */
[-C--:B------:R-:W-:Y:S02]  /*1b00*/  IADD3 R7, P0, PT, R7, R8.reuse, RZ ;  /* 0x0000000807077210 */ /* 0x080fe40007f1e0ff */
[----:B------:R-:W-:Y:S02]  /*1b10*/  IADD3 R20, PT, PT, R9, R13, RZ ;  /* 0x0000000d09147210 */ /* 0x000fe40007ffe0ff */
[----:B------:R-:W-:Y:S01]  /*1b20*/  MOV R17, R8 ;  /* 0x0000000800117202 */ /* 0x000fe20000000f00 */
[----:B------:R-:W-:-:S04]  /*1b30*/  IMAD.WIDE.U32 R10, R7, 0x5, R10 ;  /* 0x00000005070a7825 */ /* 0x000fc800078e000a */
[----:B------:R-:W-:Y:S01]  /*1b40*/  IMAD.X R5, R5, 0x1, R20, P0 ;  /* 0x0000000105057824 */ /* 0x000fe200000e0614 */
[----:B------:R-:W-:Y:S01]  /*1b50*/  ISETP.NE.AND P0, PT, R24, RZ, PT ;  /* 0x000000ff1800720c */ /* 0x000fe20003f05270 */
[----:B------:R-:W-:Y:S02]  /*1b60*/  IMAD.MOV.U32 R19, RZ, RZ, R10 ;  /* 0x000000ffff137224 */ /* 0x000fe400078e000a */
[----:B------:R-:W-:-:S04]  /*1b70*/  IMAD R5, R5, 0x5, RZ ;  /* 0x0000000505057824 */ /* 0x000fc800078e02ff */
[----:B------:R-:W-:-:S06]  /*1b80*/  IMAD.IADD R18, R11, 0x1, R5 ;  /* 0x000000010b127824 */ /* 0x000fcc00078e0205 */
[----:B------:R-:W-:Y:S05]  /*1b90*/  @P0 BRA `(.L_x_466) ;  /* 0xfffffff400080947 */ /* 0x000fea000383ffff */
[----:B------:R-:W-:Y:S05]  /*1ba0*/  BSYNC.RECONVERGENT B2 ;  /* 0x0000000000027941 */ /* 0x000fea0003800200 */
.L_x_465:
[----:B------:R-:W-:Y:S05]  /*1bb0*/  BSYNC.RECONVERGENT B1 ;  /* 0x0000000000017941 */ /* 0x000fea0003800200 */
.L_x_464:
[----:B------:R-:W-:-:S13]  /*1bc0*/  LOP3.LUT P0, R4, R22, 0x3, RZ, 0xc0, !PT ;  /* 0x0000000316047812 */ /* 0x000fda000780c0ff */
        /* <DEDUP_REMOVED lines=8> */
[----:B0-----:R-:W2:Y:S04]  /*1c50*/  LDL.128 R4, [R15] ;  /* 0x000000000f047983 */ /* 0x001ea80000100c00 */
[----:B------:R0:W3:Y:S01]  /*1c60*/  LDL.128 R8, [R15+0x10] ;  /* 0x000010000f087983 */ /* 0x0000e20000100c00 */
[----:B------:R-:W-:Y:S01]  /*1c70*/  IADD3 R23, PT, PT, R14, 0x2, -R23 ;  /* 0x000000020e177810 */ /* 0x000fe20007ffe817 */
[C---:B--2---:R-:W-:Y:S01]  /*1c80*/  IMAD R21, R5.reuse, 0x114253d5, RZ ;  /* 0x114253d505157824 */ /* 0x044fe200078e02ff */
[----:B------:R-:W-:Y:S01]  /*1c90*/  SHF.L.U32 R5, R5, 0x1f, RZ ;  /* 0x0000001f05057819 */ /* 0x000fe200000006ff */
[----:B------:R-:W-:-:S04]  /*1ca0*/  IMAD.WIDE.U32 R12, R4, 0x114253d5, RZ ;  /* 0x114253d5040c7825 */ /* 0x000fc800078e00ff */
[C---:B------:R-:W-:Y:S02]  /*1cb0*/  IMAD R21, R4.reuse, -0x783c846f, R21 ;  /* 0x87c37b9104157824 */ /* 0x040fe400078e0215 */
[----:B------:R-:W-:Y:S02]  /*1cc0*/  IMAD R7, R7, 0x2745937f, RZ ;  /* 0x2745937f07077824 */ /* 0x000fe400078e02ff */
[----:B------:R-:W-:Y:S02]  /*1cd0*/  IMAD.IADD R21, R13, 0x1, R21 ;  /* 0x000000010d157824 */ /* 0x000fe400078e0215 */
[C---:B------:R-:W-:Y:S02]  /*1ce0*/  IMAD R25, R4.reuse, -0x775ed616, R5 ;  /* 0x88a129ea04197824 */ /* 0x040fe400078e0205 */
[----:B------:R-:W-:-:S04]  /*1cf0*/  IMAD.WIDE.U32 R4, R4, -0x80000000, RZ ;  /* 0x8000000004047825 */ /* 0x000fc800078e00ff */
[C---:B------:R-:W-:Y:S01]  /*1d00*/  IMAD R27, R6.reuse, 0x4cf5ad43, R7 ;  /* 0x4cf5ad43061b7824 */ /* 0x040fe200078e0207 */
[----:B------:R-:W-:Y:S01]  /*1d10*/  SHF.R.U32.HI R7, RZ, 0x1, R21 ;  /* 0x00000001ff077819 */ /* 0x000fe20000011615 */
[----:B------:R-:W-:-:S03]  /*1d20*/  IMAD.WIDE.U32 R12, R6, 0x2745937f, RZ ;  /* 0x2745937f060c7825 */ /* 0x000fc600078e00ff */
[----:B------:R-:W-:Y:S01]  /*1d30*/  LOP3.LUT R4, R7, R4, RZ, 0xfc, !PT ;  /* 0x0000000407047212 */ /* 0x000fe200078efcff */
[----:B------:R-:W-:Y:S01]  /*1d40*/  IMAD.IADD R5, R5, 0x1, R25 ;  /* 0x0000000105057824 */ /* 0x000fe200078e0219 */
[----:B------:R-:W-:Y:S01]  /*1d50*/  IADD3 R7, PT, PT, R13, R27, RZ ;  /* 0x0000001b0d077210 */ /* 0x000fe20007ffe0ff */
[----:B0-----:R-:W-:Y:S02]  /*1d60*/  IMAD R15, R6, 0x4e8b26fe, RZ ;  /* 0x4e8b26fe060f7824 */ /* 0x001fe400078e02ff */
[----:B------:R-:W-:Y:S01]  /*1d70*/  IMAD R5, R5, 0x2745937f, RZ ;  /* 0x2745937f05057824 */ /* 0x000fe200078e02ff */
        /* <DEDUP_REMOVED lines=13> */
[-C--:B------:R-:W-:Y:S02]  /*1e50*/  LOP3.LUT R13, R4, R19.reuse, RZ, 0x3c, !PT ;  /* 0x00000013040d7212 */ /* 0x080fe400078e3cff */
[----:B------:R-:W-:Y:S01]  /*1e60*/  IADD3 R19, P1, PT, R6, R19, RZ ;  /* 0x0000001306137210 */ /* 0x000fe20007f3e0ff */
[----:B------:R-:W-:Y:S01]  /*1e70*/  IMAD.IADD R5, R5, 0x1, R15 ;  /* 0x0000000105057824 */ /* 0x000fe200078e020f */
[----:B------:R-:W-:Y:S01]  /*1e80*/  SHF.L.W.U32.HI R7, R7, 0x1b, R20 ;  /* 0x0000001b07077819 */ /* 0x000fe20000010e14 */
[C---:B------:R-:W-:Y:S01]  /*1e90*/  IMAD R15, R9.reuse, 0x114253d5, RZ ;  /* 0x114253d5090f7824 */ /* 0x040fe200078e02ff */
[----:B------:R-:W-:Y:S02]  /*1ea0*/  SHF.L.U32 R9, R9, 0x1f, RZ ;  /* 0x0000001f09097819 */ /* 0x000fe400000006ff */
[----:B------:R-:W-:Y:S01]  /*1eb0*/  LOP3.LUT R6, R5, R18, RZ, 0x3c, !PT ;  /* 0x0000001205067212 */ /* 0x000fe200078e3cff */
[----:B------:R-:W-:-:S03]  /*1ec0*/  IMAD.WIDE.U32 R4, R8, 0x114253d5, RZ ;  /* 0x114253d508047825 */ /* 0x000fc600078e00ff */
[----:B------:R-:W-:Y:S01]  /*1ed0*/  SHF.L.W.U32.HI R12, R13, 0x1f, R6 ;  /* 0x0000001f0d0c7819 */ /* 0x000fe20000010e06 */
[----:B------:R-:W-:Y:S01]  /*1ee0*/  IMAD R15, R8, -0x783c846f, R15 ;  /* 0x87c37b91080f7824 */ /* 0x000fe200078e020f */
[----:B------:R-:W-:Y:S01]  /*1ef0*/  SHF.L.W.U32.HI R13, R6, 0x1f, R13 ;  /* 0x0000001f060d7819 */ /* 0x000fe20000010e0d */
[C---:B------:R-:W-:Y:S02]  /*1f00*/  IMAD R11, R8.reuse, -0x775ed616, R9 ;  /* 0x88a129ea080b7824 */ /* 0x040fe400078e0209 */
[----:B------:R-:W-:-:S04]  /*1f10*/  IMAD.WIDE.U32 R8, R8, -0x80000000, RZ ;  /* 0x8000000008087825 */ /* 0x000fc800078e00ff */
[----:B------:R-:W-:Y:S01]  /*1f20*/  IMAD.IADD R6, R5, 0x1, R15 ;  /* 0x0000000105067824 */ /* 0x000fe200078e020f */
[----:B------:R-:W-:Y:S01]  /*1f30*/  IADD3 R11, PT, PT, R9, R11, RZ ;  /* 0x0000000b090b7210 */ /* 0x000fe20007ffe0ff */
[----:B------:R-:W-:-:S03]  /*1f40*/  IMAD.WIDE.U32 R4, R10, 0x2745937f, RZ ;  /* 0x2745937f0a047825 */ /* 0x000fc600078e00ff */
[----:B------:R-:W-:Y:S01]  /*1f50*/  SHF.R.U32.HI R9, RZ, 0x1, R6 ;  /* 0x00000001ff097819 */ /* 0x000fe20000011606 */
[C---:B------:R-:W-:Y:S02]  /*1f60*/  IMAD R15, R10.reuse, 0x4cf5ad43, R17 ;  /* 0x4cf5ad430a0f7824 */ /* 0x040fe400078e0211 */
[----:B------:R-:W-:Y:S02]  /*1f70*/  IMAD.X R18, R7, 0x1, R18, P1 ;  /* 0x0000000107127824 */ /* 0x000fe400008e0612 */
[----:B------:R-:W-:Y:S01]  /*1f80*/  IMAD.MOV.U32 R6, RZ, RZ, 0x52dce729 ;  /* 0x52dce729ff067424 */ /* 0x000fe200078e00ff */
[----:B------:R-:W-:Y:S01]  /*1f90*/  IADD3 R15, PT, PT, R5, R15, RZ ;  /* 0x0000000f050f7210 */ /* 0x000fe20007ffe0ff */
[----:B------:R-:W-:Y:S01]  /*1fa0*/  IMAD R5, R10, 0x4e8b26fe, RZ ;  /* 0x4e8b26fe0a057824 */ /* 0x000fe200078e02ff */
[----:B------:R-:W-:Y:S01]  /*1fb0*/  LOP3.LUT R10, R9, R8, RZ, 0xfc, !PT ;  /* 0x00000008090a7212 */ /* 0x000fe200078efcff */
[----:B------:R-:W-:Y:S01]  /*1fc0*/  IMAD.MOV.U32 R7, RZ, RZ, 0x0 ;  /* 0x00000000ff077424 */ /* 0x000fe200078e00ff */
[--C-:B------:R-:W-:Y:S01]  /*1fd0*/  SHF.R.U32.HI R20, RZ, 0x1f, R15.reuse ;  /* 0x0000001fff147819 */ /* 0x100fe2000001160f */
[----:B------:R-:W-:Y:S01]  /*1fe0*/  IMAD R11, R11, 0x2745937f, RZ ;  /* 0x2745937f0b0b7824 */ /* 0x000fe200078e02ff */
[----:B------:R-:W-:Y:S01]  /*1ff0*/  SHF.R.U64 R15, R4, 0x1f, R15 ;  /* 0x0000001f040f7819 */ /* 0x000fe2000000120f */
[----:B------:R-:W-:-:S04]  /*2000*/  IMAD.WIDE.U32 R8, R19, 0x5, R6 ;  /* 0x0000000513087825 */ /* 0x000fc800078e0006 */
[----:B------:R-:W-:Y:S02]  /*2010*/  HFMA2 R4, -RZ, RZ, 0.53564453125, 214.625 ;  /* 0x38495ab5ff047431 */ /* 0x000fe400000001ff */
[----:B------:R-:W-:Y:S01]  /*2020*/  IMAD R21, R10, 0x4cf5ad43, R11 ;  /* 0x4cf5ad430a157824 */ /* 0x000fe200078e020b */
[----:B------:R-:W-:Y:S01]  /*2030*/  IADD3 R17, P1, PT, R13, R8, RZ ;  /* 0x000000080d117210 */ /* 0x000fe20007f3e0ff */
[----:B------:R-:W-:Y:S02]  /*2040*/  IMAD R19, R18, 0x5, RZ ;  /* 0x0000000512137824 */ /* 0x000fe400078e02ff */
[----:B------:R-:W-:-:S04]  /*2050*/  IMAD.WIDE.U32 R10, R10, 0x2745937f, RZ ;  /* 0x2745937f0a0a7825 */ /* 0x000fc800078e00ff */
[----:B------:R-:W-:Y:S01]  /*2060*/  IMAD.IADD R18, R9, 0x1, R19 ;  /* 0x0000000109127824 */ /* 0x000fe200078e0213 */
[----:B------:R-:W-:Y:S01]  /*2070*/  LOP3.LUT R9, R20, R5, RZ, 0xfc, !PT ;  /* 0x0000000514097212 */ /* 0x000fe200078efcff */
[----:B------:R-:W-:Y:S01]  /*2080*/  IMAD.IADD R13, R11, 0x1, R21 ;  /* 0x000000010b0d7824 */ /* 0x000fe200078e0215 */
[----:B------:R-:W-:Y:S01]  /*2090*/  LOP3.LUT R10, R10, R8, RZ, 0x3c, !PT ;  /* 0x000000080a0a7212 */ /* 0x000fe200078e3cff */
[----:B------:R-:W-:Y:S02]  /*20a0*/  IMAD.MOV.U32 R5, RZ, RZ, 0x0 ;  /* 0x00000000ff057424 */ /* 0x000fe400078e00ff */
[----:B------:R-:W-:Y:S01]  /*20b0*/  IMAD.X R12, R12, 0x1, R18, P1 ;  /* 0x000000010c0c7824 */ /* 0x000fe200008e0612 */
[----:B------:R-:W-:Y:S01]  /*20c0*/  LOP3.LUT R13, R13, R18, RZ, 0x3c, !PT ;  /* 0x000000120d0d7212 */ /* 0x000fe200078e3cff */
[----:B------:R-:W-:Y:S02]  /*20d0*/  IMAD R18, R9, 0x114253d5, RZ ;  /* 0x114253d509127824 */ /* 0x000fe400078e02ff */
[----:B------:R-:W-:-:S04]  /*20e0*/  IMAD.WIDE.U32 R8, R17, 0x5, R4 ;  /* 0x0000000511087825 */ /* 0x000fc800078e0004 */
[----:B------:R-:W-:Y:S01]  /*20f0*/  IMAD R17, R12, 0x5, RZ ;  /* 0x000000050c117824 */ /* 0x000fe200078e02ff */
[----:B------:R-:W-:Y:S01]  /*2100*/  SHF.L.W.U32.HI R12, R10, 0x1b, R13 ;  /* 0x0000001b0a0c7819 */ /* 0x000fe20000010e0d */
[----:B------:R-:W-:Y:S01]  /*2110*/  IMAD R19, R15, -0x783c846f, R18 ;  /* 0x87c37b910f137824 */ /* 0x000fe200078e0212 */
[----:B------:R-:W-:Y:S01]  /*2120*/  SHF.L.W.U32.HI R13, R13, 0x1b, R10 ;  /* 0x0000001b0d0d7819 */ /* 0x000fe20000010e0a */
        /* <DEDUP_REMOVED lines=10> */
[----:B------:R-:W-:Y:S01]  /*21d0*/  SHF.L.W.U32.HI R9, R9, 0x1f, R8 ;  /* 0x0000001f09097819 */ /* 0x000fe20000010e08 */
[----:B------:R-:W-:Y:S01]  /*21e0*/  IMAD.MOV.U32 R17, RZ, RZ, R6 ;  /* 0x000000ffff117224 */ /* 0x000fe200078e0006 */
[----:B------:R-:W-:Y:S02]  /*21f0*/  IADD3 R11, P1, PT, R11, R6, RZ ;  /* 0x000000060b0b7210 */ /* 0x000fe40007f3e0ff */
[----:B------:R-:W-:-:S03]  /*2200*/  IADD3 R20, PT, PT, R7, R13, RZ ;  /* 0x0000000d07147210 */ /* 0x000fc60007ffe0ff */
[----:B------:R-:W-:-:S04]  /*2210*/  IMAD.WIDE.U32 R4, R11, 0x5, R4 ;  /* 0x000000050b047825 */ /* 0x000fc800078e0004 */
[----:B------:R-:W-:Y:S01]  /*2220*/  IMAD.X R9, R9, 0x1, R20, P1 ;  /* 0x0000000109097824 */ /* 0x000fe200008e0614 */
[----:B------:R-:W-:-:S03]  /*2230*/  MOV R19, R4 ;  /* 0x0000000400137202 */ /* 0x000fc60000000f00 */
[----:B------:R-:W-:-:S04]  /*2240*/  IMAD R9, R9, 0x5, RZ ;  /* 0x0000000509097824 */ /* 0x000fc800078e02ff */
[----:B------:R-:W-:-:S07]  /*2250*/  IMAD.IADD R18, R5, 0x1, R9 ;  /* 0x0000000105127824 */ /* 0x000fce00078e0209 */
.L_x_468:
[----:B------:R-:W-:Y:S05]  /*2260*/  BSYNC.RECONVERGENT B1 ;  /* 0x0000000000017941 */ /* 0x000fea0003800200 */
.L_x_467:
[----:B------:R-:W-:Y:S05]  /*2270*/  @P0 BRA `(.L_x_463) ;  /* 0x0000000000d40947 */ /* 0x000fea0003800000 */
[----:B------:R-:W-:-:S05]  /*2280*/  IMAD.SHL.U32 R23, R23, 0x2, RZ ;  /* 0x0000000217177824 */ /* 0x000fca00078e00ff */
[----:B------:R-:W-:-:S06]  /*2290*/  LEA R6, R23, R16, 0x3 ;  /* 0x0000001017067211 */ /* 0x000fcc00078e18ff */
        /* <DEDUP_REMOVED lines=16> */
[----:B------:R-:W-:-:S03]  /*23a0*/  IMAD R7, R10, 0x2745937f, RZ ;  /* 0x2745937f0a077824 */ /* 0x000fc600078e02ff */
[----:B------:R-:W-:Y:S01]  /*23b0*/  SHF.R.U32.HI R5, RZ, 0x1f, R9 ;  /* 0x0000001fff057819 */ /* 0x000fe20000011609 */
[----:B------:R-:W-:Y:S01]  /*23c0*/  IMAD R11, R6, 0x4cf5ad43, R7 ;  /* 0x4cf5ad43060b7824 */ /* 0x000fe200078e0207 */
[----:B------:R-:W-:Y:S01]  /*23d0*/  SHF.R.U64 R4, R4, 0x1f, R9 ;  /* 0x0000001f04047819 */ /* 0x000fe20000001209 */
[----:B------:R-:W-:Y:S01]  /*23e0*/  IMAD.WIDE.U32 R6, R6, 0x2745937f, RZ ;  /* 0x2745937f06067825 */ /* 0x000fe200078e00ff */
[----:B------:R-:W-:-:S05]  /*23f0*/  LOP3.LUT R5, R5, R12, RZ, 0xfc, !PT ;  /* 0x0000000c05057212 */ /* 0x000fca00078efcff */
[----:B------:R-:W-:Y:S02]  /*2400*/  IMAD R9, R5, 0x114253d5, RZ ;  /* 0x114253d505097824 */ /* 0x000fe400078e02ff */
[----:B------:R-:W-:Y:S01]  /*2410*/  IMAD.IADD R5, R7, 0x1, R11 ;  /* 0x0000000107057824 */ /* 0x000fe200078e020b */
[----:B------:R-:W-:Y:S01]  /*2420*/  LOP3.LUT R7, R6, R17, RZ, 0x3c, !PT ;  /* 0x0000001106077212 */ /* 0x000fe200078e3cff */
[----:B------:R-:W-:-:S03]  /*2430*/  IMAD R9, R4, -0x783c846f, R9 ;  /* 0x87c37b9104097824 */ /* 0x000fc600078e0209 */
[----:B------:R-:W-:Y:S01]  /*2440*/  LOP3.LUT R20, R5, R20, RZ, 0x3c, !PT ;  /* 0x0000001405147212 */ /* 0x000fe200078e3cff */
[----:B------:R-:W-:-:S03]  /*2450*/  IMAD.WIDE.U32 R4, R4, 0x114253d5, RZ ;  /* 0x114253d504047825 */ /* 0x000fc600078e00ff */
[----:B------:R-:W-:Y:S02]  /*2460*/  SHF.L.W.U32.HI R6, R20, 0x1b, R7 ;  /* 0x0000001b14067819 */ /* 0x000fe40000010e07 */
[----:B------:R-:W-:Y:S01]  /*2470*/  IADD3 R11, PT, PT, R5, R9, RZ ;  /* 0x00000009050b7210 */ /* 0x000fe20007ffe0ff */
[----:B------:R-:W-:Y:S01]  /*2480*/  IMAD.MOV.U32 R5, RZ, RZ, 0x0 ;  /* 0x00000000ff057424 */ /* 0x000fe200078e00ff */
[-C--:B------:R-:W-:Y:S02]  /*2490*/  IADD3 R13, P0, PT, R6, R19.reuse, RZ ;  /* 0x00000013060d7210 */ /* 0x080fe40007f1e0ff */
[----:B------:R-:W-:Y:S01]  /*24a0*/  LOP3.LUT R9, R4, R19, RZ, 0x3c, !PT ;  /* 0x0000001304097212 */ /* 0x000fe200078e3cff */
[----:B------:R-:W-:Y:S01]  /*24b0*/  IMAD.MOV.U32 R4, RZ, RZ, 0x52dce729 ;  /* 0x52dce729ff047424 */ /* 0x000fe200078e00ff */
[----:B------:R-:W-:Y:S02]  /*24c0*/  SHF.L.W.U32.HI R7, R7, 0x1b, R20 ;  /* 0x0000001b07077819 */ /* 0x000fe40000010e14 */
[-C--:B------:R-:W-:Y:S01]  /*24d0*/  LOP3.LUT R6, R11, R18.reuse, RZ, 0x3c, !PT ;  /* 0x000000120b067212 */ /* 0x080fe200078e3cff */
[----:B------:R-:W-:Y:S01]  /*24e0*/  IMAD.WIDE.U32 R4, R13, 0x5, R4 ;  /* 0x000000050d047825 */ /* 0x000fe200078e0004 */
[----:B------:R-:W-:-:S02]  /*24f0*/  IADD3.X R18, PT, PT, R7, R18, RZ, P0, !PT ;  /* 0x0000001207127210 */ /* 0x000fc400007fe4ff */
[----:B------:R-:W-:Y:S01]  /*2500*/  SHF.L.W.U32.HI R7, R6, 0x1f, R9 ;  /* 0x0000001f06077819 */ /* 0x000fe20000010e09 */
[----:B------:R-:W-:Y:S01]  /*2510*/  IMAD.MOV.U32 R17, RZ, RZ, R4 ;  /* 0x000000ffff117224 */ /* 0x000fe200078e0004 */
        /* <DEDUP_REMOVED lines=8> */
[----:B------:R-:W-:Y:S01]  /*25a0*/  IMAD R9, R9, 0x5, RZ ;  /* 0x0000000509097824 */ /* 0x000fe200078e02ff */
[----:B------:R-:W-:-:S03]  /*25b0*/  MOV R19, R6 ;  /* 0x0000000600137202 */ /* 0x000fc60000000f00 */
[----:B------:R-:W-:-:S07]  /*25c0*/  IMAD.IADD R18, R7, 0x1, R9 ;  /* 0x0000000107127824 */ /* 0x000fce00078e0209 */
.L_x_463:
[----:B------:R-:W-:Y:S05]  /*25d0*/  BSYNC.RECONVERGENT B0 ;  /* 0x0000000000007941 */ /* 0x000fea0003800200 */
.L_x_462:
[----:B------:R-:W-:Y:S01]  /*25e0*/  LOP3.LUT P0, R8, R0, 0xf, RZ, 0xc0, !PT ;  /* 0x0000000f00087812 */ /* 0x000fe2000780c0ff */
[----:B------:R-:W-:-:S12]  /*25f0*/  BSSY.RECONVERGENT B0, `(.L_x_469) ;  /* 0x0000091000007945 */ /* 0x000fd80003800200 */
[----:B------:R-:W-:Y:S05]  /*2600*/  @!P0 BRA `(.L_x_470) ;  /* 0x00000008003c8947 */ /* 0x000fea0003800000 */
[----:B------:R-:W-:Y:S01]  /*2610*/  SHF.R.U32.HI R6, RZ, 0x4, R0 ;  /* 0x00000004ff067819 */ /* 0x000fe20000011600 */
[----:B------:R-:W-:Y:S01]  /*2620*/  BSSY.RECONVERGENT B1, `(.L_x_471) ;  /* 0x000000e000017945 */ /* 0x000fe20003800200 */
[----:B------:R-:W-:Y:S01]  /*2630*/  LOP3.LUT R4, R2, 0xf, RZ, 0xc0, !PT ;  /* 0x0000000f02047812 */ /* 0x000fe200078ec0ff */
[----:B------:R-:W-:Y:S01]  /*2640*/  IMAD.MOV.U32 R2, RZ, RZ, RZ ;  /* 0x000000ffff027224 */ /* 0x000fe200078e00ff */
[----:B------:R-:W-:Y:S02]  /*2650*/  LOP3.LUT R6, R6, 0x7ffffff, RZ, 0xc0, !PT ;  /* 0x07ffffff06067812 */ /* 0x000fe400078ec0ff */
[----:B------:R-:W-:-:S03]  /*2660*/  IADD3 R4, PT, PT, -R4, RZ, RZ ;  /* 0x000000ff04047210 */ /* 0x000fc60007ffe1ff */
[----:B0-----:R-:W-:-:S07]  /*2670*/  IMAD R7, R6, 0x10, R1 ;  /* 0x0000001006077824 */ /* 0x001fce00078e0201 */
.L_x_472:
[----:B0-----:R-:W-:-:S06]  /*2680*/  IMAD.IADD R5, R7, 0x1, R2 ;  /* 0x0000000107057824 */ /* 0x001fcc00078e0202 */
[----:B------:R-:W2:Y:S01]  /*2690*/  LDL.U8 R5, [R5] ;  /* 0x0000000005057983 */ /* 0x000ea20000100000 */
[----:B------:R-:W-:Y:S01]  /*26a0*/  IMAD.IADD R6, R1, 0x1, R2 ;  /* 0x0000000101067824 */ /* 0x000fe200078e0202 */
[----:B------:R-:W-:Y:S01]  /*26b0*/  IADD3 R4, PT, PT, R4, 0x1, RZ ;  /* 0x0000000104047810 */ /* 0x000fe20007ffe0ff */
[----:B------:R-:W-:-:S03]  /*26c0*/  VIADD R2, R2, 0x1 ;  /* 0x0000000102027836 */ /* 0x000fc60000000000 */
[----:B------:R-:W-:Y:S01]  /*26d0*/  ISETP.NE.AND P0, PT, R4, RZ, PT ;  /* 0x000000ff0400720c */ /* 0x000fe20003f05270 */
[----:B--2---:R0:W-:-:S12]  /*26e0*/  STL.U8 [R6+0x10], R5 ;  /* 0x0000100506007387 */ /* 0x0041d80000100000 */
[----:B------:R-:W-:Y:S05]  /*26f0*/  @P0 BRA `(.L_x_472) ;  /* 0xfffffffc00e00947 */ /* 0x000fea000383ffff */
[----:B------:R-:W-:Y:S05]  /*2700*/  BSYNC.RECONVERGENT B1 ;  /* 0x0000000000017941 */ /* 0x000fea0003800200 */
.L_x_471:
        /* <DEDUP_REMOVED lines=14> */
.L_x_476:
[----:B------:R-:W-:-:S13]  /*27f0*/  ISETP.GT.AND P0, PT, R8, 0x5, PT ;  /* 0x000000050800780c */ /* 0x000fda0003f04270 */
[----:B------:R-:W-:Y:S05]  /*2800*/  @P0 BRA `(.L_x_480) ;  /* 0x00000000000c0947 */ /* 0x000fea0003800000 */
[----:B------:R-:W-:-:S13]  /*2810*/  ISETP.NE.AND P0, PT, R8, 0x4, PT ;  /* 0x000000040800780c */ /* 0x000fda0003f05270 */
[----:B------:R-:W-:Y:S05]  /*2820*/  @!P0 BRA `(.L_x_481) ;  /* 0x0000000400348947 */ /* 0x000fea0003800000 */
[----:B------:R-:W-:Y:S05]  /*2830*/  BRA `(.L_x_482) ;  /* 0x0000000400287947 */ /* 0x000fea0003800000 */
.L_x_480:
[----:B------:R-:W-:-:S13]  /*2840*/  ISETP.NE.AND P0, PT, R8, 0x6, PT ;  /* 0x000000060800780c */ /* 0x000fda0003f05270 */
[----:B------:R-:W-:Y:S05]  /*2850*/  @!P0 BRA `(.L_x_483) ;  /* 0x0000000400148947 */ /* 0x000fea0003800000 */
[----:B------:R-:W-:Y:S05]  /*2860*/  BRA `(.L_x_484) ;  /* 0x0000000400047947 */ /* 0x000fea0003800000 */
.L_x_475:
        /* <DEDUP_REMOVED lines=10> */
.L_x_488:
[----:B------:R-:W-:-:S13]  /*2910*/  ISETP.NE.AND P0, PT, R8, 0xa, PT ;  /* 0x0000000a0800780c */ /* 0x000fda0003f05270 */
[----:B------:R-:W-:Y:S05]  /*2920*/  @!P0 BRA `(.L_x_491) ;  /* 0x0000000000708947 */ /* 0x000fea0003800000 */
[----:B------:R-:W-:Y:S05]  /*2930*/  BRA `(.L_x_492) ;  /* 0x00000000005c7947 */ /* 0x000fea0003800000 */
.L_x_487:
        /* <DEDUP_REMOVED lines=8> */
.L_x_495:
[----:B------:R-:W-:Y:S01]  /*29c0*/  ISETP.NE.AND P0, PT, R8, 0xe, PT ;  /* 0x0000000e0800780c */ /* 0x000fe20003f05270 */
[----:B------:R-:W2:-:S12]  /*29d0*/  LDL.U8 R7, [R1+0x1d] ;  /* 0x00001d0001077983 */ /* 0x000e980000100000 */
[----:B0-----:R-:W3:Y:S01]  /*29e0*/  @P0 LDL.U8 R5, [R1+0x1e] ;  /* 0x00001e0001050983 */ /* 0x001ee20000100000 */
[----:B------:R-:W-:Y:S01]  /*29f0*/  @P0 MOV R4, RZ ;  /* 0x000000ff00040202 */ /* 0x000fe20000000f00 */
[----:B--2---:R-:W-:Y:S02]  /*2a00*/  IMAD.SHL.U32 R7, R7, 0x100, RZ ;  /* 0x0000010007077824 */ /* 0x004fe400078e00ff */
[----:B---3--:R-:W-:-:S05]  /*2a10*/  @P0 IMAD.U32 R2, R5, 0x10000, RZ ;  /* 0x0001000005020824 */ /* 0x008fca00078e00ff */
[----:B------:R-:W-:-:S07]  /*2a20*/  LOP3.LUT R2, R7, R2, RZ, 0x3c, !PT ;  /* 0x0000000207027212 */ /* 0x000fce00078e3cff */
.L_x_497:
[----:B------:R-:W-:Y:S05]  /*2a30*/  BSYNC.RELIABLE B6 ;  /* 0x0000000000067941 */ /* 0x000fea0003800100 */
.L_x_494:
[----:B0-----:R-:W2:Y:S02]  /*2a40*/  LDL.U8 R5, [R1+0x1c] ;  /* 0x00001c0001057983 */ /* 0x001ea40000100000 */
[----:B--2---:R-:W-:-:S07]  /*2a50*/  LOP3.LUT R2, R5, R2, RZ, 0x3c, !PT ;  /* 0x0000000205027212 */ /* 0x004fce00078e3cff */
.L_x_496:
[----:B------:R-:W-:Y:S05]  /*2a60*/  BSYNC.RECONVERGENT B5 ;  /* 0x0000000000057941 */ /* 0x000fea0003800200 */
.L_x_493:
[----:B0-----:R-:W2:Y:S02]  /*2a70*/  LDL.U8 R6, [R1+0x1b] ;  /* 0x00001b0001067983 */ /* 0x001ea40000100000 */
[----:B--2---:R-:W-:-:S03]  /*2a80*/  IMAD.WIDE.U32 R6, R6, 0x1000000, RZ ;  /* 0x0100000006067825 */ /* 0x004fc600078e00ff */
[----:B------:R-:W-:Y:S02]  /*2a90*/  LOP3.LUT R4, R6, R4, RZ, 0x3c, !PT ;  /* 0x0000000406047212 */ /* 0x000fe400078e3cff */
[----:B------:R-:W-:-:S07]  /*2aa0*/  LOP3.LUT R2, R7, R2, RZ, 0x3c, !PT ;  /* 0x0000000207027212 */ /* 0x000fce00078e3cff */
.L_x_492:
[----:B0-----:R-:W2:Y:S02]  /*2ab0*/  LDL.U8 R6, [R1+0x1a] ;  /* 0x00001a0001067983 */ /* 0x001ea40000100000 */
[----:B--2---:R-:W-:-:S03]  /*2ac0*/  IMAD.WIDE.U32 R6, R6, 0x10000, RZ ;  /* 0x0001000006067825 */ /* 0x004fc600078e00ff */
[----:B------:R-:W-:Y:S02]  /*2ad0*/  LOP3.LUT R4, R6, R4, RZ, 0x3c, !PT ;  /* 0x0000000406047212 */ /* 0x000fe400078e3cff */
[----:B------:R-:W-:-:S07]  /*2ae0*/  LOP3.LUT R2, R7, R2, RZ, 0x3c, !PT ;  /* 0x0000000207027212 */ /* 0x000fce00078e3cff */
.L_x_491:
[----:B0-----:R-:W2:Y:S02]  /*2af0*/  LDL.U8 R6, [R1+0x19] ;  /* 0x0000190001067983 */ /* 0x001ea40000100000 */
[----:B--2---:R-:W-:-:S03]  /*2b00*/  IMAD.WIDE.U32 R6, R6, 0x100, RZ ;  /* 0x0000010006067825 */ /* 0x004fc600078e00ff */
[----:B------:R-:W-:Y:S02]  /*2b10*/  LOP3.LUT R4, R6, R4, RZ, 0x3c, !PT ;  /* 0x0000000406047212 */ /* 0x000fe400078e3cff */
[----:B------:R-:W-:-:S07]  /*2b20*/  LOP3.LUT R2, R7, R2, RZ, 0x3c, !PT ;  /* 0x0000000207027212 */ /* 0x000fce00078e3cff */
.L_x_490:
[----:B------:R-:W-:Y:S05]  /*2b30*/  BSYNC.RELIABLE B4 ;  /* 0x0000000000047941 */ /* 0x000fea0003800100 */
.L_x_486:
[----:B0-----:R-:W2:Y:S01]  /*2b40*/  LDL.U8 R5, [R1+0x18] ;  /* 0x0000180001057983 */ /* 0x001ea20000100000 */
[----:B------:R-:W-:Y:S01]  /*2b50*/  IMAD R2, R2, 0x2745937f, RZ ;  /* 0x2745937f02027824 */ /* 0x000fe200078e02ff */
[----:B--2---:R-:W-:-:S05]  /*2b60*/  LOP3.LUT R5, R4, R5, RZ, 0x3c, !PT ;  /* 0x0000000504057212 */ /* 0x004fca00078e3cff */
        /* <DEDUP_REMOVED lines=13> */
.L_x_489:
[----:B------:R-:W-:Y:S05]  /*2c40*/  BSYNC.RECONVERGENT B3 ;  /* 0x0000000000037941 */ /* 0x000fea0003800200 */
.L_x_485:
[----:B------:R-:W2:Y:S01]  /*2c50*/  LDL.U8 R2, [R1+0x17] ;  /* 0x0000170001027983 */ /* 0x000ea20000100000 */
[----:B------:R-:W-:Y:S02]  /*2c60*/  HFMA2 R4, -RZ, RZ, 0, 0 ;  /* 0x00000000ff047431 */ /* 0x000fe400000001ff */
[----:B--2---:R-:W-:-:S07]  /*2c70*/  IMAD.SHL.U32 R2, R2, 0x1000000, RZ ;  /* 0x0100000002027824 */ /* 0x004fce00078e00ff */
.L_x_484:
[----:B0-----:R-:W2:Y:S02]  /*2c80*/  LDL.U8 R5, [R1+0x16] ;  /* 0x0000160001057983 */ /* 0x001ea40000100000 */
[----:B--2---:R-:W-:-:S05]  /*2c90*/  IMAD.U32 R5, R5, 0x10000, RZ ;  /* 0x0001000005057824 */ /* 0x004fca00078e00ff */
[----:B------:R-:W-:-:S07]  /*2ca0*/  LOP3.LUT R2, R5, R2, RZ, 0x3c, !PT ;  /* 0x0000000205027212 */ /* 0x000fce00078e3cff */
.L_x_483:
[----:B0-----:R-:W2:Y:S02]  /*2cb0*/  LDL.U8 R5, [R1+0x15] ;  /* 0x0000150001057983 */ /* 0x001ea40000100000 */
[----:B--2---:R-:W-:-:S04]  /*2cc0*/  SHF.L.U32 R5, R5, 0x8, RZ ;  /* 0x0000000805057819 */ /* 0x004fc800000006ff */
[----:B------:R-:W-:-:S07]  /*2cd0*/  LOP3.LUT R2, R5, R2, RZ, 0x3c, !PT ;  /* 0x0000000205027212 */ /* 0x000fce00078e3cff */
.L_x_482:
[----:B0-----:R-:W2:Y:S02]  /*2ce0*/  LDL.U8 R5, [R1+0x14] ;  /* 0x0000140001057983 */ /* 0x001ea40000100000 */
[----:B--2---:R-:W-:-:S07]  /*2cf0*/  LOP3.LUT R2, R5, R2, RZ, 0x3c, !PT ;  /* 0x0000000205027212 */ /* 0x004fce00078e3cff */
.L_x_481:
[----:B0-----:R-:W2:Y:S02]  /*2d00*/  LDL.U8 R6, [R1+0x13] ;  /* 0x0000130001067983 */ /* 0x001ea40000100000 */
[----:B--2---:R-:W-:-:S03]  /*2d10*/  IMAD.WIDE.U32 R6, R6, 0x1000000, RZ ;  /* 0x0100000006067825 */ /* 0x004fc600078e00ff */
[----:B------:R-:W-:Y:S02]  /*2d20*/  LOP3.LUT R4, R6, R4, RZ, 0x3c, !PT ;  /* 0x0000000406047212 */ /* 0x000fe400078e3cff */
[----:B------:R-:W-:-:S07]  /*2d30*/  LOP3.LUT R2, R7, R2, RZ, 0x3c, !PT ;  /* 0x0000000207027212 */ /* 0x000fce00078e3cff */
.L_x_479:
[----:B0-----:R-:W2:Y:S02]  /*2d40*/  LDL.U8 R6, [R1+0x12] ;  /* 0x0000120001067983 */ /* 0x001ea40000100000 */
[----:B--2---:R-:W-:-:S03]  /*2d50*/  IMAD.WIDE.U32 R6, R6, 0x10000, RZ ;  /* 0x0001000006067825 */ /* 0x004fc600078e00ff */
[----:B------:R-:W-:Y:S02]  /*2d60*/  LOP3.LUT R4, R6, R4, RZ, 0x3c, !PT ;  /* 0x0000000406047212 */ /* 0x000fe400078e3cff */
[----:B------:R-:W-:-:S07]  /*2d70*/  LOP3.LUT R2, R7, R2, RZ, 0x3c, !PT ;  /* 0x0000000207027212 */ /* 0x000fce00078e3cff */
.L_x_478:
[----:B------:R-:W-:Y:S05]  /*2d80*/  BSYNC.RELIABLE B2 ;  /* 0x0000000000027941 */ /* 0x000fea0003800100 */
.L_x_474:
[----:B0-----:R-:W2:Y:S02]  /*2d90*/  LDL.U8 R6, [R1+0x11] ;  /* 0x0000110001067983 */ /* 0x001ea40000100000 */
[----:B--2---:R-:W-:-:S03]  /*2da0*/  IMAD.WIDE.U32 R6, R6, 0x100, RZ ;  /* 0x0000010006067825 */ /* 0x004fc600078e00ff */
[----:B------:R-:W-:Y:S02]  /*2db0*/  LOP3.LUT R4, R6, R4, RZ, 0x3c, !PT ;  /* 0x0000000406047212 */ /* 0x000fe400078e3cff */
[----:B------:R-:W-:-:S07]  /*2dc0*/  LOP3.LUT R2, R7, R2, RZ, 0x3c, !PT ;  /* 0x0000000207027212 */ /* 0x000fce00078e3cff */
.L_x_477:
[----:B------:R-:W-:Y:S05]  /*2dd0*/  BSYNC.RECONVERGENT B1 ;  /* 0x0000000000017941 */ /* 0x000fea0003800200 */
.L_x_473:
[----:B0-----:R-:W2:Y:S01]  /*2de0*/  LDL.U8 R5, [R1+0x10] ;  /* 0x0000100001057983 */ /* 0x001ea20000100000 */
        /* <DEDUP_REMOVED lines=17> */
.L_x_470:
[----:B------:R-:W-:Y:S05]  /*2f00*/  BSYNC.RECONVERGENT B0 ;  /* 0x0000000000007941 */ /* 0x000fea0003800200 */
.L_x_469:
[----:B------:R-:W-:Y:S05]  /*2f10*/  WARPSYNC.ALL ;  /* 0x0000000000007948 */ /* 0x000fea0003800000 */
[-C--:B0-----:R-:W-:Y:S01]  /*2f20*/  LOP3.LUT R7, R17, R0.reuse, RZ, 0x3c, !PT ;  /* 0x0000000011077212 */ /* 0x081fe200078e3cff */
[----:B------:R-:W0:Y:S01]  /*2f30*/  LDC R10, c[0x0][0x398] ;  /* 0x0000e600ff0a7b82 */ /* 0x000e220000000800 */
[----:B------:R-:W-:-:S04]  /*2f40*/  LOP3.LUT R0, R19, R0, RZ, 0x3c, !PT ;  /* 0x0000000013007212 */ /* 0x000fc800078e3cff */
[----:B------:R-:W-:-:S05]  /*2f50*/  IADD3 R7, P0, PT, R0, R7, RZ ;  /* 0x0000000700077210 */ /* 0x000fca0007f1e0ff */
[----:B------:R-:W-:Y:S01]  /*2f60*/  IMAD.X R9, R20, 0x1, R18, P0 ;  /* 0x0000000114097824 */ /* 0x000fe200000e0612 */
[----:B------:R-:W-:-:S04]  /*2f70*/  IADD3 R5, P0, PT, R7, R0, RZ ;  /* 0x0000000007057210 */ /* 0x000fc80007f1e0ff */
[----:B------:R-:W-:Y:S02]  /*2f80*/  IADD3.X R18, PT, PT, R18, R9, RZ, P0, !PT ;  /* 0x0000000912127210 */ /* 0x000fe400007fe4ff */
[----:B------:R-:W-:Y:S01]  /*2f90*/  SHF.R.U32.HI R4, RZ, 0x1, R9 ;  /* 0x00000001ff047819 */ /* 0x000fe20000011609 */
[----:B------:R-:W-:Y:S01]  /*2fa0*/  IMAD R9, R9, -0x12aa7333, RZ ;  /* 0xed558ccd09097824 */ /* 0x000fe200078e02ff */
[----:B------:R-:W-:Y:S02]  /*2fb0*/  SHF.R.U32.HI R6, RZ, 0x1, R18 ;  /* 0x00000001ff067819 */ /* 0x000fe40000011612 */
[----:B------:R-:W-:Y:S01]  /*2fc0*/  LOP3.LUT R4, R4, R7, RZ, 0x3c, !PT ;  /* 0x0000000704047212 */ /* 0x000fe200078e3cff */
[----:B------:R-:W-:Y:S01]  /*2fd0*/  IMAD R7, R18, -0x12aa7333, RZ ;  /* 0xed558ccd12077824 */ /* 0x000fe200078e02ff */
[----:B------:R-:W-:-:S03]  /*2fe0*/  LOP3.LUT R6, R6, R5, RZ, 0x3c, !PT ;  /* 0x0000000506067212 */ /* 0x000fc600078e3cff */
[C---:B------:R-:W-:Y:S02]  /*2ff0*/  IMAD R9, R4.reuse, -0xae5029, R9 ;  /* 0xff51afd704097824 */ /* 0x040fe400078e0209 */
[----:B------:R-:W-:-:S04]  /*3000*/  IMAD.WIDE.U32 R4, R4, -0x12aa7333, RZ ;  /* 0xed558ccd04047825 */ /* 0x000fc800078e00ff */
[C---:B------:R-:W-:Y:S02]  /*3010*/  IMAD R11, R6.reuse, -0xae5029, R7 ;  /* 0xff51afd7060b7824 */ /* 0x040fe400078e0207 */
[----:B------:R-:W-:-:S04]  /*3020*/  IMAD.WIDE.U32 R6, R6, -0x12aa7333, RZ ;  /* 0xed558ccd06067825 */ /* 0x000fc800078e00ff */
[----:B------:R-:W-:Y:S02]  /*3030*/  IMAD.IADD R2, R5, 0x1, R9 ;  /* 0x0000000105027824 */ /* 0x000fe400078e0209 */
[----:B------:R-:W-:-:S03]  /*3040*/  IMAD.IADD R0, R7, 0x1, R11 ;  /* 0x0000000107007824 */ /* 0x000fc600078e020b */
[----:B------:R-:W-:Y:S02]  /*3050*/  SHF.R.U32.HI R7, RZ, 0x1, R2 ;  /* 0x00000001ff077819 */ /* 0x000fe40000011602 */
[----:B------:R-:W-:Y:S02]  /*3060*/  SHF.R.U32.HI R5, RZ, 0x1, R0 ;  /* 0x00000001ff057819 */ /* 0x000fe40000011600 */
[----:B------:R-:W-:Y:S01]  /*3070*/  LOP3.LUT R4, R7, R4, RZ, 0x3c, !PT ;  /* 0x0000000407047212 */ /* 0x000fe200078e3cff */
[----:B------:R-:W-:Y:S01]  /*3080*/  IMAD R7, R2, 0x1a85ec53, RZ ;  /* 0x1a85ec5302077824 */ /* 0x000fe200078e02ff */
[----:B------:R-:W-:Y:S01]  /*3090*/  LOP3.LUT R8, R5, R6, RZ, 0x3c, !PT ;  /* 0x0000000605087212 */ /* 0x000fe200078e3cff */
[----:B------:R-:W-:Y:S02]  /*30a0*/  IMAD R5, R0, 0x1a85ec53, RZ ;  /* 0x1a85ec5300057824 */ /* 0x000fe400078e02ff */
[C---:B------:R-:W-:Y:S02]  /*30b0*/  IMAD R11, R4.reuse, -0x3b314602, R7 ;  /* 0xc4ceb9fe040b7824 */ /* 0x040fe400078e0207 */
[----:B------:R-:W-:-:S04]  /*30c0*/  IMAD.WIDE.U32 R6, R4, 0x1a85ec53, RZ ;  /* 0x1a85ec5304067825 */ /* 0x000fc800078e00ff */
[C---:B------:R-:W-:Y:S01]  /*30d0*/  IMAD R13, R8.reuse, -0x3b314602, R5 ;  /* 0xc4ceb9fe080d7824 */ /* 0x040fe200078e0205 */
[----:B------:R-:W-:Y:S01]  /*30e0*/  IADD3 R0, PT, PT, R7, R11, RZ ;  /* 0x0000000b07007210 */ /* 0x000fe20007ffe0ff */
[----:B------:R-:W-:Y:S01]  /*30f0*/  IMAD.WIDE.U32 R8, R8, 0x1a85ec53, RZ ;  /* 0x1a85ec5308087825 */ /* 0x000fe200078e00ff */
[----:B------:R-:W1:Y:S02]  /*3100*/  LDC.64 R4, c[0x0][0x388] ;  /* 0x0000e200ff047b82 */ /* 0x000e640000000a00 */
[----:B------:R-:W-:Y:S01]  /*3110*/  SHF.R.U32.HI R7, RZ, 0x1, R0 ;  /* 0x00000001ff077819 */ /* 0x000fe20000011600 */
[----:B------:R-:W-:-:S03]  /*3120*/  IMAD.IADD R11, R9, 0x1, R13 ;  /* 0x00000001090b7824 */ /* 0x000fc600078e020d */
[----:B------:R-:W-:Y:S02]  /*3130*/  LOP3.LUT R6, R7, R6, RZ, 0x3c, !PT ;  /* 0x0000000607067212 */ /* 0x000fe400078e3cff */
[----:B------:R-:W-:-:S04]  /*3140*/  SHF.R.U32.HI R9, RZ, 0x1, R11 ;  /* 0x00000001ff097819 */ /* 0x000fc8000001160b */
[----:B------:R-:W-:-:S04]  /*3150*/  LOP3.LUT R9, R9, R8, RZ, 0x3c, !PT ;  /* 0x0000000809097212 */ /* 0x000fc800078e3cff */
[----:B------:R-:W-:-:S04]  /*3160*/  IADD3 R6, P0, PT, R9, R6, RZ ;  /* 0x0000000609067210 */ /* 0x000fc80007f1e0ff */
[----:B------:R-:W-:Y:S01]  /*3170*/  IADD3 R8, P1, PT, R6, R9, RZ ;  /* 0x0000000906087210 */ /* 0x000fe20007f3e0ff */
[----:B------:R-:W-:Y:S01]  /*3180*/  IMAD.X R7, R11, 0x1, R0, P0 ;  /* 0x000000010b077824 */ /* 0x000fe200000e0600 */
[----:B0-----:R-:W-:Y:S01]  /*3190*/  ISETP.GE.AND P0, PT, R10, 0x1, PT ;  /* 0x000000010a00780c */ /* 0x001fe20003f06270 */
[----:B-1----:R-:W-:-:S03]  /*31a0*/  IMAD.WIDE R2, R3, 0x40, R4 ;  /* 0x0000004003027825 */ /* 0x002fc600078e0204 */
[----:B------:R-:W-:Y:S02]  /*31b0*/  IADD3.X R9, PT, PT, R7, R11, RZ, P1, !PT ;  /* 0x0000000b07097210 */ /* 0x000fe40000ffe4ff */
[----:B------:R0:W-:Y:S04]  /*31c0*/  STG.E.64 desc[UR6][R2.64], R6 ;  /* 0x0000000602007986 */ /* 0x0001e8000c101b06 */
[----:B------:R0:W-:Y:S03]  /*31d0*/  STG.E.64 desc[UR6][R2.64+0x40], R8 ;  /* 0x0000400802007986 */ /* 0x0001e6000c101b06 */
[----:B------:R-:W-:Y:S05]  /*31e0*/  @!P0 EXIT ;  /* 0x000000000000894d */ /* 0x000fea0003800000 */
[----:B------:R-:W1:Y:S01]  /*31f0*/  LDCU UR5, c[0x0][0x39c] ;  /* 0x00007380ff0577ac */ /* 0x000e620008000800 */
[C---:B------:R-:W-:Y:S01]  /*3200*/  ISETP.GE.U32.AND P0, PT, R10.reuse, 0x8, PT ;  /* 0x000000080a00780c */ /* 0x040fe20003f06070 */
[----:B------:R-:W-:Y:S01]  /*3210*/  IMAD.MOV.U32 R0, RZ, RZ, RZ ;  /* 0x000000ffff007224 */ /* 0x000fe200078e00ff */
[----:B0-----:R-:W-:Y:S01]  /*3220*/  LOP3.LUT R9, R10, 0x7, RZ, 0xc0, !PT ;  /* 0x000000070a097812 */ /* 0x001fe200078ec0ff */
[----:B------:R-:W0:Y:S01]  /*3230*/  LDCU UR9, c[0x0][0x39c] ;  /* 0x00007380ff0977ac */ /* 0x000e220008000800 */
[----:B-1----:R-:W-:-:S09]  /*3240*/  USHF.R.S32.HI UR5, URZ, 0x1f, UR5 ;  /* 0x0000001fff057899 */ /* 0x002fd20008011405 */
[----:B------:R-:W-:Y:S05]  /*3250*/  @!P0 BRA `(.L_x_498) ;  /* 0x00000014005c8947 */ /* 0x000fea0003800000 */
[----:B------:R-:W-:Y:S01]  /*3260*/  LOP3.LUT R0, R10, 0x7ffffff8, RZ, 0xc0, !PT ;  /* 0x7ffffff80a007812 */ /* 0x000fe200078ec0ff */
[----:B------:R-:W1:Y:S04]  /*3270*/  LDCU UR12, c[0x0][0x39c] ;  /* 0x00007380ff0c77ac */ /* 0x000e680008000800 */
[----:B------:R-:W-:Y:S01]  /*3280*/  IMAD.MOV R4, RZ, RZ, -R0 ;  /* 0x000000ffff047224 */ /* 0x000fe200078e0a00 */
[----:B------:R-:W2:Y:S01]  /*3290*/  LDCU.64 UR10, c[0x0][0x390] ;  /* 0x00007200ff0a77ac */ /* 0x000ea20008000a00 */
[----:B------:R-:W-:-:S05]  /*32a0*/  UMOV UR8, 0x3 ;  /* 0x0000000300087882 */ /* 0x000fca0000000000 */
.L_x_523:
[----:B---3--:R-:W3:Y:S04]  /*32b0*/  LDG.E.64 R6, desc[UR6][R2.64] ;  /* 0x0000000602067981 */ /* 0x008ee8000c1e1b00 */
[----:B------:R-:W3:Y:S01]  /*32c0*/  LDG.E.64 R10, desc[UR6][R2.64+0x40] ;  /* 0x00004006020a7981 */ /* 0x000ee2000c1e1b00 */
[----:B------:R-:W-:Y:S01]  /*32d0*/  UIADD3 UR4, UPT, UPT, UR8, -0x3, URZ ;  /* 0xfffffffd08047890 */ /* 0x000fe2000fffe0ff */
[----:B------:R-:W-:Y:S01]  /*32e0*/  VIADD R4, R4, 0x8 ;  /* 0x0000000804047836 */ /* 0x000fe20000000000 */
[----:B------:R-:W-:Y:S02]  /*32f0*/  BSSY.RECONVERGENT B0, `(.L_x_499) ;  /* 0x0000022000007945 */ /* 0x000fe40003800200 */
[----:B------:R-:W-:Y:S02]  /*3300*/  ULOP3.LUT UR4, UR4, 0xf8, URZ, 0xc0, !UPT ;  /* 0x000000f804047892 */ /* 0x000fe4000f8ec0ff */
[----:B------:R-:W-:-:S04]  /*3310*/  ISETP.NE.AND P2, PT, R4, RZ, PT ;  /* 0x000000ff0400720c */ /* 0x000fc80003f45270 */
[----:B---3--:R-:W-:-:S04]  /*3320*/  IMAD.WIDE.U32 R6, R10, UR4, R6 ;  /* 0x000000040a067c25 */ /* 0x008fc8000f8e0006 */
[----:B------:R-:W-:-:S05]  /*3330*/  IMAD R11, R11, UR4, RZ ;  /* 0x000000040b0b7c24 */ /* 0x000fca000f8e02ff */
[----:B------:R-:W-:-:S04]  /*3340*/  IADD3 R11, PT, PT, R7, R11, RZ ;  /* 0x0000000b070b7210 */ /* 0x000fc80007ffe0ff */
[----:B------:R-:W-:-:S04]  /*3350*/  LOP3.LUT R5, R11, UR5, RZ, 0xfc, !PT ;  /* 0x000000050b057c12 */ /* 0x000fc8000f8efcff */
[----:B------:R-:W-:-:S13]  /*3360*/  ISETP.NE.U32.AND P0, PT, R5, RZ, PT ;  /* 0x000000ff0500720c */ /* 0x000fda0003f05070 */
[----:B------:R-:W-:Y:S05]  /*3370*/  @P0 BRA `(.L_x_500) ;  /* 0x00000000004c0947 */ /* 0x000fea0003800000 */
[----:B-1----:R-:W1:Y:S01]  /*3380*/  I2F.U32.RP R5, UR12 ;  /* 0x0000000c00057d06 */ /* 0x002e620008209000 */
[----:B------:R-:W-:-:S07]  /*3390*/  ISETP.NE.U32.AND P1, PT, RZ, UR12, PT ;  /* 0x0000000cff007c0c */ /* 0x000fce000bf25070 */
[----:B-1----:R-:W1:Y:S02]  /*33a0*/  MUFU.RCP R5, R5 ;  /* 0x0000000500057308 */ /* 0x002e640000001000 */
[----:B-1----:R-:W-:-:S06]  /*33b0*/  VIADD R10, R5, 0xffffffe ;  /* 0x0ffffffe050a7836 */ /* 0x002fcc0000000000 */
[----:B------:R1:W3:Y:S02]  /*33c0*/  F2I.FTZ.U32.TRUNC.NTZ R11, R10 ;  /* 0x0000000a000b7305 */ /* 0x0002e4000021f000 */
[----:B-1----:R-:W-:Y:S01]  /*33d0*/  IMAD.MOV.U32 R10, RZ, RZ, RZ ;  /* 0x000000ffff0a7224 */ /* 0x002fe200078e00ff */
[----:B---3--:R-:W-:-:S05]  /*33e0*/  IADD3 R7, PT, PT, RZ, -R11, RZ ;  /* 0x8000000bff077210 */ /* 0x008fca0007ffe0ff */
[----:B------:R-:W-:-:S04]  /*33f0*/  IMAD R7, R7, UR12, RZ ;  /* 0x0000000c07077c24 */ /* 0x000fc8000f8e02ff */
[----:B------:R-:W-:-:S04]  /*3400*/  IMAD.HI.U32 R11, R11, R7, R10 ;  /* 0x000000070b0b7227 */ /* 0x000fc800078e000a */
[----:B------:R-:W-:Y:S02]  /*3410*/  IMAD.MOV.U32 R7, RZ, RZ, RZ ;  /* 0x000000ffff077224 */ /* 0x000fe400078e00ff */
[----:B------:R-:W-:-:S04]  /*3420*/  IMAD.HI.U32 R11, R11, R6, RZ ;  /* 0x000000060b0b7227 */ /* 0x000fc800078e00ff */
[----:B------:R-:W-:-:S04]  /*3430*/  IMAD.MOV R11, RZ, RZ, -R11 ;  /* 0x000000ffff0b7224 */ /* 0x000fc800078e0a0b */
[----:B------:R-:W-:-:S05]  /*3440*/  IMAD R6, R11, UR12, R6 ;  /* 0x0000000c0b067c24 */ /* 0x000fca000f8e0206 */
[----:B------:R-:W-:-:S13]  /*3450*/  ISETP.GE.U32.AND P0, PT, R6, UR12, PT ;  /* 0x0000000c06007c0c */ /* 0x000fda000bf06070 */
[----:B------:R-:W-:-:S04]  /*3460*/  @P0 IADD3 R6, PT, PT, R6, -UR12, RZ ;  /* 0x8000000c06060c10 */ /* 0x000fc8000fffe0ff */
[----:B------:R-:W-:-:S13]  /*3470*/  ISETP.GE.U32.AND P0, PT, R6, UR12, PT ;  /* 0x0000000c06007c0c */ /* 0x000fda000bf06070 */
[----:B------:R-:W-:Y:S01]  /*3480*/  @P0 VIADD R6, R6, -UR12 ;  /* 0x8000000c06060c36 */ /* 0x000fe20008000000 */
[----:B------:R-:W-:Y:S01]  /*3490*/  @!P1 LOP3.LUT R6, RZ, UR12, RZ, 0x33, !PT ;  /* 0x0000000cff069c12 */ /* 0x000fe2000f8e33ff */
[----:B------:R-:W-:Y:S06]  /*34a0*/  BRA `(.L_x_501) ;  /* 0x0000000000187947 */ /* 0x000fec0003800000 */
.L_x_500:
[----:B------:R-:W-:Y:S01]  /*34b0*/  MOV R7, R11 ;  /* 0x0000000b00077202 */ /* 0x000fe20000000f00 */
[----:B------:R-:W-:Y:S01]  /*34c0*/  IMAD.U32 R5, RZ, RZ, UR5 ;  /* 0x00000005ff057e24 */ /* 0x000fe2000f8e00ff */
[----:B------:R-:W-:-:S07]  /*34d0*/  MOV R8, 0x34f0 ;  /* 0x000034f000087802 */ /* 0x000fce0000000f00 */
[----:B012---:R-:W-:Y:S05]  /*34e0*/  CALL.REL.NOINC `($__internal_3_$__cuda_sm20_rem_u64) ;  /* 0x00000024008c7944 */ /* 0x007fea0003c00000 */
[----:B------:R-:W-:Y:S01]  /*34f0*/  IMAD.MOV.U32 R6, RZ, RZ, R10 ;  /* 0x000000ffff067224 */ /* 0x000fe200078e000a */
[----:B------:R-:W-:-:S07]  /*3500*/  MOV R7, R5 ;  /* 0x0000000500077202 */ /* 0x000fce0000000f00 */
.L_x_501:
[----:B0-2---:R-:W-:Y:S05]  /*3510*/  BSYNC.RECONVERGENT B0 ;  /* 0x0000000000007941 */ /* 0x005fea0003800200 */
.L_x_499:
[----:B------:R-:W-:Y:S01]  /*3520*/  IADD3 R12, P0, PT, R6, UR10, RZ ;  /* 0x0000000a060c7c10 */ /* 0x000fe2000ff1e0ff */
[----:B------:R-:W-:-:S03]  /*3530*/  IMAD.MOV.U32 R5, RZ, RZ, 0x1 ;  /* 0x00000001ff057424 */ /* 0x000fc600078e00ff */
[----:B------:R-:W-:Y:S02]  /*3540*/  IADD3.X R13, PT, PT, R7, UR11, RZ, P0, !PT ;  /* 0x0000000b070d7c10 */ /* 0x000fe400087fe4ff */
[----:B------:R-:W-:-:S05]  /*3550*/  PRMT R7, R5, 0x7610, R7 ;  /* 0x0000761005077816 */ /* 0x000fca0000000007 */
[----:B------:R0:W-:Y:S04]  /*3560*/  STG.E.U8 desc[UR6][R12.64], R7 ;  /* 0x000000070c007986 */ /* 0x0001e8000c101106 */
[----:B------:R-:W2:Y:S04]  /*3570*/  LDG.E.64 R10, desc[UR6][R2.64+0x40] ;  /* 0x00004006020a7981 */ /* 0x000ea8000c1e1b00 */
[----:B0-----:R-:W3:Y:S01]  /*3580*/  LDG.E.64 R6, desc[UR6][R2.64] ;  /* 0x0000000602067981 */ /* 0x001ee2000c1e1b00 */
[----:B------:R-:W-:-:S04]  /*3590*/  UIADD3 UR4, UPT, UPT, UR8, -0x2, URZ ;  /* 0xfffffffe08047890 */ /* 0x000fc8000fffe0ff */
[----:B------:R-:W-:Y:S01]  /*35a0*/  ULOP3.LUT UR4, UR4, 0xf9, URZ, 0xc0, !UPT ;  /* 0x000000f904047892 */ /* 0x000fe2000f8ec0ff */
[----:B------:R-:W-:Y:S05]  /*35b0*/  BSSY.RECONVERGENT B0, `(.L_x_502) ;  /* 0x0000020000007945 */ /* 0x000fea0003800200 */
[----:B--2---:R-:W-:Y:S02]  /*35c0*/  IMAD R11, R11, UR4, RZ ;  /* 0x000000040b0b7c24 */ /* 0x004fe4000f8e02ff */
[----:B---3--:R-:W-:-:S04]  /*35d0*/  IMAD.WIDE.U32 R6, R10, UR4, R6 ;  /* 0x000000040a067c25 */ /* 0x008fc8000f8e0006 */
[----:B------:R-:W-:-:S05]  /*35e0*/  IMAD.IADD R11, R7, 0x1, R11 ;  /* 0x00000001070b7824 */ /* 0x000fca00078e020b */
[----:B------:R-:W-:-:S04]  /*35f0*/  LOP3.LUT R5, R11, UR5, RZ, 0xfc, !PT ;  /* 0x000000050b057c12 */ /* 0x000fc8000f8efcff */
[----:B------:R-:W-:-:S13]  /*3600*/  ISETP.NE.U32.AND P0, PT, R5, RZ, PT ;  /* 0x000000ff0500720c */ /* 0x000fda0003f05070 */
[----:B------:R-:W-:Y:S05]  /*3610*/  @P0 BRA `(.L_x_503) ;  /* 0x00000000004c0947 */ /* 0x000fea0003800000 */
[----:B------:R-:W0:Y:S01]  /*3620*/  I2F.U32.RP R7, UR12 ;  /* 0x0000000c00077d06 */ /* 0x000e220008209000 */
[----:B------:R-:W-:-:S07]  /*3630*/  ISETP.NE.U32.AND P1, PT, RZ, UR12, PT ;  /* 0x0000000cff007c0c */ /* 0x000fce000bf25070 */
[----:B0-----:R-:W0:Y:S02]  /*3640*/  MUFU.RCP R7, R7 ;  /* 0x0000000700077308 */ /* 0x001e240000001000 */
[----:B0-----:R-:W-:Y:S01]  /*3650*/  IADD3 R10, PT, PT, R7, 0xffffffe, RZ ;  /* 0x0ffffffe070a7810 */ /* 0x001fe20007ffe0ff */
[----:B------:R-:W-:-:S05]  /*3660*/  HFMA2 R7, -RZ, RZ, 0, 0 ;  /* 0x00000000ff077431 */ /* 0x000fca00000001ff */
[----:B------:R0:W1:Y:S02]  /*3670*/  F2I.FTZ.U32.TRUNC.NTZ R11, R10 ;  /* 0x0000000a000b7305 */ /* 0x000064000021f000 */
[----:B0-----:R-:W-:Y:S02]  /*3680*/  IMAD.MOV.U32 R10, RZ, RZ, RZ ;  /* 0x000000ffff0a7224 */ /* 0x001fe400078e00ff */
[----:B-1----:R-:W-:-:S04]  /*3690*/  IMAD.MOV R5, RZ, RZ, -R11 ;  /* 0x000000ffff057224 */ /* 0x002fc800078e0a0b */
[----:B------:R-:W-:-:S04]  /*36a0*/  IMAD R5, R5, UR12, RZ ;  /* 0x0000000c05057c24 */ /* 0x000fc8000f8e02ff */
[----:B------:R-:W-:-:S06]  /*36b0*/  IMAD.HI.U32 R5, R11, R5, R10 ;  /* 0x000000050b057227 */ /* 0x000fcc00078e000a */
        /* <DEDUP_REMOVED lines=9> */
.L_x_503:
[----:B------:R-:W-:Y:S01]  /*3750*/  IMAD.MOV.U32 R7, RZ, RZ, R11 ;  /* 0x000000ffff077224 */ /* 0x000fe200078e000b */
[----:B------:R-:W-:Y:S01]  /*3760*/  MOV R8, 0x3790 ;  /* 0x0000379000087802 */ /* 0x000fe20000000f00 */
[----:B------:R-:W-:-:S07]  /*3770*/  IMAD.U32 R5, RZ, RZ, UR5 ;  /* 0x00000005ff057e24 */ /* 0x000fce000f8e00ff */
[----:B------:R-:W-:Y:S05]  /*3780*/  CALL.REL.NOINC `($__internal_3_$__cuda_sm20_rem_u64) ;  /* 0x0000002000e47944 */ /* 0x000fea0003c00000 */
[----:B------:R-:W-:Y:S01]  /*3790*/  MOV R6, R10 ;  /* 0x0000000a00067202 */ /* 0x000fe20000000f00 */
[----:B------:R-:W-:-:S07]  /*37a0*/  IMAD.MOV.U32 R7, RZ, RZ, R5 ;  /* 0x000000ffff077224 */ /* 0x000fce00078e0005 */
.L_x_504:
[----:B------:R-:W-:Y:S05]  /*37b0*/  BSYNC.RECONVERGENT B0 ;  /* 0x0000000000007941 */ /* 0x000fea0003800200 */
.L_x_502:
        /* <DEDUP_REMOVED lines=11> */
[----:B---3--:R-:W-:-:S05]  /*3870*/  IMAD.WIDE.U32 R6, R10, UR4, R6 ;  /* 0x000000040a067c25 */ /* 0x008fca000f8e0006 */
[----:B------:R-:W-:-:S04]  /*3880*/  IADD3 R11, PT, PT, R7, R11, RZ ;  /* 0x0000000b070b7210 */ /* 0x000fc80007ffe0ff */
[----:B------:R-:W-:-:S04]  /*3890*/  LOP3.LUT R5, R11, UR5, RZ, 0xfc, !PT ;  /* 0x000000050b057c12 */ /* 0x000fc8000f8efcff */
[----:B------:R-:W-:-:S13]  /*38a0*/  ISETP.NE.U32.AND P0, PT, R5, RZ, PT ;  /* 0x000000ff0500720c */ /* 0x000fda0003f05070 */
[----:B------:R-:W-:Y:S05]  /*38b0*/  @P0 BRA `(.L_x_506) ;  /* 0x00000000004c0947 */ /* 0x000fea0003800000 */
[----:B------:R-:W0:Y:S01]  /*38c0*/  I2F.U32.RP R7, UR12 ;  /* 0x0000000c00077d06 */ /* 0x000e220008209000 */
[----:B------:R-:W-:-:S07]  /*38d0*/  ISETP.NE.U32.AND P1, PT, RZ, UR12, PT ;  /* 0x0000000cff007c0c */ /* 0x000fce000bf25070 */
[----:B0-----:R-:W0:Y:S02]  /*38e0*/  MUFU.RCP R7, R7 ;  /* 0x0000000700077308 */ /* 0x001e240000001000 */
[----:B0-----:R-:W-:Y:S02]  /*38f0*/  VIADD R10, R7, 0xffffffe ;  /* 0x0ffffffe070a7836 */ /* 0x001fe40000000000 */
[----:B------:R-:W-:-:S04]  /*3900*/  IMAD.MOV.U32 R7, RZ, RZ, RZ ;  /* 0x000000ffff077224 */ /* 0x000fc800078e00ff */
[----:B------:R0:W1:Y:S02]  /*3910*/  F2I.FTZ.U32.TRUNC.NTZ R11, R10 ;  /* 0x0000000a000b7305 */ /* 0x000064000021f000 */
[----:B0-----:R-:W-:Y:S02]  /*3920*/  HFMA2 R10, -RZ, RZ, 0, 0 ;  /* 0x00000000ff0a7431 */ /* 0x001fe400000001ff */
[----:B-1----:R-:W-:-:S04]  /*3930*/  IMAD.MOV R5, RZ, RZ, -R11 ;  /* 0x000000ffff057224 */ /* 0x002fc800078e0a0b */
        /* <DEDUP_REMOVED lines=11> */
.L_x_506:
[----:B------:R-:W-:Y:S01]  /*39f0*/  IMAD.MOV.U32 R7, RZ, RZ, R11 ;  /* 0x000000ffff077224 */ /* 0x000fe200078e000b */
[----:B------:R-:W-:Y:S02]  /*3a00*/  MOV R5, UR5 ;  /* 0x0000000500057c02 */ /* 0x000fe40008000f00 */
[----:B------:R-:W-:-:S07]  /*3a10*/  MOV R8, 0x3a30 ;  /* 0x00003a3000087802 */ /* 0x000fce0000000f00 */
[----:B------:R-:W-:Y:S05]  /*3a20*/  CALL.REL.NOINC `($__internal_3_$__cuda_sm20_rem_u64) ;  /* 0x00000020003c7944 */ /* 0x000fea0003c00000 */
[----:B------:R-:W-:Y:S02]  /*3a30*/  IMAD.MOV.U32 R6, RZ, RZ, R10 ;  /* 0x000000ffff067224 */ /* 0x000fe400078e000a */
[----:B------:R-:W-:-:S07]  /*3a40*/  IMAD.MOV.U32 R7, RZ, RZ, R5 ;  /* 0x000000ffff077224 */ /* 0x000fce00078e0005 */
.L_x_507:
[----:B------:R-:W-:Y:S05]  /*3a50*/  BSYNC.RECONVERGENT B0 ;  /* 0x0000000000007941 */ /* 0x000fea0003800200 */
.L_x_505:
[----:B------:R-:W-:Y:S02]  /*3a60*/  IADD3 R12, P0, PT, R6, UR10, RZ ;  /* 0x0000000a060c7c10 */ /* 0x000fe4000ff1e0ff */
[----:B------:R-:W-:Y:S02]  /*3a70*/  MOV R5, 0x1 ;  /* 0x0000000100057802 */ /* 0x000fe40000000f00 */
[----:B------:R-:W-:Y:S02]  /*3a80*/  IADD3.X R13, PT, PT, R7, UR11, RZ, P0, !PT ;  /* 0x0000000b070d7c10 */ /* 0x000fe400087fe4ff */
[----:B------:R-:W-:-:S05]  /*3a90*/  PRMT R7, R5, 0x7610, R7 ;  /* 0x0000761005077816 */ /* 0x000fca0000000007 */
[----:B------:R0:W-:Y:S04]  /*3aa0*/  STG.E.U8 desc[UR6][R12.64], R7 ;  /* 0x000000070c007986 */ /* 0x0001e8000c101106 */
[----:B------:R-:W2:Y:S04]  /*3ab0*/  LDG.E.64 R10, desc[UR6][R2.64+0x40] ;  /* 0x00004006020a7981 */ /* 0x000ea8000c1e1b00 */
[----:B0-----:R-:W3:Y:S01]  /*3ac0*/  LDG.E.64 R6, desc[UR6][R2.64] ;  /* 0x0000000602067981 */ /* 0x001ee2000c1e1b00 */
[----:B------:R-:W-:Y:S01]  /*3ad0*/  ULOP3.LUT UR4, UR8, 0xfb, URZ, 0xc0, !UPT ;  /* 0x000000fb08047892 */ /* 0x000fe2000f8ec0ff */
[----:B------:R-:W-:Y:S05]  /*3ae0*/  BSSY.RECONVERGENT B0, `(.L_x_508) ;  /* 0x0000020000007945 */ /* 0x000fea0003800200 */
[----:B--2---:R-:W-:-:S02]  /*3af0*/  IMAD R11, R11, UR4, RZ ;  /* 0x000000040b0b7c24 */ /* 0x004fc4000f8e02ff */
        /* <DEDUP_REMOVED lines=11> */
[----:B0-----:R-:W-:Y:S01]  /*3bb0*/  IMAD.MOV.U32 R10, RZ, RZ, RZ ;  /* 0x000000ffff0a7224 */ /* 0x001fe200078e00ff */
[----:B-1----:R-:W-:-:S05]  /*3bc0*/  IADD3 R5, PT, PT, RZ, -R11, RZ ;  /* 0x8000000bff057210 */ /* 0x002fca0007ffe0ff */
[----:B------:R-:W-:-:S04]  /*3bd0*/  IMAD R5, R5, UR12, RZ ;  /* 0x0000000c05057c24 */ /* 0x000fc8000f8e02ff */
[----:B------:R-:W-:-:S06]  /*3be0*/  IMAD.HI.U32 R5, R11, R5, R10 ;  /* 0x000000050b057227 */ /* 0x000fcc00078e000a */
        /* <DEDUP_REMOVED lines=9> */
.L_x_509:
[----:B------:R-:W-:Y:S01]  /*3c80*/  MOV R7, R11 ;  /* 0x0000000b00077202 */ /* 0x000fe20000000f00 */
[----:B------:R-:W-:Y:S01]  /*3c90*/  IMAD.U32 R5, RZ, RZ, UR5 ;  /* 0x00000005ff057e24 */ /* 0x000fe2000f8e00ff */
[----:B------:R-:W-:-:S07]  /*3ca0*/  MOV R8, 0x3cc0 ;  /* 0x00003cc000087802 */ /* 0x000fce0000000f00 */
[----:B------:R-:W-:Y:S05]  /*3cb0*/  CALL.REL.NOINC `($__internal_3_$__cuda_sm20_rem_u64) ;  /* 0x0000001c00987944 */ /* 0x000fea0003c00000 */
[----:B------:R-:W-:Y:S01]  /*3cc0*/  IMAD.MOV.U32 R6, RZ, RZ, R10 ;  /* 0x000000ffff067224 */ /* 0x000fe200078e000a */
[----:B------:R-:W-:-:S07]  /*3cd0*/  MOV R7, R5 ;  /* 0x0000000500077202 */ /* 0x000fce0000000f00 */
.L_x_510:
[----:B------:R-:W-:Y:S05]  /*3ce0*/  BSYNC.RECONVERGENT B0 ;  /* 0x0000000000007941 */ /* 0x000fea0003800200 */
.L_x_508:
[----:B------:R-:W-:Y:S01]  /*3cf0*/  IADD3 R12, P0, PT, R6, UR10, RZ ;  /* 0x0000000a060c7c10 */ /* 0x000fe2000ff1e0ff */
[----:B------:R-:W-:-:S03]  /*3d00*/  IMAD.MOV.U32 R5, RZ, RZ, 0x1 ;  /* 0x00000001ff057424 */ /* 0x000fc600078e00ff */
[----:B------:R-:W-:Y:S02]  /*3d10*/  IADD3.X R13, PT, PT, R7, UR11, RZ, P0, !PT ;  /* 0x0000000b070d7c10 */ /* 0x000fe400087fe4ff */
[----:B------:R-:W-:-:S05]  /*3d20*/  PRMT R7, R5, 0x7610, R7 ;  /* 0x0000761005077816 */ /* 0x000fca0000000007 */
[----:B------:R0:W-:Y:S04]  /*3d30*/  STG.E.U8 desc[UR6][R12.64], R7 ;  /* 0x000000070c007986 */ /* 0x0001e8000c101106 */
[----:B------:R-:W2:Y:S04]  /*3d40*/  LDG.E.64 R10, desc[UR6][R2.64+0x40] ;  /* 0x00004006020a7981 */ /* 0x000ea8000c1e1b00 */
[----:B0-----:R-:W3:Y:S01]  /*3d50*/  LDG.E.64 R6, desc[UR6][R2.64] ;  /* 0x0000000602067981 */ /* 0x001ee2000c1e1b00 */
[----:B------:R-:W-:-:S04]  /*3d60*/  UIADD3 UR4, UPT, UPT, UR8, 0x1, URZ ;  /* 0x0000000108047890 */ /* 0x000fc8000fffe0ff */
        /* <DEDUP_REMOVED lines=27> */
.L_x_512:
[----:B------:R-:W-:Y:S01]  /*3f20*/  IMAD.MOV.U32 R7, RZ, RZ, R11 ;  /* 0x000000ffff077224 */ /* 0x000fe200078e000b */
[----:B------:R-:W-:Y:S01]  /*3f30*/  MOV R8, 0x3f60 ;  /* 0x00003f6000087802 */ /* 0x000fe20000000f00 */
[----:B------:R-:W-:-:S07]  /*3f40*/  IMAD.U32 R5, RZ, RZ, UR5 ;  /* 0x00000005ff057e24 */ /* 0x000fce000f8e00ff */
[----:B------:R-:W-:Y:S05]  /*3f50*/  CALL.REL.NOINC `($__internal_3_$__cuda_sm20_rem_u64) ;  /* 0x0000001800f07944 */ /* 0x000fea0003c00000 */
[----:B------:R-:W-:Y:S01]  /*3f60*/  MOV R6, R10 ;  /* 0x0000000a00067202 */ /* 0x000fe20000000f00 */
[----:B------:R-:W-:-:S07]  /*3f70*/  IMAD.MOV.U32 R7, RZ, RZ, R5 ;  /* 0x000000ffff077224 */ /* 0x000fce00078e0005 */
.L_x_513:
[----:B------:R-:W-:Y:S05]  /*3f80*/  BSYNC.RECONVERGENT B0 ;  /* 0x0000000000007941 */ /* 0x000fea0003800200 */
.L_x_511:
        /* <DEDUP_REMOVED lines=35> */
.L_x_515:
[----:B------:R-:W-:Y:S01]  /*41c0*/  IMAD.MOV.U32 R7, RZ, RZ, R11 ;  /* 0x000000ffff077224 */ /* 0x000fe200078e000b */
[----:B------:R-:W-:Y:S02]  /*41d0*/  MOV R5, UR5 ;  /* 0x0000000500057c02 */ /* 0x000fe40008000f00 */
[----:B------:R-:W-:-:S07]  /*41e0*/  MOV R8, 0x4200 ;  /* 0x0000420000087802 */ /* 0x000fce0000000f00 */
[----:B------:R-:W-:Y:S05]  /*41f0*/  CALL.REL.NOINC `($__internal_3_$__cuda_sm20_rem_u64) ;  /* 0x0000001800487944 */ /* 0x000fea0003c00000 */
[----:B------:R-:W-:Y:S02]  /*4200*/  IMAD.MOV.U32 R6, RZ, RZ, R10 ;  /* 0x000000ffff067224 */ /* 0x000fe400078e000a */
[----:B------:R-:W-:-:S07]  /*4210*/  IMAD.MOV.U32 R7, RZ, RZ, R5 ;  /* 0x000000ffff077224 */ /* 0x000fce00078e0005 */
.L_x_516:
[----:B------:R-:W-:Y:S05]  /*4220*/  BSYNC.RECONVERGENT B0 ;  /* 0x0000000000007941 */ /* 0x000fea0003800200 */
.L_x_514:
[----:B------:R-:W-:Y:S02]  /*4230*/  IADD3 R12, P0, PT, R6, UR10, RZ ;  /* 0x0000000a060c7c10 */ /* 0x000fe4000ff1e0ff */
[----:B------:R-:W-:Y:S02]  /*4240*/  MOV R5, 0x1 ;  /* 0x0000000100057802 */ /* 0x000fe40000000f00 */
        /* <DEDUP_REMOVED lines=33> */
.L_x_518:
[----:B------:R-:W-:Y:S01]  /*4460*/  MOV R7, R11 ;  /* 0x0000000b00077202 */ /* 0x000fe20000000f00 */
[----:B------:R-:W-:Y:S01]  /*4470*/  IMAD.U32 R5, RZ, RZ, UR5 ;  /* 0x00000005ff057e24 */ /* 0x000fe2000f8e00ff */
[----:B------:R-:W-:-:S07]  /*4480*/  MOV R8, 0x44a0 ;  /* 0x000044a000087802 */ /* 0x000fce0000000f00 */
[----:B------:R-:W-:Y:S05]  /*4490*/  CALL.REL.NOINC `($__internal_3_$__cuda_sm20_rem_u64) ;  /* 0x0000001400a07944 */ /* 0x000fea0003c00000 */
[----:B------:R-:W-:Y:S01]  /*44a0*/  IMAD.MOV.U32 R6, RZ, RZ, R10 ;  /* 0x000000ffff067224 */ /* 0x000fe200078e000a */
[----:B------:R-:W-:-:S07]  /*44b0*/  MOV R7, R5 ;  /* 0x0000000500077202 */ /* 0x000fce0000000f00 */
.L_x_519:
[----:B------:R-:W-:Y:S05]  /*44c0*/  BSYNC.RECONVERGENT B0 ;  /* 0x0000000000007941 */ /* 0x000fea0003800200 */
.L_x_517:
        /* <DEDUP_REMOVED lines=35> */
.L_x_521:
[----:B------:R-:W-:Y:S01]  /*4700*/  IMAD.MOV.U32 R7, RZ, RZ, R11 ;  /* 0x000000ffff077224 */ /* 0x000fe200078e000b */
[----:B------:R-:W-:Y:S01]  /*4710*/  MOV R8, 0x4740 ;  /* 0x0000474000087802 */ /* 0x000fe20000000f00 */
[----:B------:R-:W-:-:S07]  /*4720*/  IMAD.U32 R5, RZ, RZ, UR5 ;  /* 0x00000005ff057e24 */ /* 0x000fce000f8e00ff */
[----:B------:R-:W-:Y:S05]  /*4730*/  CALL.REL.NOINC `($__internal_3_$__cuda_sm20_rem_u64) ;  /* 0x0000001000f87944 */ /* 0x000fea0003c00000 */
[----:B------:R-:W-:Y:S01]  /*4740*/  MOV R6, R10 ;  /* 0x0000000a00067202 */ /* 0x000fe20000000f00 */
[----:B------:R-:W-:-:S07]  /*4750*/  IMAD.MOV.U32 R7, RZ, RZ, R5 ;  /* 0x000000ffff077224 */ /* 0x000fce00078e0005 */
.L_x_522:
[----:B------:R-:W-:Y:S05]  /*4760*/  BSYNC.RECONVERGENT B0 ;  /* 0x0000000000007941 */ /* 0x000fea0003800200 */
.L_x_520:
[----:B------:R-:W-:Y:S01]  /*4770*/  IADD3 R6, P0, PT, R6, UR10, RZ ;  /* 0x0000000a06067c10 */ /* 0x000fe2000ff1e0ff */
[----:B------:R-:W-:Y:S01]  /*4780*/  IMAD.MOV.U32 R5, RZ, RZ, 0x1 ;  /* 0x00000001ff057424 */ /* 0x000fe200078e00ff */
[----:B------:R-:W-:Y:S02]  /*4790*/  UIADD3 UR8, UPT, UPT, UR8, 0x8, URZ ;  /* 0x0000000808087890 */ /* 0x000fe4000fffe0ff */
[----:B------:R-:W-:-:S05]  /*47a0*/  IADD3.X R7, PT, PT, R7, UR11, RZ, P0, !PT ;  /* 0x0000000b07077c10 */ /* 0x000fca00087fe4ff */
[----:B------:R3:W-:Y:S01]  /*47b0*/  STG.E.U8 desc[UR6][R6.64], R5 ;  /* 0x0000000506007986 */ /* 0x0007e2000c101106 */
[----:B------:R-:W-:Y:S05]  /*47c0*/  @P2 BRA `(.L_x_523) ;  /* 0xffffffe800b82947 */ /* 0x000fea000383ffff */
.L_x_498:
[----:B------:R-:W-:-:S13]  /*47d0*/  ISETP.NE.AND P0, PT, R9, RZ, PT ;  /* 0x000000ff0900720c */ /* 0x000fda0003f05270 */
[----:B0-----:R-:W-:Y:S05]  /*47e0*/  @!P0 EXIT ;  /* 0x000000000000894d */ /* 0x001fea0003800000 */
[----:B------:R-:W0:Y:S01]  /*47f0*/  LDCU UR4, c[0x0][0x398] ;  /* 0x00007300ff0477ac */ /* 0x000e220008000800 */
[----:B------:R-:W-:Y:S01]  /*4800*/  ISETP.GE.U32.AND P0, PT, R9, 0x4, PT ;  /* 0x000000040900780c */ /* 0x000fe20003f06070 */
[----:B0-----:R-:W-:-:S12]  /*4810*/  ULOP3.LUT UR4, UR4, 0x3, URZ, 0xc0, !UPT ;  /* 0x0000000304047892 */ /* 0x001fd8000f8ec0ff */
[----:B------:R-:W-:Y:S05]  /*4820*/  @!P0 BRA `(.L_x_524) ;  /* 0x0000000800a08947 */ /* 0x000fea0003800000 */
[----:B---3--:R-:W2:Y:S04]  /*4830*/  LDG.E.64 R6, desc[UR6][R2.64] ;  /* 0x0000000602067981 */ /* 0x008ea8000c1e1b00 */
[----:B------:R-:W2:Y:S01]  /*4840*/  LDG.E.64 R4, desc[UR6][R2.64+0x40] ;  /* 0x0000400602047981 */ /* 0x000ea2000c1e1b00 */
[----:B------:R-:W-:Y:S01]  /*4850*/  LOP3.LUT R9, R0, 0xff, RZ, 0xc0, !PT ;  /* 0x000000ff00097812 */ /* 0x000fe200078ec0ff */
[----:B------:R-:W-:Y:S04]  /*4860*/  BSSY.RECONVERGENT B0, `(.L_x_525) ;  /* 0x0000020000007945 */ /* 0x000fe80003800200 */
[----:B--2---:R-:W-:-:S04]  /*4870*/  IMAD.WIDE.U32 R6, R4, R9, R6 ;  /* 0x0000000904067225 */ /* 0x004fc800078e0006 */
[----:B------:R-:W-:-:S05]  /*4880*/  IMAD R5, R5, R9, RZ ;  /* 0x0000000905057224 */ /* 0x000fca00078e02ff */
[----:B------:R-:W-:-:S04]  /*4890*/  IADD3 R5, PT, PT, R7, R5, RZ ;  /* 0x0000000507057210 */ /* 0x000fc80007ffe0ff */
[----:B------:R-:W-:-:S04]  /*48a0*/  LOP3.LUT R4, R5, UR5, RZ, 0xfc, !PT ;  /* 0x0000000505047c12 */ /* 0x000fc8000f8efcff */
[----:B------:R-:W-:-:S13]  /*48b0*/  ISETP.NE.U32.AND P0, PT, R4, RZ, PT ;  /* 0x000000ff0400720c */ /* 0x000fda0003f05070 */
[----:B------:R-:W-:Y:S05]  /*48c0*/  @P0 BRA `(.L_x_526) ;  /* 0x0000000000500947 */ /* 0x000fea0003800000 */
[----:B------:R-:W0:Y:S01]  /*48d0*/  LDCU UR8, c[0x0][0x39c] ;  /* 0x00007380ff0877ac */ /* 0x000e220008000800 */
[----:B------:R-:W-:Y:S01]  /*48e0*/  HFMA2 R4, -RZ, RZ, 0, 0 ;  /* 0x00000000ff047431 */ /* 0x000fe200000001ff */
[----:B0-----:R-:W0:Y:S01]  /*48f0*/  I2F.U32.RP R7, UR8 ;  /* 0x0000000800077d06 */ /* 0x001e220008209000 */
[----:B------:R-:W-:-:S07]  /*4900*/  ISETP.NE.U32.AND P1, PT, RZ, UR8, PT ;  /* 0x00000008ff007c0c */ /* 0x000fce000bf25070 */
[----:B0-----:R-:W0:Y:S02]  /*4910*/  MUFU.RCP R7, R7 ;  /* 0x0000000700077308 */ /* 0x001e240000001000 */
[----:B0-----:R-:W-:-:S06]  /*4920*/  VIADD R8, R7, 0xffffffe ;  /* 0x0ffffffe07087836 */ /* 0x001fcc0000000000 */
[----:B------:R-:W0:Y:S02]  /*4930*/  F2I.FTZ.U32.TRUNC.NTZ R5, R8 ;  /* 0x0000000800057305 */ /* 0x000e24000021f000 */
[----:B0-----:R-:W-:-:S04]  /*4940*/  IMAD.MOV R9, RZ, RZ, -R5 ;  /* 0x000000ffff097224 */ /* 0x001fc800078e0a05 */
        /* <DEDUP_REMOVED lines=12> */
.L_x_526:
[----:B------:R-:W-:Y:S01]  /*4a10*/  IMAD.MOV.U32 R7, RZ, RZ, R5 ;  /* 0x000000ffff077224 */ /* 0x000fe200078e0005 */
[----:B------:R-:W-:Y:S02]  /*4a20*/  MOV R5, UR5 ;  /* 0x0000000500057c02 */ /* 0x000fe40008000f00 */
[----:B------:R-:W-:-:S07]  /*4a30*/  MOV R8, 0x4a50 ;  /* 0x00004a5000087802 */ /* 0x000fce0000000f00 */
[----:B------:R-:W-:Y:S05]  /*4a40*/  CALL.REL.NOINC `($__internal_3_$__cuda_sm20_rem_u64) ;  /* 0x0000001000347944 */ /* 0x000fea0003c00000 */
[----:B------:R-:W-:-:S07]  /*4a50*/  IMAD.MOV.U32 R4, RZ, RZ, R10 ;  /* 0x000000ffff047224 */ /* 0x000fce00078e000a */
.L_x_527:
[----:B------:R-:W-:Y:S05]  /*4a60*/  BSYNC.RECONVERGENT B0 ;  /* 0x0000000000007941 */ /* 0x000fea0003800200 */
.L_x_525:
[----:B------:R-:W0:Y:S01]  /*4a70*/  LDCU.64 UR10, c[0x0][0x390] ;  /* 0x00007200ff0a77ac */ /* 0x000e220008000a00 */
[----:B------:R-:W-:Y:S01]  /*4a80*/  IMAD.MOV.U32 R7, RZ, RZ, 0x1 ;  /* 0x00000001ff077424 */ /* 0x000fe200078e00ff */
[----:B0-----:R-:W-:-:S04]  /*4a90*/  IADD3 R8, P0, PT, R4, UR10, RZ ;  /* 0x0000000a04087c10 */ /* 0x001fc8000ff1e0ff */
[----:B------:R-:W-:-:S05]  /*4aa0*/  IADD3.X R9, PT, PT, R5, UR11, RZ, P0, !PT ;  /* 0x0000000b05097c10 */ /* 0x000fca00087fe4ff */
[----:B------:R0:W-:Y:S04]  /*4ab0*/  STG.E.U8 desc[UR6][R8.64], R7 ;  /* 0x0000000708007986 */ /* 0x0001e8000c101106 */
[----:B------:R-:W2:Y:S04]  /*4ac0*/  LDG.E.64 R4, desc[UR6][R2.64+0x40] ;  /* 0x0000400602047981 */ /* 0x000ea8000c1e1b00 */
[----:B0-----:R-:W3:Y:S01]  /*4ad0*/  LDG.E.64 R6, desc[UR6][R2.64] ;  /* 0x0000000602067981 */ /* 0x001ee2000c1e1b00 */
[----:B------:R-:W-:-:S04]  /*4ae0*/  IADD3 R10, PT, PT, R0, 0x1, RZ ;  /* 0x00000001000a7810 */ /* 0x000fc80007ffe0ff */
[----:B------:R-:W-:Y:S01]  /*4af0*/  LOP3.LUT R11, R10, 0xff, RZ, 0xc0, !PT ;  /* 0x000000ff0a0b7812 */ /* 0x000fe200078ec0ff */
[----:B------:R-:W-:Y:S04]  /*4b00*/  BSSY.RECONVERGENT B0, `(.L_x_528) ;  /* 0x0000020000007945 */ /* 0x000fe80003800200 */
[-C--:B--2---:R-:W-:Y:S02]  /*4b10*/  IMAD R5, R5, R11.reuse, RZ ;  /* 0x0000000b05057224 */ /* 0x084fe400078e02ff */
[----:B---3--:R-:W-:-:S04]  /*4b20*/  IMAD.WIDE.U32 R6, R4, R11, R6 ;  /* 0x0000000b04067225 */ /* 0x008fc800078e0006 */
[----:B------:R-:W-:-:S05]  /*4b30*/  IMAD.IADD R5, R7, 0x1, R5 ;  /* 0x0000000107057824 */ /* 0x000fca00078e0205 */
[----:B------:R-:W-:-:S04]  /*4b40*/  LOP3.LUT R4, R5, UR5, RZ, 0xfc, !PT ;  /* 0x0000000505047c12 */ /* 0x000fc8000f8efcff */
[----:B------:R-:W-:-:S13]  /*4b50*/  ISETP.NE.U32.AND P0, PT, R4, RZ, PT ;  /* 0x000000ff0400720c */ /* 0x000fda0003f05070 */
[----:B------:R-:W-:Y:S05]  /*4b60*/  @P0 BRA `(.L_x_529) ;  /* 0x0000000000500947 */ /* 0x000fea0003800000 */
[----:B------:R-:W0:Y:S01]  /*4b70*/  LDCU UR8, c[0x0][0x39c] ;  /* 0x00007380ff0877ac */ /* 0x000e220008000800 */
[----:B------:R-:W-:Y:S01]  /*4b80*/  IMAD.MOV.U32 R4, RZ, RZ, RZ ;  /* 0x000000ffff047224 */ /* 0x000fe200078e00ff */
[----:B0-----:R-:W0:Y:S01]  /*4b90*/  I2F.U32.RP R7, UR8 ;  /* 0x0000000800077d06 */ /* 0x001e220008209000 */
[----:B------:R-:W-:-:S07]  /*4ba0*/  ISETP.NE.U32.AND P1, PT, RZ, UR8, PT ;  /* 0x00000008ff007c0c */ /* 0x000fce000bf25070 */
[----:B0-----:R-:W0:Y:S02]  /*4bb0*/  MUFU.RCP R7, R7 ;  /* 0x0000000700077308 */ /* 0x001e240000001000 */
[----:B0-----:R-:W-:-:S06]  /*4bc0*/  VIADD R8, R7, 0xffffffe ;  /* 0x0ffffffe07087836 */ /* 0x001fcc0000000000 */
[----:B------:R-:W0:Y:S02]  /*4bd0*/  F2I.FTZ.U32.TRUNC.NTZ R5, R8 ;  /* 0x0000000800057305 */ /* 0x000e24000021f000 */
[----:B0-----:R-:W-:-:S05]  /*4be0*/  IADD3 R9, PT, PT, RZ, -R5, RZ ;  /* 0x80000005ff097210 */ /* 0x001fca0007ffe0ff */
[----:B------:R-:W-:-:S04]  /*4bf0*/  IMAD R9, R9, UR8, RZ ;  /* 0x0000000809097c24 */ /* 0x000fc8000f8e02ff */
[----:B------:R-:W-:-:S06]  /*4c00*/  IMAD.HI.U32 R9, R5, R9, R4 ;  /* 0x0000000905097227 */ /* 0x000fcc00078e0004 */
[----:B------:R-:W-:-:S04]  /*4c10*/  IMAD.HI.U32 R4, R9, R6, RZ ;  /* 0x0000000609047227 */ /* 0x000fc800078e00ff */
[----:B------:R-:W-:-:S04]  /*4c20*/  IMAD.MOV R5, RZ, RZ, -R4 ;  /* 0x000000ffff057224 */ /* 0x000fc800078e0a04 */
[----:B------:R-:W-:Y:S02]  /*4c30*/  IMAD R4, R5, UR8, R6 ;  /* 0x0000000805047c24 */ /* 0x000fe4000f8e0206 */
[----:B------:R-:W-:-:S03]  /*4c40*/  IMAD.MOV.U32 R5, RZ, RZ, RZ ;  /* 0x000000ffff057224 */ /* 0x000fc600078e00ff */
[----:B------:R-:W-:-:S13]  /*4c50*/  ISETP.GE.U32.AND P0, PT, R4, UR8, PT ;  /* 0x0000000804007c0c */ /* 0x000fda000bf06070 */
[----:B------:R-:W-:-:S04]  /*4c60*/  @P0 IADD3 R4, PT, PT, R4, -UR8, RZ ;  /* 0x8000000804040c10 */ /* 0x000fc8000fffe0ff */
[----:B------:R-:W-:-:S13]  /*4c70*/  ISETP.GE.U32.AND P0, PT, R4, UR8, PT ;  /* 0x0000000804007c0c */ /* 0x000fda000bf06070 */
[----:B------:R-:W-:Y:S01]  /*4c80*/  @P0 VIADD R4, R4, -UR8 ;  /* 0x8000000804040c36 */ /* 0x000fe20008000000 */
[----:B------:R-:W-:Y:S01]  /*4c90*/  @!P1 LOP3.LUT R4, RZ, UR8, RZ, 0x33, !PT ;  /* 0x00000008ff049c12 */ /* 0x000fe2000f8e33ff */
[----:B------:R-:W-:Y:S06]  /*4ca0*/  BRA `(.L_x_530) ;  /* 0x0000000000147947 */ /* 0x000fec0003800000 */
.L_x_529:
[----:B------:R-:W-:Y:S01]  /*4cb0*/  MOV R7, R5 ;  /* 0x0000000500077202 */ /* 0x000fe20000000f00 */
[----:B------:R-:W-:Y:S01]  /*4cc0*/  IMAD.U32 R5, RZ, RZ, UR5 ;  /* 0x00000005ff057e24 */ /* 0x000fe2000f8e00ff */
[----:B------:R-:W-:-:S07]  /*4cd0*/  MOV R8, 0x4cf0 ;  /* 0x00004cf000087802 */ /* 0x000fce0000000f00 */
[----:B------:R-:W-:Y:S05]  /*4ce0*/  CALL.REL.NOINC `($__internal_3_$__cuda_sm20_rem_u64) ;  /* 0x0000000c008c7944 */ /* 0x000fea0003c00000 */
[----:B------:R-:W-:-:S07]  /*4cf0*/  IMAD.MOV.U32 R4, RZ, RZ, R10 ;  /* 0x000000ffff047224 */ /* 0x000fce00078e000a */
.L_x_530:
[----:B------:R-:W-:Y:S05]  /*4d00*/  BSYNC.RECONVERGENT B0 ;  /* 0x0000000000007941 */ /* 0x000fea0003800200 */
.L_x_528:
[----:B------:R-:W0:Y:S01]  /*4d10*/  LDCU.64 UR10, c[0x0][0x390] ;  /* 0x00007200ff0a77ac */ /* 0x000e220008000a00 */
[----:B------:R-:W-:Y:S01]  /*4d20*/  HFMA2 R7, -RZ, RZ, 0, 5.9604644775390625e-08 ;  /* 0x00000001ff077431 */ /* 0x000fe200000001ff */
[----:B0-----:R-:W-:-:S04]  /*4d30*/  IADD3 R8, P0, PT, R4, UR10, RZ ;  /* 0x0000000a04087c10 */ /* 0x001fc8000ff1e0ff */
[----:B------:R-:W-:-:S05]  /*4d40*/  IADD3.X R9, PT, PT, R5, UR11, RZ, P0, !PT ;  /* 0x0000000b05097c10 */ /* 0x000fca00087fe4ff */
[----:B------:R0:W-:Y:S04]  /*4d50*/  STG.E.U8 desc[UR6][R8.64], R7 ;  /* 0x0000000708007986 */ /* 0x0001e8000c101106 */
[----:B------:R-:W2:Y:S04]  /*4d60*/  LDG.E.64 R4, desc[UR6][R2.64+0x40] ;  /* 0x0000400602047981 */ /* 0x000ea8000c1e1b00 */
[----:B0-----:R-:W3:Y:S01]  /*4d70*/  LDG.E.64 R6, desc[UR6][R2.64] ;  /* 0x0000000602067981 */ /* 0x001ee2000c1e1b00 */
[----:B------:R-:W-:-:S05]  /*4d80*/  VIADD R10, R0, 0x2 ;  /* 0x00000002000a7836 */ /* 0x000fca0000000000 */
        /* <DEDUP_REMOVED lines=13> */
[----:B0-----:R-:W-:-:S06]  /*4e60*/  IADD3 R8, PT, PT, R7, 0xffffffe, RZ ;  /* 0x0ffffffe07087810 */ /* 0x001fcc0007ffe0ff */
[----:B------:R-:W0:Y:S02]  /*4e70*/  F2I.FTZ.U32.TRUNC.NTZ R5, R8 ;  /* 0x0000000800057305 */ /* 0x000e24000021f000 */
[----:B0-----:R-:W-:-:S04]  /*4e80*/  IMAD.MOV R9, RZ, RZ, -R5 ;  /* 0x000000ffff097224 */ /* 0x001fc800078e0a05 */
[----:B------:R-:W-:-:S04]  /*4e90*/  IMAD R9, R9, UR8, RZ ;  /* 0x0000000809097c24 */ /* 0x000fc8000f8e02ff */
[----:B------:R-:W-:-:S06]  /*4ea0*/  IMAD.HI.U32 R9, R5, R9, R4 ;  /* 0x0000000905097227 */ /* 0x000fcc00078e0004 */
[----:B------:R-:W-:-:S05]  /*4eb0*/  IMAD.HI.U32 R4, R9, R6, RZ ;  /* 0x0000000609047227 */ /* 0x000fca00078e00ff */
[----:B------:R-:W-:-:S05]  /*4ec0*/  IADD3 R5, PT, PT, -R4, RZ, RZ ;  /* 0x000000ff04057210 */ /* 0x000fca0007ffe1ff */
[----:B------:R-:W-:Y:S01]  /*4ed0*/  IMAD R4, R5, UR8, R6 ;  /* 0x0000000805047c24 */ /* 0x000fe2000f8e0206 */
[----:B------:R-:W-:-:S04]  /*4ee0*/  MOV R5, RZ ;  /* 0x000000ff00057202 */ /* 0x000fc80000000f00 */
[----:B------:R-:W-:-:S13]  /*4ef0*/  ISETP.GE.U32.AND P0, PT, R4, UR8, PT ;  /* 0x0000000804007c0c */ /* 0x000fda000bf06070 */
[----:B------:R-:W-:-:S05]  /*4f00*/  @P0 VIADD R4, R4, -UR8 ;  /* 0x8000000804040c36 */ /* 0x000fca0008000000 */
[----:B------:R-:W-:-:S13]  /*4f10*/  ISETP.GE.U32.AND P0, PT, R4, UR8, PT ;  /* 0x0000000804007c0c */ /* 0x000fda000bf06070 */
[----:B------:R-:W-:Y:S01]  /*4f20*/  @P0 VIADD R4, R4, -UR8 ;  /* 0x8000000804040c36 */ /* 0x000fe20008000000 */
[----:B------:R-:W-:Y:S01]  /*4f30*/  @!P1 LOP3.LUT R4, RZ, UR8, RZ, 0x33, !PT ;  /* 0x00000008ff049c12 */ /* 0x000fe2000f8e33ff */
[----:B------:R-:W-:Y:S06]  /*4f40*/  BRA `(.L_x_533) ;  /* 0x0000000000147947 */ /* 0x000fec0003800000 */
.L_x_532:
[----:B------:R-:W-:Y:S01]  /*4f50*/  IMAD.MOV.U32 R7, RZ, RZ, R5 ;  /* 0x000000ffff077224 */ /* 0x000fe200078e0005 */
[----:B------:R-:W-:Y:S01]  /*4f60*/  MOV R8, 0x4f90 ;  /* 0x00004f9000087802 */ /* 0x000fe20000000f00 */
[----:B------:R-:W-:-:S07]  /*4f70*/  IMAD.U32 R5, RZ, RZ, UR5 ;  /* 0x00000005ff057e24 */ /* 0x000fce000f8e00ff */
[----:B------:R-:W-:Y:S05]  /*4f80*/  CALL.REL.NOINC `($__internal_3_$__cuda_sm20_rem_u64) ;  /* 0x0000000800e47944 */ /* 0x000fea0003c00000 */
[----:B------:R-:W-:-:S07]  /*4f90*/  MOV R4, R10 ;  /* 0x0000000a00047202 */ /* 0x000fce0000000f00 */
.L_x_533:
[----:B------:R-:W-:Y:S05]  /*4fa0*/  BSYNC.RECONVERGENT B0 ;  /* 0x0000000000007941 */ /* 0x000fea0003800200 */
.L_x_531:
[----:B------:R-:W0:Y:S01]  /*4fb0*/  LDCU.64 UR10, c[0x0][0x390] ;  /* 0x00007200ff0a77ac */ /* 0x000e220008000a00 */
[----:B------:R-:W-:Y:S01]  /*4fc0*/  IMAD.MOV.U32 R7, RZ, RZ, 0x1 ;  /* 0x00000001ff077424 */ /* 0x000fe200078e00ff */
        /* <DEDUP_REMOVED lines=9> */
[----:B---3--:R-:W-:-:S05]  /*5060*/  IMAD.WIDE.U32 R6, R4, R11, R6 ;  /* 0x0000000b04067225 */ /* 0x008fca00078e0006 */
        /* <DEDUP_REMOVED lines=24> */
.L_x_535:
[----:B------:R-:W-:Y:S01]  /*51f0*/  IMAD.MOV.U32 R7, RZ, RZ, R5 ;  /* 0x000000ffff077224 */ /* 0x000fe200078e0005 */
[----:B------:R-:W-:Y:S02]  /*5200*/  MOV R5, UR5 ;  /* 0x0000000500057c02 */ /* 0x000fe40008000f00 */
[----:B------:R-:W-:-:S07]  /*5210*/  MOV R8, 0x5230 ;  /* 0x0000523000087802 */ /* 0x000fce0000000f00 */
[----:B------:R-:W-:Y:S05]  /*5220*/  CALL.REL.NOINC `($__internal_3_$__cuda_sm20_rem_u64) ;  /* 0x00000008003c7944 */ /* 0x000fea0003c00000 */
[----:B------:R-:W-:-:S07]  /*5230*/  IMAD.MOV.U32 R4, RZ, RZ, R10 ;  /* 0x000000ffff047224 */ /* 0x000fce00078e000a */
.L_x_536:
[----:B------:R-:W-:Y:S05]  /*5240*/  BSYNC.RECONVERGENT B0 ;  /* 0x0000000000007941 */ /* 0x000fea0003800200 */
.L_x_534:
[----:B------:R-:W0:Y:S01]  /*5250*/  LDCU.64 UR10, c[0x0][0x390] ;  /* 0x00007200ff0a77ac */ /* 0x000e220008000a00 */
[----:B------:R-:W-:Y:S01]  /*5260*/  IMAD.MOV.U32 R6, RZ, RZ, 0x1 ;  /* 0x00000001ff067424 */ /* 0x000fe200078e00ff */
[----:B------:R-:W-:Y:S02]  /*5270*/  IADD3 R0, PT, PT, R0, 0x4, RZ ;  /* 0x0000000400007810 */ /* 0x000fe40007ffe0ff */
[----:B0-----:R-:W-:-:S04]  /*5280*/  IADD3 R4, P0, PT, R4, UR10, RZ ;  /* 0x0000000a04047c10 */ /* 0x001fc8000ff1e0ff */
[----:B------:R-:W-:-:S05]  /*5290*/  IADD3.X R5, PT, PT, R5, UR11, RZ, P0, !PT ;  /* 0x0000000b05057c10 */ /* 0x000fca00087fe4ff */
[----:B------:R0:W-:Y:S04]  /*52a0*/  STG.E.U8 desc[UR6][R4.64], R6 ;  /* 0x0000000604007986 */ /* 0x0001e8000c101106 */
.L_x_524:
[----:B------:R-:W-:-:S13]  /*52b0*/  ISETP.NE.AND P0, PT, RZ, UR4, PT ;  /* 0x00000004ff007c0c */ /* 0x000fda000bf05270 */
[----:B------:R-:W-:Y:S05]  /*52c0*/  @!P0 EXIT ;  /* 0x000000000000894d */ /* 0x000fea0003800000 */
[----:B------:R-:W-:-:S09]  /*52d0*/  UISETP.NE.AND UP0, UPT, UR4, 0x1, UPT ;  /* 0x000000010400788c */ /* 0x000fd2000bf05270 */
[----:B------:R-:W-:Y:S05]  /*52e0*/  BRA.U !UP0, `(.L_x_537) ;  /* 0x0000000508507547 */ /* 0x000fea000b800000 */
[----:B0--3--:R-:W2:Y:S04]  /*52f0*/  LDG.E.64 R6, desc[UR6][R2.64] ;  /* 0x0000000602067981 */ /* 0x009ea8000c1e1b00 */
[----:B------:R-:W2:Y:S01]  /*5300*/  LDG.E.64 R4, desc[UR6][R2.64+0x40] ;  /* 0x0000400602047981 */ /* 0x000ea2000c1e1b00 */
[----:B------:R-:W-:Y:S01]  /*5310*/  LOP3.LUT R9, R0, 0xff, RZ, 0xc0, !PT ;  /* 0x000000ff00097812 */ /* 0x000fe200078ec0ff */
[----:B------:R-:W-:Y:S04]  /*5320*/  BSSY.RECONVERGENT B0, `(.L_x_538) ;  /* 0x0000020000007945 */ /* 0x000fe80003800200 */
[----:B--2---:R-:W-:-:S04]  /*5330*/  IMAD.WIDE.U32 R6, R9, R4, R6 ;  /* 0x0000000409067225 */ /* 0x004fc800078e0006 */
[----:B------:R-:W-:-:S04]  /*5340*/  IMAD R5, R5, R9, RZ ;  /* 0x0000000905057224 */ /* 0x000fc800078e02ff */
        /* <DEDUP_REMOVED lines=24> */
.L_x_539:
[----:B------:R-:W-:Y:S01]  /*54d0*/  MOV R7, R5 ;  /* 0x0000000500077202 */ /* 0x000fe20000000f00 */
[----:B------:R-:W-:Y:S01]  /*54e0*/  IMAD.U32 R5, RZ, RZ, UR5 ;  /* 0x00000005ff057e24 */ /* 0x000fe2000f8e00ff */
[----:B------:R-:W-:-:S07]  /*54f0*/  MOV R8, 0x5510 ;  /* 0x0000551000087802 */ /* 0x000fce0000000f00 */
[----:B------:R-:W-:Y:S05]  /*5500*/  CALL.REL.NOINC `($__internal_3_$__cuda_sm20_rem_u64) ;  /* 0x0000000400847944 */ /* 0x000fea0003c00000 */
[----:B------:R-:W-:-:S07]  /*5510*/  IMAD.MOV.U32 R4, RZ, RZ, R10 ;  /* 0x000000ffff047224 */ /* 0x000fce00078e000a */
.L_x_540:
[----:B------:R-:W-:Y:S05]  /*5520*/  BSYNC.RECONVERGENT B0 ;  /* 0x0000000000007941 */ /* 0x000fea0003800200 */
.L_x_538:
        /* <DEDUP_REMOVED lines=10> */
[----:B--2---:R-:W-:Y:S02]  /*55d0*/  IMAD R5, R5, R11, RZ ;  /* 0x0000000b05057224 */ /* 0x004fe400078e02ff */
        /* <DEDUP_REMOVED lines=25> */
.L_x_542:
[----:B------:R-:W-:Y:S01]  /*5770*/  IMAD.MOV.U32 R7, RZ, RZ, R5 ;  /* 0x000000ffff077224 */ /* 0x000fe200078e0005 */
[----:B------:R-:W-:Y:S01]  /*5780*/  MOV R8, 0x57b0 ;  /* 0x000057b000087802 */ /* 0x000fe20000000f00 */
[----:B------:R-:W-:-:S07]  /*5790*/  IMAD.U32 R5, RZ, RZ, UR5 ;  /* 0x00000005ff057e24 */ /* 0x000fce000f8e00ff */
[----:B------:R-:W-:Y:S05]  /*57a0*/  CALL.REL.NOINC `($__internal_3_$__cuda_sm20_rem_u64) ;  /* 0x0000000000dc7944 */ /* 0x000fea0003c00000 */
[----:B------:R-:W-:-:S07]  /*57b0*/  MOV R4, R10 ;  /* 0x0000000a00047202 */ /* 0x000fce0000000f00 */
.L_x_543:
[----:B------:R-:W-:Y:S05]  /*57c0*/  BSYNC.RECONVERGENT B0 ;  /* 0x0000000000007941 */ /* 0x000fea0003800200 */
.L_x_541:
[----:B------:R-:W0:Y:S01]  /*57d0*/  LDCU.64 UR10, c[0x0][0x390] ;  /* 0x00007200ff0a77ac */ /* 0x000e220008000a00 */
[----:B------:R-:W-:Y:S02]  /*57e0*/  IMAD.MOV.U32 R6, RZ, RZ, 0x1 ;  /* 0x00000001ff067424 */ /* 0x000fe400078e00ff */
[----:B------:R-:W-:Y:S01]  /*57f0*/  VIADD R0, R0, 0x2 ;  /* 0x0000000200007836 */ /* 0x000fe20000000000 */
[----:B0-----:R-:W-:-:S04]  /*5800*/  IADD3 R4, P0, PT, R4, UR10, RZ ;  /* 0x0000000a04047c10 */ /* 0x001fc8000ff1e0ff */
[----:B------:R-:W-:-:S05]  /*5810*/  IADD3.X R5, PT, PT, R5, UR11, RZ, P0, !PT ;  /* 0x0000000b05057c10 */ /* 0x000fca00087fe4ff */
[----:B------:R1:W-:Y:S04]  /*5820*/  STG.E.U8 desc[UR6][R4.64], R6 ;  /* 0x0000000604007986 */ /* 0x0003e8000c101106 */
.L_x_537:
[----:B01----:R-:W0:Y:S02]  /*5830*/  LDC R4, c[0x0][0x398] ;  /* 0x0000e600ff047b82 */ /* 0x003e240000000800 */
[----:B0-----:R-:W-:-:S04]  /*5840*/  LOP3.LUT R4, R4, 0x1, RZ, 0xc0, !PT ;  /* 0x0000000104047812 */ /* 0x001fc800078ec0ff */
[----:B------:R-:W-:-:S13]  /*5850*/  ISETP.NE.U32.AND P0, PT, R4, 0x1, PT ;  /* 0x000000010400780c */ /* 0x000fda0003f05070 */
[----:B------:R-:W-:Y:S05]  /*5860*/  @P0 EXIT ;  /* 0x000000000000094d */ /* 0x000fea0003800000 */
        /* <DEDUP_REMOVED lines=30> */
.L_x_545:
[----:B------:R-:W-:Y:S01]  /*5a50*/  MOV R7, R5 ;  /* 0x0000000500077202 */ /* 0x000fe20000000f00 */
[----:B------:R-:W-:Y:S01]  /*5a60*/  IMAD.U32 R5, RZ, RZ, UR5 ;  /* 0x00000005ff057e24 */ /* 0x000fe2000f8e00ff */
[----:B------:R-:W-:-:S07]  /*5a70*/  MOV R8, 0x5a90 ;  /* 0x00005a9000087802 */ /* 0x000fce0000000f00 */
[----:B------:R-:W-:Y:S05]  /*5a80*/  CALL.REL.NOINC `($__internal_3_$__cuda_sm20_rem_u64) ;  /* 0x0000000000247944 */ /* 0x000fea0003c00000 */
[----:B------:R-:W-:Y:S01]  /*5a90*/  MOV R2, R10 ;  /* 0x0000000a00027202 */ /* 0x000fe20000000f00 */
[----:B------:R-:W-:-:S07]  /*5aa0*/  IMAD.MOV.U32 R3, RZ, RZ, R5 ;  /* 0x000000ffff037224 */ /* 0x000fce00078e0005 */
.L_x_546:
[----:B------:R-:W-:Y:S05]  /*5ab0*/  BSYNC.RECONVERGENT B0 ;  /* 0x0000000000007941 */ /* 0x000fea0003800200 */
.L_x_544:
[----:B------:R-:W0:Y:S01]  /*5ac0*/  LDCU.64 UR10, c[0x0][0x390] ;  /* 0x00007200ff0a77ac */ /* 0x000e220008000a00 */
[----:B------:R-:W-:Y:S01]  /*5ad0*/  HFMA2 R0, -RZ, RZ, 0, 5.9604644775390625e-08 ;  /* 0x00000001ff007431 */ /* 0x000fe200000001ff */
[----:B0-----:R-:W-:-:S04]  /*5ae0*/  IADD3 R2, P0, PT, R2, UR10, RZ ;  /* 0x0000000a02027c10 */ /* 0x001fc8000ff1e0ff */
[----:B------:R-:W-:-:S05]  /*5af0*/  IADD3.X R3, PT, PT, R3, UR11, RZ, P0, !PT ;  /* 0x0000000b03037c10 */ /* 0x000fca00087fe4ff */
[----:B------:R-:W-:Y:S01]  /*5b00*/  STG.E.U8 desc[UR6][R2.64], R0 ;  /* 0x0000000002007986 */ /* 0x000fe2000c101106 */
[----:B------:R-:W-:Y:S05]  /*5b10*/  EXIT ;  /* 0x000000000000794d */ /* 0x000fea0003800000 */
        .weak           $__internal_3_$__cuda_sm20_rem_u64
        .type           $__internal_3_$__cuda_sm20_rem_u64,@function
        .size           $__internal_3_$__cuda_sm20_rem_u64,(.L_x_580 - $__internal_3_$__cuda_sm20_rem_u64)
$__internal_3_$__cuda_sm20_rem_u64:
[----:B------:R-:W-:Y:S01]  /*5b20*/  IMAD.U32 R14, RZ, RZ, UR9 ;  /* 0x00000009ff0e7e24 */ /* 0x000fe2000f8e00ff */
[----:B------:R-:W-:-:S05]  /*5b30*/  MOV R15, R5 ;  /* 0x00000005000f7202 */ /* 0x000fca0000000f00 */
[----:B------:R-:W0:Y:S08]  /*5b40*/  I2F.U64.RP R14, R14 ;  /* 0x0000000e000e7312 */ /* 0x000e300000309000 */
[----:B0-----:R-:W0:Y:S02]  /*5b50*/  MUFU.RCP R10, R14 ;  /* 0x0000000e000a7308 */ /* 0x001e240000001000 */
[----:B0-----:R-:W-:-:S06]  /*5b60*/  VIADD R10, R10, 0x1ffffffe ;  /* 0x1ffffffe0a0a7836 */ /* 0x001fcc0000000000 */
[----:B------:R-:W0:Y:S02]  /*5b70*/  F2I.U64.TRUNC R10, R10 ;  /* 0x0000000a000a7311 */ /* 0x000e24000020d800 */
[----:B0-----:R-:W-:-:S04]  /*5b80*/  IMAD.WIDE.U32 R12, R10, UR9, RZ ;  /* 0x000000090a0c7c25 */ /* 0x001fc8000f8e00ff */
[----:B------:R-:W-:Y:S01]  /*5b90*/  IMAD R13, R10, R5, R13 ;  /* 0x000000050a0d7224 */ /* 0x000fe200078e020d */
[----:B------:R-:W-:-:S03]  /*5ba0*/  IADD3 R17, P0, PT, RZ, -R12, RZ ;  /* 0x8000000cff117210 */ /* 0x000fc60007f1e0ff */
[----:B------:R-:W-:Y:S02]  /*5bb0*/  IMAD R13, R11, UR9, R13 ;  /* 0x000000090b0d7c24 */ /* 0x000fe4000f8e020d */
[----:B------:R-:W-:-:S03]  /*5bc0*/  IMAD.HI.U32 R12, R10, R17, RZ ;  /* 0x000000110a0c7227 */ /* 0x000fc600078e00ff */
[----:B------:R-:W-:Y:S01]  /*5bd0*/  IADD3.X R19, PT, PT, RZ, ~R13, RZ, P0, !PT ;  /* 0x8000000dff137210 */ /* 0x000fe200007fe4ff */
[----:B------:R-:W-:-:S04]  /*5be0*/  IMAD.MOV.U32 R13, RZ, RZ, R10 ;  /* 0x000000ffff0d7224 */ /* 0x000fc800078e000a */
        /* <DEDUP_REMOVED lines=21> */
[----:B------:R-:W-:Y:S01]  /*5d40*/  IADD3.X R15, PT, PT, RZ, RZ, R15, P3, P1 ;  /* 0x000000ffff0f7210 */ /* 0x000fe20001fe240f */
[----:B------:R-:W-:-:S04]  /*5d50*/  IMAD.WIDE.U32 R10, R13, R7, R10 ;  /* 0x000000070d0a7225 */ /* 0x000fc800078e000a */
[C---:B------:R-:W-:Y:S02]  /*5d60*/  IMAD R13, R15.reuse, R7, RZ ;  /* 0x000000070f0d7224 */ /* 0x040fe400078e02ff */
[----:B------:R-:W-:-:S04]  /*5d70*/  IMAD.HI.U32 R10, P0, R15, R6, R10 ;  /* 0x000000060f0a7227 */ /* 0x000fc8000780000a */
[----:B------:R-:W-:Y:S01]  /*5d80*/  IMAD.HI.U32 R12, R15, R7, RZ ;  /* 0x000000070f0c7227 */ /* 0x000fe200078e00ff */
[----:B------:R-:W-:-:S04]  /*5d90*/  IADD3 R13, P1, PT, R13, R10, RZ ;  /* 0x0000000a0d0d7210 */ /* 0x000fc80007f3e0ff */
[----:B------:R-:W-:Y:S01]  /*5da0*/  IADD3.X R12, PT, PT, R12, RZ, RZ, P0, !PT ;  /* 0x000000ff0c0c7210 */ /* 0x000fe200007fe4ff */
[----:B------:R-:W-:-:S04]  /*5db0*/  IMAD.WIDE.U32 R10, R13, UR9, RZ ;  /* 0x000000090d0a7c25 */ /* 0x000fc8000f8e00ff */
[----:B------:R-:W-:Y:S01]  /*5dc0*/  IMAD.X R12, RZ, RZ, R12, P1 ;  /* 0x000000ffff0c7224 */ /* 0x000fe200008e060c */
[----:B------:R-:W-:Y:S01]  /*5dd0*/  IADD3 R6, P1, PT, -R10, R6, RZ ;  /* 0x000000060a067210 */ /* 0x000fe20007f3e1ff */
[----:B------:R-:W-:-:S03]  /*5de0*/  IMAD R13, R13, R5, R11 ;  /* 0x000000050d0d7224 */ /* 0x000fc600078e020b */
[----:B------:R-:W-:Y:S01]  /*5df0*/  ISETP.GE.U32.AND P0, PT, R6, UR9, PT ;  /* 0x0000000906007c0c */ /* 0x000fe2000bf06070 */
[----:B------:R-:W-:-:S05]  /*5e00*/  IMAD R12, R12, UR9, R13 ;  /* 0x000000090c0c7c24 */ /* 0x000fca000f8e020d */
[----:B------:R-:W-:Y:S02]  /*5e10*/  IADD3.X R10, PT, PT, ~R12, R7, RZ, P1, !PT ;  /* 0x000000070c0a7210 */ /* 0x000fe40000ffe5ff */
[----:B------:R-:W-:Y:S02]  /*5e20*/  IADD3 R7, P1, PT, R6, -UR9, RZ ;  /* 0x8000000906077c10 */ /* 0x000fe4000ff3e0ff */
[----:B------:R-:W-:-:S03]  /*5e30*/  ISETP.GE.U32.AND.EX P0, PT, R10, R5, PT, P0 ;  /* 0x000000050a00720c */ /* 0x000fc60003f06100 */
[----:B------:R-:W-:Y:S01]  /*5e40*/  IMAD.X R12, R10, 0x1, ~R5, P1 ;  /* 0x000000010a0c7824 */ /* 0x000fe200008e0e05 */
[----:B------:R-:W-:Y:S02]  /*5e50*/  SEL R7, R7, R6, P0 ;  /* 0x0000000607077207 */ /* 0x000fe40000000000 */
[----:B------:R-:W-:Y:S02]  /*5e60*/  ISETP.NE.U32.AND P1, PT, RZ, UR9, PT ;  /* 0x00000009ff007c0c */ /* 0x000fe4000bf25070 */
[----:B------:R-:W-:Y:S02]  /*5e70*/  SEL R12, R12, R10, P0 ;  /* 0x0000000a0c0c7207 */ /* 0x000fe40000000000 */
[C---:B------:R-:W-:Y:S02]  /*5e80*/  ISETP.GE.U32.AND P0, PT, R7.reuse, UR9, PT ;  /* 0x0000000907007c0c */ /* 0x040fe4000bf06070 */
[----:B------:R-:W-:Y:S02]  /*5e90*/  IADD3 R10, P3, PT, R7, -UR9, RZ ;  /* 0x80000009070a7c10 */ /* 0x000fe4000ff7e0ff */
[----:B------:R-:W-:-:S02]  /*5ea0*/  ISETP.GE.U32.AND.EX P0, PT, R12, R5, PT, P0 ;  /* 0x000000050c00720c */ /* 0x000fc40003f06100 */
[CC--:B------:R-:W-:Y:S02]  /*5eb0*/  IADD3.X R6, PT, PT, ~R5.reuse, R12.reuse, RZ, P3, !PT ;  /* 0x0000000c05067210 */ /* 0x0c0fe40001ffe5ff */
[----:B------:R-:W-:Y:S01]  /*5ec0*/  SEL R10, R10, R7, P0 ;  /* 0x000000070a0a7207 */ /* 0x000fe20000000000 */
[----:B------:R-:W-:Y:S01]  /*5ed0*/  HFMA2 R7, -RZ, RZ, 0, 0 ;  /* 0x00000000ff077431 */ /* 0x000fe200000001ff */
[----:B------:R-:W-:Y:S02]  /*5ee0*/  ISETP.NE.AND.EX P1, PT, R5, RZ, PT, P1 ;  /* 0x000000ff0500720c */ /* 0x000fe40003f25310 */
[----:B------:R-:W-:Y:S01]  /*5ef0*/  SEL R5, R6, R12, P0 ;  /* 0x0000000c06057207 */ /* 0x000fe20000000000 */
[----:B------:R-:W-:Y:S01]  /*5f00*/  IMAD.MOV.U32 R6, RZ, RZ, R8 ;  /* 0x000000ffff067224 */ /* 0x000fe200078e0008 */
[----:B------:R-:W-:Y:S02]  /*5f10*/  SEL R10, R10, 0xffffffff, P1 ;  /* 0xffffffff0a0a7807 */ /* 0x000fe40000800000 */
[----:B------:R-:W-:Y:S01]  /*5f20*/  SEL R5, R5, 0xffffffff, P1 ;  /* 0xffffffff05057807 */ /* 0x000fe20000800000 */
[----:B------:R-:W-:Y:S06]  /*5f30*/  RET.REL.NODEC R6 `(_Z8SetBloomPbPmS_iili) ;  /* 0xffffffa006307950 */ /* 0x000fec0003c3ffff */
.L_x_547:
        /* <DEDUP_REMOVED lines=12> */
.L_x_580:


//--------------------- .text._Z8get_maskPiS_Pbiilli --------------------------
	.section	.text._Z8get_maskPiS_Pbiilli,"ax",@progbits
	.align	128
        .global         _Z8get_maskPiS_Pbiilli
        .type           _Z8get_maskPiS_Pbiilli,@function
        .size           _Z8get_maskPiS_Pbiilli,(.L_x_581 - _Z8get_maskPiS_Pbiilli)
        .other          _Z8get_maskPiS_Pbiilli,@"STO_CUDA_ENTRY STV_DEFAULT"
_Z8get_maskPiS_Pbiilli:
.text._Z8get_maskPiS_Pbiilli:
[----:B------:R-:W-:Y:S08]  /*0000*/  LDC R1, c[0x0][0x37c] ;  /* 0x0000df00ff017b82 */ /* 0x000ff00000000800 */
[----:B------:R-:W-:Y:S01]  /*0010*/  S2UR UR4, SR_CTAID.Z ;  /* 0x00000000000479c3 */ /* 0x000fe20000002700 */
[----:B------:R-:W0:Y:S01]  /*0020*/  S2R R0, SR_TID.Z ;  /* 0x0000000000007919 */ /* 0x000e220000002300 */
[----:B------:R-:W1:Y:S01]  /*0030*/  LDCU UR5, c[0x0][0x370] ;  /* 0x00006e00ff0577ac */ /* 0x000e620008000800 */
[----:B------:R-:W2:Y:S01]  /*0040*/  S2R R3, SR_TID.Y ;  /* 0x0000000000037919 */ /* 0x000ea20000002200 */
[----:B------:R-:W3:Y:S04]  /*0050*/  LDCU UR6, c[0x0][0x374] ;  /* 0x00006e80ff0677ac */ /* 0x000ee80008000800 */
[----:B------:R-:W3:Y:S01]  /*0060*/  S2UR UR7, SR_CTAID.Y ;  /* 0x00000000000779c3 */ /* 0x000ee20000002600 */
[----:B------:R-:W4:Y:S01]  /*0070*/  S2R R5, SR_TID.X ;  /* 0x0000000000057919 */ /* 0x000f220000002100 */
[----:B------:R-:W4:Y:S01]  /*0080*/  LDCU UR9, c[0x0][0x360] ;  /* 0x00006c00ff0977ac */ /* 0x000f220008000800 */
[----:B------:R-:W2:Y:S05]  /*0090*/  LDCU UR10, c[0x0][0x364] ;  /* 0x00006c80ff0a77ac */ /* 0x000eaa0008000800 */
[----:B------:R-:W1:Y:S01]  /*00a0*/  S2UR UR8, SR_CTAID.X ;  /* 0x00000000000879c3 */ /* 0x000e620000002500 */
[----:B------:R-:W5:Y:S07]  /*00b0*/  LDCU UR11, c[0x0][0x3b0] ;  /* 0x00007600ff0b77ac */ /* 0x000f6e0008000800 */
[----:B------:R-:W0:Y:S08]  /*00c0*/  LDC R7, c[0x0][0x368] ;  /* 0x0000da00ff077b82 */ /* 0x000e300000000800 */
[----:B------:R-:W4:Y:S01]  /*00d0*/  LDC.64 R8, c[0x0][0x3a8] ;  /* 0x0000ea00ff087b82 */ /* 0x000f220000000a00 */
[----:B---3--:R-:W-:-:S04]  /*00e0*/  UIMAD UR4, UR4, UR6, UR7 ;  /* 0x00000006040472a4 */ /* 0x008fc8000f8e0207 */
[----:B-1----:R-:W-:Y:S01]  /*00f0*/  UIMAD UR4, UR4, UR5, UR8 ;  /* 0x00000005040472a4 */ /* 0x002fe2000f8e0208 */
[----:B------:R-:W1:Y:S05]  /*0100*/  LDCU UR5, c[0x0][0x39c] ;  /* 0x00007380ff0577ac */ /* 0x000e6a0008000800 */
[----:B0-----:R-:W-:Y:S01]  /*0110*/  IMAD R0, R7, UR4, R0 ;  /* 0x0000000407007c24 */ /* 0x001fe2000f8e0200 */
[----:B-----5:R-:W-:-:S03]  /*0120*/  USHF.R.S32.HI UR4, URZ, 0x1f, UR11 ;  /* 0x0000001fff047899 */ /* 0x020fc6000801140b */
[----:B--2---:R-:W-:-:S04]  /*0130*/  IMAD R0, R0, UR10, R3 ;  /* 0x0000000a00007c24 */ /* 0x004fc8000f8e0203 */
[----:B----4-:R-:W-:Y:S02]  /*0140*/  IMAD R4, R0, UR9, R5 ;  /* 0x0000000900047c24 */ /* 0x010fe4000f8e0205 */
[C---:B------:R-:W-:Y:S01]  /*0150*/  IMAD R0, R8.reuse, UR4, RZ ;  /* 0x0000000408007c24 */ /* 0x040fe2000f8e02ff */
[----:B-1----:R-:W-:Y:S02]  /*0160*/  USHF.R.S32.HI UR4, URZ, 0x1f, UR5 ;  /* 0x0000001fff047899 */ /* 0x002fe40008011405 */
[----:B------:R-:W-:Y:S01]  /*0170*/  SHF.R.S32.HI R5, RZ, 0x1f, R4 ;  /* 0x0000001fff057819 */ /* 0x000fe20000011404 */
[----:B------:R-:W-:Y:S02]  /*0180*/  IMAD R7, R9, UR11, R0 ;  /* 0x0000000b09077c24 */ /* 0x000fe4000f8e0200 */
[----:B------:R-:W-:-:S04]  /*0190*/  IMAD.WIDE.U32 R2, R8, UR11, R4 ;  /* 0x0000000b08027c25 */ /* 0x000fc8000f8e0004 */
[----:B------:R-:W-:Y:S01]  /*01a0*/  IMAD.IADD R0, R3, 0x1, R7 ;  /* 0x0000000103007824 */ /* 0x000fe200078e0207 */
[----:B------:R-:W-:-:S04]  /*01b0*/  ISETP.GE.U32.AND P0, PT, R2, UR5, PT ;  /* 0x0000000502007c0c */ /* 0x000fc8000bf06070 */
[----:B------:R-:W-:-:S13]  /*01c0*/  ISETP.GE.AND.EX P0, PT, R0, UR4, PT, P0 ;  /* 0x0000000400007c0c */ /* 0x000fda000bf06300 */
[----:B------:R-:W-:Y:S05]  /*01d0*/  @P0 EXIT ;  /* 0x000000000000094d */ /* 0x000fea0003800000 */
[----:B------:R-:W0:Y:S01]  /*01e0*/  LDCU.128 UR8, c[0x0][0x380] ;  /* 0x00007000ff0877ac */ /* 0x000e220008000c00 */
[C---:B------:R-:W-:Y:S01]  /*01f0*/  IMAD.SHL.U32 R6, R4.reuse, 0x4, RZ ;  /* 0x0000000404067824 */ /* 0x040fe200078e00ff */
[----:B------:R-:W-:Y:S01]  /*0200*/  SHF.L.U64.HI R4, R4, 0x2, R5 ;  /* 0x0000000204047819 */ /* 0x000fe20000010205 */
[----:B------:R-:W1:Y:S01]  /*0210*/  LDC R0, c[0x0][0x398] ;  /* 0x0000e600ff007b82 */ /* 0x000e620000000800 */
[----:B------:R-:W2:Y:S01]  /*0220*/  LDCU.64 UR4, c[0x0][0x358] ;  /* 0x00006b00ff0477ac */ /* 0x000ea20008000a00 */
[----:B------:R-:W3:Y:S01]  /*0230*/  LDCU.64 UR6, c[0x0][0x3a0] ;  /* 0x00007400ff0677ac */ /* 0x000ee20008000a00 */
[----:B0-----:R-:W-:-:S04]  /*0240*/  IADD3 R14, P0, PT, R6, UR8, RZ ;  /* 0x00000008060e7c10 */ /* 0x001fc8000ff1e0ff */
[----:B------:R-:W-:-:S05]  /*0250*/  IADD3.X R15, PT, PT, R4, UR9, RZ, P0, !PT ;  /* 0x00000009040f7c10 */ /* 0x000fca00087fe4ff */
[----:B--2---:R-:W2:Y:S01]  /*0260*/  LDG.E R2, desc[UR4][R14.64] ;  /* 0x000000040e027981 */ /* 0x004ea2000c1e1900 */
[----:B-1----:R-:W-:Y:S01]  /*0270*/  VIADD R9, R0, 0xffffffff ;  /* 0xffffffff00097836 */ /* 0x002fe20000000000 */
[----:B------:R-:W-:-:S04]  /*0280*/  IADD3 R6, P0, PT, R6, UR10, RZ ;  /* 0x0000000a06067c10 */ /* 0x000fc8000ff1e0ff */
[----:B------:R-:W-:Y:S01]  /*0290*/  IADD3.X R7, PT, PT, R4, UR11, RZ, P0, !PT ;  /* 0x0000000b04077c10 */ /* 0x000fe200087fe4ff */
[----:B--2---:R-:W-:-:S05]  /*02a0*/  IMAD.IADD R3, R2, 0x1, R9 ;  /* 0x0000000102037824 */ /* 0x004fca00078e0209 */
[----:B------:R0:W-:Y:S04]  /*02b0*/  STG.E desc[UR4][R14.64], R3 ;  /* 0x000000030e007986 */ /* 0x0001e8000c101904 */
[----:B------:R-:W2:Y:S02]  /*02c0*/  LDG.E R2, desc[UR4][R6.64] ;  /* 0x0000000406027981 */ /* 0x000ea4000c1e1900 */
[----:B--2---:R-:W-:-:S05]  /*02d0*/  IMAD.IADD R9, R9, 0x1, R2 ;  /* 0x0000000109097824 */ /* 0x004fca00078e0202 */
[----:B------:R1:W-:Y:S04]  /*02e0*/  STG.E desc[UR4][R6.64], R9 ;  /* 0x0000000906007986 */ /* 0x0003e8000c101904 */
[----:B------:R-:W2:Y:S01]  /*02f0*/  LDG.E R12, desc[UR4][R14.64] ;  /* 0x000000040e0c7981 */ /* 0x000ea2000c1e1900 */
[----:B------:R-:W-:Y:S01]  /*0300*/  SHF.R.S32.HI R5, RZ, 0x1f, R9 ;  /* 0x0000001fff057819 */ /* 0x000fe20000011409 */
[----:B------:R-:W-:Y:S01]  /*0310*/  BSSY.RECONVERGENT B0, `(.L_x_548) ;  /* 0x0000045000007945 */ /* 0x000fe20003800200 */
[----:B--2---:R-:W-:Y:S02]  /*0320*/  SHF.R.S32.HI R10, RZ, 0x1f, R12 ;  /* 0x0000001fff0a7819 */ /* 0x004fe4000001140c */
[CC--:B------:R-:W-:Y:S02]  /*0330*/  ISETP.LT.U32.AND P1, PT, R12.reuse, R9.reuse, PT ;  /* 0x000000090c00720c */ /* 0x0c0fe40003f21070 */
[----:B------:R-:W-:-:S02]  /*0340*/  ISETP.GT.U32.AND P0, PT, R12, R9, PT ;  /* 0x000000090c00720c */ /* 0x000fc40003f04070 */
[CC--:B------:R-:W-:Y:S02]  /*0350*/  ISETP.LT.AND.EX P1, PT, R10.reuse, R5.reuse, PT, P1 ;  /* 0x000000050a00720c */ /* 0x0c0fe40003f21310 */
[----:B------:R-:W-:Y:S02]  /*0360*/  ISETP.GT.AND.EX P0, PT, R10, R5, PT, P0 ;  /* 0x000000050a00720c */ /* 0x000fe40003f04300 */
[CC--:B0-----:R-:W-:Y:S02]  /*0370*/  SEL R3, R12.reuse, R9.reuse, P1 ;  /* 0x000000090c037207 */ /* 0x0c1fe40000800000 */
[----:B------:R-:W-:Y:S02]  /*0380*/  SEL R4, R12, R9, P0 ;  /* 0x000000090c047207 */ /* 0x000fe40000000000 */
[----:B------:R-:W-:Y:S02]  /*0390*/  SEL R8, R10, R5, P0 ;  /* 0x000000050a087207 */ /* 0x000fe40000000000 */
[----:B---3--:R-:W-:-:S02]  /*03a0*/  ISETP.GE.U32.AND P2, PT, R3, UR6, PT ;  /* 0x0000000603007c0c */ /* 0x008fc4000bf46070 */
[----:B------:R-:W-:Y:S02]  /*03b0*/  ISETP.GE.U32.AND P0, PT, R4, UR6, PT ;  /* 0x0000000604007c0c */ /* 0x000fe4000bf06070 */
[----:B------:R-:W-:Y:S02]  /*03c0*/  SEL R3, R10, R5, P1 ;  /* 0x000000050a037207 */ /* 0x000fe40000800000 */
[----:B------:R-:W-:Y:S02]  /*03d0*/  ISETP.GE.AND.EX P0, PT, R8, UR7, PT, P0 ;  /* 0x0000000708007c0c */ /* 0x000fe4000bf06300 */
[----:B------:R-:W-:-:S04]  /*03e0*/  ISETP.GE.AND.EX P1, PT, R3, UR7, PT, P2 ;  /* 0x0000000703007c0c */ /* 0x000fc8000bf26320 */
[----:B------:R-:W-:-:S13]  /*03f0*/  PLOP3.LUT P0, PT, P0, P1, PT, 0x8f, 0xf8 ;  /* 0x0000000000f8781c */ /* 0x000fda0000703177 */
[----:B-1----:R-:W-:Y:S05]  /*0400*/  @P0 BRA `(.L_x_549) ;  /* 0x0000000000d40947 */ /* 0x002fea0003800000 */
[----:B------:R-:W-:-:S13]  /*0410*/  ISETP.GT.AND P0, PT, R12, R9, PT ;  /* 0x000000090c00720c */ /* 0x000fda0003f04270 */
[----:B------:R-:W-:Y:S05]  /*0420*/  @!P0 BRA `(.L_x_550) ;  /* 0x0000000000688947 */ /* 0x000fea0003800000 */
[C---:B------:R-:W-:Y:S01]  /*0430*/  VIADD R2, R12.reuse, 0x1 ;  /* 0x000000010c027836 */ /* 0x040fe20000000000 */
[----:B------:R-:W0:Y:S01]  /*0440*/  LDCU.64 UR6, c[0x0][0x390] ;  /* 0x00007200ff0677ac */ /* 0x000e220008000a00 */
[----:B------:R-:W-:Y:S02]  /*0450*/  IMAD.IADD R3, R12, 0x1, -R0 ;  /* 0x000000010c037824 */ /* 0x000fe400078e0a00 */
[----:B------:R-:W-:Y:S01]  /*0460*/  IMAD.MOV.U32 R8, RZ, RZ, 0x1 ;  /* 0x00000001ff087424 */ /* 0x000fe200078e00ff */
[----:B------:R-:W-:-:S05]  /*0470*/  LEA.HI.SX32 R11, R2, 0xffffffff, 0x1f ;  /* 0xffffffff020b7811 */ /* 0x000fca00078ffaff */
[----:B------:R-:W-:-:S04]  /*0480*/  IMAD R3, R11, R0, R3 ;  /* 0x000000000b037224 */ /* 0x000fc800078e0203 */
[----:B------:R-:W-:-:S05]  /*0490*/  IMAD.SHL.U32 R3, R3, 0x2, RZ ;  /* 0x0000000203037824 */ /* 0x000fca00078e00ff */
[----:B0-----:R-:W-:-:S04]  /*04a0*/  IADD3 R2, P0, PT, R3, UR6, RZ ;  /* 0x0000000603027c10 */ /* 0x001fc8000ff1e0ff */
[----:B------:R-:W-:-:S05]  /*04b0*/  LEA.HI.X.SX32 R3, R3, UR7, 0x1, P0 ;  /* 0x0000000703037c11 */ /* 0x000fca00080f0eff */
[----:B------:R0:W-:Y:S04]  /*04c0*/  STG.E.U8 desc[UR4][R2.64+0x2], R8 ;  /* 0x0000020802007986 */ /* 0x0001e8000c101104 */
[----:B------:R-:W2:Y:S01]  /*04d0*/  LDG.E R4, desc[UR4][R14.64] ;  /* 0x000000040e047981 */ /* 0x000ea2000c1e1900 */
[----:B------:R-:W-:-:S04]  /*04e0*/  LEA R13, R11, 0x1, 0x1 ;  /* 0x000000010b0d7811 */ /* 0x000fc800078e08ff */
[----:B--2---:R-:W-:-:S13]  /*04f0*/  ISETP.NE.AND P0, PT, R4, R13, PT ;  /* 0x0000000d0400720c */ /* 0x004fda0003f05270 */
[----:B------:R-:W2:Y:S04]  /*0500*/  @!P0 LDG.E R4, desc[UR4][R6.64] ;  /* 0x0000000406048981 */ /* 0x000ea8000c1e1900 */
[----:B------:R-:W3:Y:S01]  /*0510*/  @P0 LDG.E R16, desc[UR4][R6.64] ;  /* 0x0000000406100981 */ /* 0x000ee2000c1e1900 */
[----:B------:R-:W-:Y:S02]  /*0520*/  IMAD R13, R11, R0, -R0 ;  /* 0x000000000b0d7224 */ /* 0x000fe400078e0a00 */
[----:B------:R-:W-:Y:S02]  /*0530*/  @!P0 IMAD.MOV.U32 R17, RZ, RZ, 0x2 ;  /* 0x00000002ff118424 */ /* 0x000fe400078e00ff */
[----:B------:R-:W-:Y:S02]  /*0540*/  @P0 IMAD.MOV.U32 R17, RZ, RZ, 0x1 ;  /* 0x00000001ff110424 */ /* 0x000fe400078e00ff */
[----:B--2---:R-:W-:Y:S01]  /*0550*/  @!P0 IMAD.IADD R4, R4, 0x1, R13 ;  /* 0x0000000104048824 */ /* 0x004fe200078e020d */
[----:B---3--:R-:W-:-:S05]  /*0560*/  @P0 IADD3 R4, PT, PT, R13, 0x1, R16 ;  /* 0x000000010d040810 */ /* 0x008fca0007ffe010 */
[----:B------:R-:W-:-:S05]  /*0570*/  IMAD R4, R4, 0x2, R17 ;  /* 0x0000000204047824 */ /* 0x000fca00078e0211 */
[----:B0-----:R-:W-:-:S04]  /*0580*/  IADD3 R2, P0, PT, R4, UR6, RZ ;  /* 0x0000000604027c10 */ /* 0x001fc8000ff1e0ff */
[----:B------:R-:W-:-:S05]  /*0590*/  LEA.HI.X.SX32 R3, R4, UR7, 0x1, P0 ;  /* 0x0000000704037c11 */ /* 0x000fca00080f0eff */
[----:B------:R0:W-:Y:S04]  /*05a0*/  STG.E.U8 desc[UR4][R2.64], R8 ;  /* 0x0000000802007986 */ /* 0x0001e8000c101104 */
[----:B------:R0:W-:Y:S01]  /*05b0*/  STG.E desc[UR4][R14.64], R11 ;  /* 0x0000000b0e007986 */ /* 0x0001e2000c101904 */
[----:B------:R-:W-:Y:S05]  /*05c0*/  BRA `(.L_x_549) ;  /* 0x0000000000647947 */ /* 0x000fea0003800000 */
.L_x_550:
[--C-:B------:R-:W-:Y:S01]  /*05d0*/  IMAD.IADD R2, R2, 0x1, R0.reuse ;  /* 0x0000000102027824 */ /* 0x100fe200078e0200 */
        /* <DEDUP_REMOVED lines=23> */
[----:B------:R1:W-:Y:S02]  /*0750*/  STG.E desc[UR4][R6.64], R11 ;  /* 0x0000000b06007986 */ /* 0x0003e4000c101904 */
.L_x_549:
[----:B------:R-:W-:Y:S05]  /*0760*/  BSYNC.RECONVERGENT B0 ;  /* 0x0000000000007941 */ /* 0x000fea0003800200 */
.L_x_548:
[----:B------:R-:W-:Y:S06]  /*0770*/  BAR.SYNC.DEFER_BLOCKING 0x0 ;  /* 0x0000000000007b1d */ /* 0x000fec0000010000 */
[----:B01----:R-:W2:Y:S04]  /*0780*/  LDG.E R11, desc[UR4][R14.64] ;  /* 0x000000040e0b7981 */ /* 0x003ea8000c1e1900 */
[----:B------:R-:W3:Y:S01]  /*0790*/  LDG.E R0, desc[UR4][R6.64] ;  /* 0x0000000406007981 */ /* 0x000ee2000c1e1900 */
[----:B------:R-:W-:Y:S01]  /*07a0*/  BSSY.RECONVERGENT B0, `(.L_x_551) ;  /* 0x0000029000007945 */ /* 0x000fe20003800200 */
[----:B------:R-:W-:-:S02]  /*07b0*/  IMAD.MOV.U32 R16, RZ, RZ, 0x1 ;  /* 0x00000001ff107424 */ /* 0x000fc400078e00ff */
[----:B--2---:R-:W-:Y:S02]  /*07c0*/  VIADD R13, R11, 0x1 ;  /* 0x000000010b0d7836 */ /* 0x004fe40000000000 */
[----:B---3--:R-:W-:-:S03]  /*07d0*/  VIADD R2, R0, 0x1 ;  /* 0x0000000100027836 */ /* 0x008fc60000000000 */
[----:B------:R-:W-:Y:S02]  /*07e0*/  I2FP.F32.S32 R0, R13 ;  /* 0x0000000d00007245 */ /* 0x000fe40000201400 */
[----:B------:R-:W-:-:S07]  /*07f0*/  I2FP.F32.S32 R2, R2 ;  /* 0x0000000200027245 */ /* 0x000fce0000201400 */
.L_x_556:
[----:B------:R-:W-:Y:S01]  /*0800*/  IMAD.MOV.U32 R3, RZ, RZ, 0x1 ;  /* 0x00000001ff037424 */ /* 0x000fe200078e00ff */
[----:B------:R-:W-:Y:S04]  /*0810*/  BSSY.RECONVERGENT B1, `(.L_x_552) ;  /* 0x000000f000017945 */ /* 0x000fe80003800200 */
[----:B------:R-:W-:-:S04]  /*0820*/  SHF.L.U32 R4, R3, R16, RZ ;  /* 0x0000001003047219 */ /* 0x000fc800000006ff */
[----:B------:R-:W-:-:S04]  /*0830*/  I2FP.F32.S32 R4, R4 ;  /* 0x0000000400047245 */ /* 0x000fc80000201400 */
[----:B------:R-:W0:Y:S08]  /*0840*/  MUFU.RCP R3, R4 ;  /* 0x0000000400037308 */ /* 0x000e300000001000 */
[----:B------:R-:W1:Y:S01]  /*0850*/  FCHK P0, R0, R4 ;  /* 0x0000000400007302 */ /* 0x000e620000000000 */
[----:B0-----:R-:W-:-:S04]  /*0860*/  FFMA R8, -R4, R3, 1 ;  /* 0x3f80000004087423 */ /* 0x001fc80000000103 */
[----:B------:R-:W-:-:S04]  /*0870*/  FFMA R3, R3, R8, R3 ;  /* 0x0000000803037223 */ /* 0x000fc80000000003 */
[----:B------:R-:W-:-:S04]  /*0880*/  FFMA R8, R0, R3, RZ ;  /* 0x0000000300087223 */ /* 0x000fc800000000ff */
[----:B------:R-:W-:-:S04]  /*0890*/  FFMA R14, -R4, R8, R0 ;  /* 0x00000008040e7223 */ /* 0x000fc80000000100 */
[----:B------:R-:W-:Y:S01]  /*08a0*/  FFMA R8, R3, R14, R8 ;  /* 0x0000000e03087223 */ /* 0x000fe20000000008 */
[----:B-1----:R-:W-:Y:S06]  /*08b0*/  @!P0 BRA `(.L_x_553) ;  /* 0x0000000000108947 */ /* 0x002fec0003800000 */
[----:B------:R-:W-:Y:S01]  /*08c0*/  IMAD.MOV.U32 R3, RZ, RZ, R0 ;  /* 0x000000ffff037224 */ /* 0x000fe200078e0000 */
[----:B------:R-:W-:-:S07]  /*08d0*/  MOV R14, 0x8f0 ;  /* 0x000008f0000e7802 */ /* 0x000fce0000000f00 */
[----:B------:R-:W-:Y:S05]  /*08e0*/  CALL.REL.NOINC `($__internal_4_$__cuda_sm3x_div_rn_noftz_f32_slowpath) ;  /* 0x0000000400cc7944 */ /* 0x000fea0003c00000 */
[----:B------:R-:W-:-:S07]  /*08f0*/  IMAD.MOV.U32 R8, RZ, RZ, R3 ;  /* 0x000000ffff087224 */ /* 0x000fce00078e0003 */
.L_x_553:
[----:B------:R-:W-:Y:S05]  /*0900*/  BSYNC.RECONVERGENT B1 ;  /* 0x0000000000017941 */ /* 0x000fea0003800200 */
.L_x_552:
        /* <DEDUP_REMOVED lines=12> */
[----:B------:R-:W-:Y:S05]  /*09d0*/  CALL.REL.NOINC `($__internal_4_$__cuda_sm3x_div_rn_noftz_f32_slowpath) ;  /* 0x0000000400907944 */ /* 0x000fea0003c00000 */
.L_x_555:
[----:B------:R-:W-:Y:S05]  /*09e0*/  BSYNC.RECONVERGENT B1 ;  /* 0x0000000000017941 */ /* 0x000fea0003800200 */
.L_x_554:
[----:B------:R-:W0:Y:S01]  /*09f0*/  F2I.FLOOR.NTZ R3, R3 ;  /* 0x0000000300037305 */ /* 0x000e220000207100 */
[----:B------:R-:W-:Y:S01]  /*0a00*/  VIADD R16, R16, 0x1 ;  /* 0x0000000110107836 */ /* 0x000fe20000000000 */
[----:B0-----:R-:W-:-:S13]  /*0a10*/  ISETP.NE.AND P0, PT, R8, R3, PT ;  /* 0x000000030800720c */ /* 0x001fda0003f05270 */
[----:B------:R-:W-:Y:S05]  /*0a20*/  @P0 BRA `(.L_x_556) ;  /* 0xfffffffc00740947 */ /* 0x000fea000383ffff */
[----:B------:R-:W-:Y:S05]  /*0a30*/  BSYNC.RECONVERGENT B0 ;  /* 0x0000000000007941 */ /* 0x000fea0003800200 */
.L_x_551:
[----:B------:R-:W0:Y:S01]  /*0a40*/  LDCU UR8, c[0x0][0x398] ;  /* 0x00007300ff0877ac */ /* 0x000e220008000800 */
[----:B------:R-:W-:Y:S01]  /*0a50*/  SHF.R.S32.HI R23, RZ, 0x1, R13 ;  /* 0x00000001ff177819 */ /* 0x000fe2000001140d */
[C---:B------:R-:W-:Y:S01]  /*0a60*/  VIADD R14, R8.reuse, 0xffffffff ;  /* 0xffffffff080e7836 */ /* 0x040fe20000000000 */
[----:B------:R-:W-:Y:S01]  /*0a70*/  BSSY.RECONVERGENT B0, `(.L_x_557) ;  /* 0x000002c000007945 */ /* 0x000fe20003800200 */
[----:B------:R-:W1:Y:S01]  /*0a80*/  LDCU.64 UR10, c[0x0][0x390] ;  /* 0x00007200ff0a77ac */ /* 0x000e620008000a00 */
[----:B------:R-:W-:Y:S01]  /*0a90*/  ISETP.NE.AND P1, PT, R8, R23, PT ;  /* 0x000000170800720c */ /* 0x000fe20003f25270 */
[----:B------:R-:W2:Y:S01]  /*0aa0*/  LDCU.64 UR6, c[0x0][0x390] ;  /* 0x00007200ff0677ac */ /* 0x000ea20008000a00 */
[----:B0-----:R-:W-:Y:S02]  /*0ab0*/  USHF.R.S32.HI UR9, URZ, 0x1f, UR8 ;  /* 0x0000001fff097899 */ /* 0x001fe40008011408 */
[----:B------:R-:W-:Y:S01]  /*0ac0*/  IADD3 R0, P3, PT, R12, -UR8, RZ ;  /* 0x800000080c007c10 */ /* 0x000fe2000ff7e0ff */
[----:B------:R-:W-:-:S03]  /*0ad0*/  IMAD R14, R14, UR8, RZ ;  /* 0x000000080e0e7c24 */ /* 0x000fc6000f8e02ff */
[----:B------:R-:W-:Y:S02]  /*0ae0*/  IADD3 R15, P2, PT, R0, 0x1, RZ ;  /* 0x00000001000f7810 */ /* 0x000fe40007f5e0ff */
[----:B------:R-:W-:Y:S02]  /*0af0*/  IADD3.X R4, PT, PT, R10, ~UR9, RZ, P3, !PT ;  /* 0x800000090a047c10 */ /* 0x000fe40009ffe4ff */
[----:B------:R-:W-:Y:S02]  /*0b00*/  IADD3 R18, P0, PT, R14, R15, RZ ;  /* 0x0000000f0e127210 */ /* 0x000fe40007f1e0ff */
[----:B------:R-:W-:Y:S01]  /*0b10*/  SHF.R.S32.HI R16, RZ, 0x1f, R14 ;  /* 0x0000001fff107819 */ /* 0x000fe2000001140e */
[----:B------:R-:W-:Y:S01]  /*0b20*/  IMAD.X R17, RZ, RZ, R4, P2 ;  /* 0x000000ffff117224 */ /* 0x000fe200010e0604 */
[----:B-12---:R-:W-:Y:S09]  /*0b30*/  @!P1 BRA `(.L_x_558) ;  /* 0x00000000007c9947 */ /* 0x006ff20003800000 */
[----:B------:R-:W0:Y:S02]  /*0b40*/  LDC R19, c[0x0][0x398] ;  /* 0x0000e600ff137b82 */ /* 0x000e240000000800 */
[-C--:B0-----:R-:W-:Y:S02]  /*0b50*/  IADD3 R20, P1, PT, R12, -R19.reuse, RZ ;  /* 0x800000130c147210 */ /* 0x081fe40007f3e0ff */
[----:B------:R-:W-:Y:S02]  /*0b60*/  SHF.R.S32.HI R22, RZ, 0x1f, R19 ;  /* 0x0000001fff167819 */ /* 0x000fe40000011413 */
[----:B------:R-:W-:-:S03]  /*0b70*/  IADD3 R21, P2, PT, R9, -R19, RZ ;  /* 0x8000001309157210 */ /* 0x000fc60007f5e0ff */
[--C-:B------:R-:W-:Y:S02]  /*0b80*/  IMAD.X R10, R10, 0x1, ~R22.reuse, P1 ;  /* 0x000000010a0a7824 */ /* 0x100fe400008e0e16 */
[----:B------:R-:W-:-:S08]  /*0b90*/  IMAD.X R22, R5, 0x1, ~R22, P2 ;  /* 0x0000000105167824 */ /* 0x000fd000010e0e16 */
.L_x_559:
[----:B------:R-:W-:Y:S01]  /*0ba0*/  VIADD R24, R23, 0xffffffff ;  /* 0xffffffff17187836 */ /* 0x000fe20000000000 */
[----:B------:R-:W-:Y:S01]  /*0bb0*/  SHF.R.S32.HI R23, RZ, 0x1, R23 ;  /* 0x00000001ff177819 */ /* 0x000fe20000011417 */
[----:B0-----:R-:W-:Y:S02]  /*0bc0*/  IMAD.MOV.U32 R12, RZ, RZ, 0x1 ;  /* 0x00000001ff0c7424 */ /* 0x001fe400078e00ff */
[----:B------:R-:W-:Y:S01]  /*0bd0*/  IMAD.MOV.U32 R25, RZ, RZ, 0x1 ;  /* 0x00000001ff197424 */ /* 0x000fe200078e00ff */
[----:B------:R-:W-:-:S04]  /*0be0*/  LEA R2, R24, 0x1, 0x1 ;  /* 0x0000000118027811 */ /* 0x000fc800078e08ff */
[----:B------:R-:W-:Y:S01]  /*0bf0*/  ISETP.NE.AND P1, PT, R11, R2, PT ;  /* 0x000000020b00720c */ /* 0x000fe20003f25270 */
[----:B------:R-:W-:-:S03]  /*0c00*/  IMAD R2, R24, R19, RZ ;  /* 0x0000001318027224 */ /* 0x000fc600078e02ff */
[----:B------:R-:W-:Y:S02]  /*0c10*/  SEL R13, RZ, 0x1, !P1 ;  /* 0x00000001ff0d7807 */ /* 0x000fe40004800000 */
[----:B------:R-:W-:Y:S02]  /*0c20*/  SHF.R.S32.HI R11, RZ, 0x1f, R2 ;  /* 0x0000001fff0b7819 */ /* 0x000fe40000011402 */
[C---:B------:R-:W-:Y:S02]  /*0c30*/  IADD3 R3, P2, PT, R2.reuse, R20, RZ ;  /* 0x0000001402037210 */ /* 0x040fe40007f5e0ff */
[----:B------:R-:W-:Y:S02]  /*0c40*/  IADD3 R13, P3, P4, R2, R21, R13 ;  /* 0x00000015020d7210 */ /* 0x000fe40007c7e00d */
[----:B------:R-:W-:Y:S01]  /*0c50*/  SEL R12, R12, 0x2, P1 ;  /* 0x000000020c0c7807 */ /* 0x000fe20000800000 */
[----:B------:R-:W-:Y:S01]  /*0c60*/  IMAD.X R28, R11, 0x1, R10, P2 ;  /* 0x000000010b1c7824 */ /* 0x000fe200010e060a */
[----:B------:R-:W-:-:S02]  /*0c70*/  LEA R2, P1, R3, UR6, 0x1 ;  /* 0x0000000603027c11 */ /* 0x000fc4000f8208ff */
[----:B------:R-:W-:Y:S02]  /*0c80*/  IADD3.X R26, PT, PT, R11, R22, RZ, P3, P4 ;  /* 0x000000160b1a7210 */ /* 0x000fe40001fe84ff */
[----:B------:R-:W-:Y:S02]  /*0c90*/  LEA R12, P2, R13, R12, 0x1 ;  /* 0x0000000c0d0c7211 */ /* 0x000fe400078408ff */
[----:B------:R-:W-:Y:S02]  /*0ca0*/  LEA.HI.X R3, R3, UR7, R28, 0x1, P1 ;  /* 0x0000000703037c11 */ /* 0x000fe400088f0c1c */
[----:B------:R-:W-:Y:S02]  /*0cb0*/  LEA.HI.X R11, R13, RZ, R26, 0x1, P2 ;  /* 0x000000ff0d0b7211 */ /* 0x000fe400010f0c1a */
[----:B------:R-:W-:Y:S01]  /*0cc0*/  IADD3 R12, P1, PT, R12, UR6, RZ ;  /* 0x000000060c0c7c10 */ /* 0x000fe2000ff3e0ff */
[----:B------:R0:W-:Y:S03]  /*0cd0*/  STG.E.U8 desc[UR4][R2.64+0x2], R25 ;  /* 0x0000021902007986 */ /* 0x0001e6000c101104 */
[----:B------:R-:W-:Y:S01]  /*0ce0*/  IADD3.X R13, PT, PT, R11, UR7, RZ, P1, !PT ;  /* 0x000000070b0d7c10 */ /* 0x000fe20008ffe4ff */
[----:B------:R-:W-:Y:S01]  /*0cf0*/  IMAD.MOV.U32 R11, RZ, RZ, R24 ;  /* 0x000000ffff0b7224 */ /* 0x000fe200078e0018 */
[----:B------:R-:W-:-:S03]  /*0d00*/  ISETP.NE.AND P1, PT, R8, R23, PT ;  /* 0x000000170800720c */ /* 0x000fc60003f25270 */
[----:B------:R0:W-:Y:S10]  /*0d10*/  STG.E.U8 desc[UR4][R12.64], R25 ;  /* 0x000000190c007986 */ /* 0x0001f4000c101104 */
[----:B------:R-:W-:Y:S05]  /*0d20*/  @P1 BRA `(.L_x_559) ;  /* 0xfffffffc009c1947 */ /* 0x000fea000383ffff */
.L_x_558:
[----:B------:R-:W-:Y:S05]  /*0d30*/  BSYNC.RECONVERGENT B0 ;  /* 0x0000000000007941 */ /* 0x000fea0003800200 */
.L_x_557:
[----:B0-----:R-:W-:Y:S01]  /*0d40*/  IMAD.X R3, R16, 0x1, R17, P0 ;  /* 0x0000000110037824 */ /* 0x001fe200000e0611 */
[----:B------:R-:W-:Y:S01]  /*0d50*/  LEA R12, P0, R18, UR10, 0x1 ;  /* 0x0000000a120c7c11 */ /* 0x000fe2000f8008ff */
[----:B------:R-:W-:-:S03]  /*0d60*/  IMAD.MOV.U32 R10, RZ, RZ, 0x1 ;  /* 0x00000001ff0a7424 */ /* 0x000fc600078e00ff */
[----:B------:R-:W-:-:S05]  /*0d70*/  LEA.HI.X R13, R18, UR11, R3, 0x1, P0 ;  /* 0x0000000b120d7c11 */ /* 0x000fca00080f0c03 */
[----:B------:R0:W-:Y:S04]  /*0d80*/  STG.E.U8 desc[UR4][R12.64+0x1], R10 ;  /* 0x0000010a0c007986 */ /* 0x0001e8000c101104 */
[----:B------:R-:W2:Y:S01]  /*0d90*/  LDG.E R6, desc[UR4][R6.64] ;  /* 0x0000000406067981 */ /* 0x000ea2000c1e1900 */
[----:B------:R-:W-:Y:S01]  /*0da0*/  IADD3 R14, P0, P1, R14, -UR8, R9 ;  /* 0x800000080e0e7c10 */ /* 0x000fe2000f91e009 */
[----:B------:R-:W-:Y:S03]  /*0db0*/  BSSY.RECONVERGENT B0, `(.L_x_560) ;  /* 0x0000024000007945 */ /* 0x000fe60003800200 */
[----:B------:R-:W-:Y:S01]  /*0dc0*/  IADD3.X R3, PT, PT, R16, ~UR9, R5, P0, P1 ;  /* 0x8000000910037c10 */ /* 0x000fe200087e2405 */
[----:B--2---:R-:W-:-:S05]  /*0dd0*/  VIADD R2, R6, 0x1 ;  /* 0x0000000106027836 */ /* 0x004fca0000000000 */
[----:B------:R-:W-:Y:S02]  /*0de0*/  SHF.R.S32.HI R11, RZ, 0x1, R2 ;  /* 0x00000001ff0b7819 */ /* 0x000fe40000011402 */
[----:B------:R-:W-:Y:S02]  /*0df0*/  LEA R2, P1, R14, UR10, 0x1 ;  /* 0x0000000a0e027c11 */ /* 0x000fe4000f8208ff */
[----:B------:R-:W-:Y:S02]  /*0e00*/  ISETP.NE.AND P0, PT, R8, R11, PT ;  /* 0x0000000b0800720c */ /* 0x000fe40003f05270 */
[----:B------:R-:W-:-:S11]  /*0e10*/  LEA.HI.X R3, R14, UR11, R3, 0x1, P1 ;  /* 0x0000000b0e037c11 */ /* 0x000fd600088f0c03 */
[----:B0-----:R-:W-:Y:S05]  /*0e20*/  @!P0 BRA `(.L_x_561) ;  /* 0x0000000000708947 */ /* 0x001fea0003800000 */
[----:B------:R-:W-:Y:S01]  /*0e30*/  IADD3 R9, P0, PT, R9, -UR8, RZ ;  /* 0x8000000809097c10 */ /* 0x000fe2000ff1e0ff */
[----:B------:R-:W-:Y:S02]  /*0e40*/  IMAD.MOV.U32 R16, RZ, RZ, R6 ;  /* 0x000000ffff107224 */ /* 0x000fe400078e0006 */
[----:B------:R-:W-:Y:S01]  /*0e50*/  IMAD.MOV.U32 R18, RZ, RZ, 0x2 ;  /* 0x00000002ff127424 */ /* 0x000fe200078e00ff */
[----:B------:R-:W-:-:S09]  /*0e60*/  IADD3.X R5, PT, PT, R5, ~UR9, RZ, P0, !PT ;  /* 0x8000000905057c10 */ /* 0x000fd200087fe4ff */
.L_x_562:
[----:B------:R-:W-:Y:S01]  /*0e70*/  VIADD R14, R11, 0xffffffff ;  /* 0xffffffff0b0e7836 */ /* 0x000fe20000000000 */
[----:B------:R-:W-:-:S03]  /*0e80*/  SHF.R.S32.HI R11, RZ, 0x1, R11 ;  /* 0x00000001ff0b7819 */ /* 0x000fc6000001140b */
[C---:B0-----:R-:W-:Y:S01]  /*0e90*/  IMAD R6, R14.reuse, UR8, RZ ;  /* 0x000000080e067c24 */ /* 0x041fe2000f8e02ff */
[----:B------:R-:W-:-:S04]  /*0ea0*/  LEA R7, R14, 0x1, 0x1 ;  /* 0x000000010e077811 */ /* 0x000fc800078e08ff */
[----:B------:R-:W-:Y:S02]  /*0eb0*/  ISETP.NE.AND P0, PT, R16, R7, PT ;  /* 0x000000071000720c */ /* 0x000fe40003f05270 */
[----:B------:R-:W-:Y:S02]  /*0ec0*/  SHF.R.S32.HI R12, RZ, 0x1f, R6 ;  /* 0x0000001fff0c7819 */ /* 0x000fe40000011406 */
[----:B------:R-:W-:Y:S02]  /*0ed0*/  SEL R7, R0, R15, !P0 ;  /* 0x0000000f00077207 */ /* 0x000fe40004000000 */
[----:B------:R-:W-:Y:S02]  /*0ee0*/  SEL R13, R18, 0x1, !P0 ;  /* 0x00000001120d7807 */ /* 0x000fe40004000000 */
[----:B------:R-:W-:Y:S02]  /*0ef0*/  IADD3 R16, P1, PT, R6, R7, RZ ;  /* 0x0000000706107210 */ /* 0x000fe40007f3e0ff */
[----:B------:R-:W-:-:S02]  /*0f00*/  SEL R7, R4, R17, !P0 ;  /* 0x0000001104077207 */ /* 0x000fc40004000000 */
[----:B------:R-:W-:Y:S02]  /*0f10*/  IADD3 R19, P0, PT, R6, R9, RZ ;  /* 0x0000000906137210 */ /* 0x000fe40007f1e0ff */
[----:B------:R-:W-:Y:S01]  /*0f20*/  LEA R13, P2, R16, R13, 0x1 ;  /* 0x0000000d100d7211 */ /* 0x000fe200078408ff */
[C---:B------:R-:W-:Y:S02]  /*0f30*/  IMAD.X R7, R12.reuse, 0x1, R7, P1 ;  /* 0x000000010c077824 */ /* 0x040fe400008e0607 */
[----:B------:R-:W-:Y:S01]  /*0f40*/  IMAD.X R20, R12, 0x1, R5, P0 ;  /* 0x000000010c147824 */ /* 0x000fe200000e0605 */
[----:B------:R-:W-:Y:S02]  /*0f50*/  LEA R6, P0, R19, UR10, 0x1 ;  /* 0x0000000a13067c11 */ /* 0x000fe4000f8008ff */
[----:B------:R-:W-:Y:S02]  /*0f60*/  LEA.HI.X R16, R16, RZ, R7, 0x1, P2 ;  /* 0x000000ff10107211 */ /* 0x000fe400010f0c07 */
[----:B------:R-:W-:-:S02]  /*0f70*/  IADD3 R12, P1, PT, R13, UR10, RZ ;  /* 0x0000000a0d0c7c10 */ /* 0x000fc4000ff3e0ff */
[----:B------:R-:W-:Y:S02]  /*0f80*/  LEA.HI.X R7, R19, UR11, R20, 0x1, P0 ;  /* 0x0000000b13077c11 */ /* 0x000fe400080f0c14 */
[----:B------:R-:W-:Y:S01]  /*0f90*/  IADD3.X R13, PT, PT, R16, UR11, RZ, P1, !PT ;  /* 0x0000000b100d7c10 */ /* 0x000fe20008ffe4ff */
[----:B------:R-:W-:Y:S01]  /*0fa0*/  IMAD.MOV.U32 R16, RZ, RZ, R14 ;  /* 0x000000ffff107224 */ /* 0x000fe200078e000e */
[----:B------:R-:W-:Y:S01]  /*0fb0*/  ISETP.NE.AND P0, PT, R8, R11, PT ;  /* 0x0000000b0800720c */ /* 0x000fe20003f05270 */
[----:B------:R0:W-:Y:S04]  /*0fc0*/  STG.E.U8 desc[UR4][R6.64+0x2], R10 ;  /* 0x0000020a06007986 */ /* 0x0001e8000c101104 */
[----:B------:R0:W-:Y:S08]  /*0fd0*/  STG.E.U8 desc[UR4][R12.64], R10 ;  /* 0x0000000a0c007986 */ /* 0x0001f0000c101104 */
[----:B------:R-:W-:Y:S05]  /*0fe0*/  @P0 BRA `(.L_x_562) ;  /* 0xfffffffc00a00947 */ /* 0x000fea000383ffff */
.L_x_561:
[----:B------:R-:W-:Y:S05]  /*0ff0*/  BSYNC.RECONVERGENT B0 ;  /* 0x0000000000007941 */ /* 0x000fea0003800200 */
.L_x_560:
[----:B------:R-:W-:Y:S01]  /*1000*/  STG.E.U8 desc[UR4][R2.64+0x3], R10 ;  /* 0x0000030a02007986 */ /* 0x000fe2000c101104 */
[----:B------:R-:W-:Y:S05]  /*1010*/  EXIT ;  /* 0x000000000000794d */ /* 0x000fea0003800000 */
        .weak           $__internal_4_$__cuda_sm3x_div_rn_noftz_f32_slowpath
        .type           $__internal_4_$__cuda_sm3x_div_rn_noftz_f32_slowpath,@function
        .size           $__internal_4_$__cuda_sm3x_div_rn_noftz_f32_slowpath,(.L_x_581 - $__internal_4_$__cuda_sm3x_div_rn_noftz_f32_slowpath)
$__internal_4_$__cuda_sm3x_div_rn_noftz_f32_slowpath:
[--C-:B------:R-:W-:Y:S01]  /*1020*/  SHF.R.U32.HI R15, RZ, 0x17, R4.reuse ;  /* 0x00000017ff0f7819 */ /* 0x100fe20000011604 */
[----:B------:R-:W-:Y:S01]  /*1030*/  BSSY.RECONVERGENT B2, `(.L_x_563) ;  /* 0x0000063000027945 */ /* 0x000fe20003800200 */
[----:B------:R-:W-:Y:S01]  /*1040*/  SHF.R.U32.HI R17, RZ, 0x17, R3 ;  /* 0x00000017ff117819 */ /* 0x000fe20000011603 */
[----:B------:R-:W-:Y:S01]  /*1050*/  IMAD.MOV.U32 R18, RZ, RZ, R4 ;  /* 0x000000ffff127224 */ /* 0x000fe200078e0004 */
[----:B------:R-:W-:Y:S02]  /*1060*/  LOP3.LUT R15, R15, 0xff, RZ, 0xc0, !PT ;  /* 0x000000ff0f0f7812 */ /* 0x000fe400078ec0ff */
[----:B------:R-:W-:-:S03]  /*1070*/  LOP3.LUT R22, R17, 0xff, RZ, 0xc0, !PT ;  /* 0x000000ff11167812 */ /* 0x000fc600078ec0ff */
[----:B------:R-:W-:Y:S02]  /*1080*/  VIADD R20, R15, 0xffffffff ;  /* 0xffffffff0f147836 */ /* 0x000fe40000000000 */
[----:B------:R-:W-:-:S03]  /*1090*/  VIADD R19, R22, 0xffffffff ;  /* 0xffffffff16137836 */ /* 0x000fc60000000000 */
[----:B------:R-:W-:-:S04]  /*10a0*/  ISETP.GT.U32.AND P0, PT, R20, 0xfd, PT ;  /* 0x000000fd1400780c */ /* 0x000fc80003f04070 */
[----:B------:R-:W-:-:S13]  /*10b0*/  ISETP.GT.U32.OR P0, PT, R19, 0xfd, P0 ;  /* 0x000000fd1300780c */ /* 0x000fda0000704470 */
[----:B------:R-:W-:Y:S01]  /*10c0*/  @!P0 IMAD.MOV.U32 R17, RZ, RZ, RZ ;  /* 0x000000ffff118224 */ /* 0x000fe200078e00ff */
        /* <DEDUP_REMOVED lines=22> */
[----:B------:R-:W-:Y:S02]  /*1230*/  @!P1 FFMA R18, R4, 1.84467440737095516160e+19, RZ ;  /* 0x5f80000004129823 */ /* 0x000fe400000000ff */
[----:B------:R-:W-:-:S07]  /*1240*/  @!P1 VIADD R17, R17, 0x40 ;  /* 0x0000004011119836 */ /* 0x000fce0000000000 */
.L_x_564:
[----:B------:R-:W-:Y:S01]  /*1250*/  LEA R19, R15, 0xc0800000, 0x17 ;  /* 0xc08000000f137811 */ /* 0x000fe200078eb8ff */
[----:B------:R-:W-:Y:S01]  /*1260*/  VIADD R22, R22, 0xffffff81 ;  /* 0xffffff8116167836 */ /* 0x000fe20000000000 */
[----:B------:R-:W-:Y:S03]  /*1270*/  BSSY.RECONVERGENT B3, `(.L_x_569) ;  /* 0x0000035000037945 */ /* 0x000fe60003800200 */
[----:B------:R-:W-:Y:S02]  /*1280*/  IMAD.IADD R21, R18, 0x1, -R19 ;  /* 0x0000000112157824 */ /* 0x000fe400078e0a13 */
[C---:B------:R-:W-:Y:S01]  /*1290*/  IMAD R3, R22.reuse, -0x800000, R3 ;  /* 0xff80000016037824 */ /* 0x040fe200078e0203 */
[----:B------:R-:W-:Y:S01]  /*12a0*/  IADD3 R22, PT, PT, R22, 0x7f, -R15 ;  /* 0x0000007f16167810 */ /* 0x000fe20007ffe80f */
[----:B------:R-:W0:Y:S01]  /*12b0*/  MUFU.RCP R18, R21 ;  /* 0x0000001500127308 */ /* 0x000e220000001000 */
[----:B------:R-:W-:-:S03]  /*12c0*/  FADD.FTZ R20, -R21, -RZ ;  /* 0x800000ff15147221 */ /* 0x000fc60000010100 */
[----:B------:R-:W-:Y:S02]  /*12d0*/  IMAD.IADD R22, R22, 0x1, R17 ;  /* 0x0000000116167824 */ /* 0x000fe400078e0211 */
[----:B0-----:R-:W-:-:S04]  /*12e0*/  FFMA R19, R18, R20, 1 ;  /* 0x3f80000012137423 */ /* 0x001fc80000000014 */
        /* <DEDUP_REMOVED lines=25> */
[----:B------:R-:W-:Y:S01]  /*1480*/  VIADD R20, R21, 0x20 ;  /* 0x0000002015147836 */ /* 0x000fe20000000000 */
[----:B------:R-:W-:Y:S01]  /*1490*/  LOP3.LUT R17, R17, 0x800000, RZ, 0xfc, !PT ;  /* 0x0080000011117812 */ /* 0x000fe200078efcff */
[----:B------:R-:W-:-:S02]  /*14a0*/  IMAD.MOV R19, RZ, RZ, -R21 ;  /* 0x000000ffff137224 */ /* 0x000fc400078e0a15 */
        /* <DEDUP_REMOVED lines=13> */
.L_x_571:
[----:B------:R-:W-:-:S04]  /*1580*/  LOP3.LUT R3, R3, 0x80000000, RZ, 0xc0, !PT ;  /* 0x8000000003037812 */ /* 0x000fc800078ec0ff */
[----:B------:R-:W-:Y:S01]  /*1590*/  LOP3.LUT R3, R3, 0x7f800000, RZ, 0xfc, !PT ;  /* 0x7f80000003037812 */ /* 0x000fe200078efcff */
[----:B------:R-:W-:Y:S06]  /*15a0*/  BRA `(.L_x_572) ;  /* 0x0000000000047947 */ /* 0x000fec0003800000 */
.L_x_570:
[----:B------:R-:W-:-:S07]  /*15b0*/  IMAD R3, R22, 0x800000, R3 ;  /* 0x0080000016037824 */ /* 0x000fce00078e0203 */
.L_x_572:
[----:B------:R-:W-:Y:S05]  /*15c0*/  BSYNC.RECONVERGENT B3 ;  /* 0x0000000000037941 */ /* 0x000fea0003800200 */
.L_x_569:
[----:B------:R-:W-:Y:S05]  /*15d0*/  BRA `(.L_x_573) ;  /* 0x0000000000207947 */ /* 0x000fea0003800000 */
.L_x_568:
[----:B------:R-:W-:-:S04]  /*15e0*/  LOP3.LUT R3, R18, 0x80000000, R3, 0x48, !PT ;  /* 0x8000000012037812 */ /* 0x000fc800078e4803 */
[----:B------:R-:W-:Y:S01]  /*15f0*/  LOP3.LUT R3, R3, 0x7f800000, RZ, 0xfc, !PT ;  /* 0x7f80000003037812 */ /* 0x000fe200078efcff */
[----:B------:R-:W-:Y:S06]  /*1600*/  BRA `(.L_x_573) ;  /* 0x0000000000147947 */ /* 0x000fec0003800000 */
.L_x_567:
[----:B------:R-:W-:Y:S01]  /*1610*/  LOP3.LUT R3, R18, 0x80000000, R3, 0x48, !PT ;  /* 0x8000000012037812 */ /* 0x000fe200078e4803 */
[----:B------:R-:W-:Y:S06]  /*1620*/  BRA `(.L_x_573) ;  /* 0x00000000000c7947 */ /* 0x000fec0003800000 */
.L_x_566:
[----:B------:R-:W0:Y:S01]  /*1630*/  MUFU.RSQ R3, -QNAN ;  /* 0xffc0000000037908 */ /* 0x000e220000001400 */
[----:B------:R-:W-:Y:S05]  /*1640*/  BRA `(.L_x_573) ;  /* 0x0000000000047947 */ /* 0x000fea0003800000 */
.L_x_565:
[----:B------:R-:W-:-:S07]  /*1650*/  FADD.FTZ R3, R3, R4 ;  /* 0x0000000403037221 */ /* 0x000fce0000010000 */
.L_x_573:
[----:B------:R-:W-:Y:S05]  /*1660*/  BSYNC.RECONVERGENT B2 ;  /* 0x0000000000027941 */ /* 0x000fea0003800200 */
.L_x_563:
[----:B------:R-:W-:-:S04]  /*1670*/  IMAD.MOV.U32 R15, RZ, RZ, 0x0 ;  /* 0x00000000ff0f7424 */ /* 0x000fc800078e00ff */
[----:B0-----:R-:W-:Y:S05]  /*1680*/  RET.REL.NODEC R14 `(_Z8get_maskPiS_Pbiilli) ;  /* 0xffffffe80e5c7950 */ /* 0x001fea0003c3ffff */
.L_x_574:
        /* <DEDUP_REMOVED lines=15> */
.L_x_581:


//--------------------- .text._Z9init_bitsPbi     --------------------------
	.section	.text._Z9init_bitsPbi,"ax",@progbits
	.align	128
        .global         _Z9init_bitsPbi
        .type           _Z9init_bitsPbi,@function
        .size           _Z9init_bitsPbi,(.L_x_587 - _Z9init_bitsPbi)
        .other          _Z9init_bitsPbi,@"STO_CUDA_ENTRY STV_DEFAULT"
_Z9init_bitsPbi:
.text._Z9init_bitsPbi:
[----:B------:R-:W-:Y:S01]  /*0000*/  LDC R1, c[0x0][0x37c] ;  /* 0x0000df00ff017b82 */ /* 0x000fe20000000800 */
[----:B------:R-:W0:Y:S01]  /*0010*/  S2R R0, SR_TID.X ;  /* 0x0000000000007919 */ /* 0x000e220000002100 */
[----:B------:R-:W0:Y:S01]  /*0020*/  LDCU UR4, c[0x0][0x360] ;  /* 0x00006c00ff0477ac */ /* 0x000e220008000800 */
[----:B------:R-:W0:Y:S01]  /*0030*/  S2R R3, SR_CTAID.X ;  /* 0x0000000000037919 */ /* 0x000e220000002500 */
[----:B------:R-:W1:Y:S01]  /*0040*/  LDCU UR5, c[0x0][0x388] ;  /* 0x00007100ff0577ac */ /* 0x000e620008000800 */
[----:B0-----:R-:W-:-:S05]  /*0050*/  IMAD R0, R3, UR4, R0 ;  /* 0x0000000403007c24 */ /* 0x001fca000f8e0200 */
[----:B-1----:R-:W-:-:S13]  /*0060*/  ISETP.GE.AND P0, PT, R0, UR5, PT ;  /* 0x0000000500007c0c */ /* 0x002fda000bf06270 */
[----:B------:R-:W-:Y:S05]  /*0070*/  @P0 EXIT ;  /* 0x000000000000094d */ /* 0x000fea0003800000 */
[----:B------:R-:W0:Y:S01]  /*0080*/  LDCU.64 UR6, c[0x0][0x380] ;  /* 0x00007000ff0677ac */ /* 0x000e220008000a00 */
[----:B------:R-:W1:Y:S01]  /*0090*/  LDCU.64 UR4, c[0x0][0x358] ;  /* 0x00006b00ff0477ac */ /* 0x000e620008000a00 */
[----:B0-----:R-:W-:-:S04]  /*00a0*/  IADD3 R2, P0, PT, R0, UR6, RZ ;  /* 0x0000000600027c10 */ /* 0x001fc8000ff1e0ff */
[----:B------:R-:W-:-:S05]  /*00b0*/  LEA.HI.X.SX32 R3, R0, UR7, 0x1, P0 ;  /* 0x0000000700037c11 */ /* 0x000fca00080f0eff */
[----:B-1----:R-:W-:Y:S01]  /*00c0*/  STG.E.U8 desc[UR4][R2.64], RZ ;  /* 0x000000ff02007986 */ /* 0x002fe2000c101104 */
[----:B------:R-:W-:Y:S05]  /*00d0*/  EXIT ;  /* 0x000000000000794d */ /* 0x000fea0003800000 */
.L_x_575:
        /* <DEDUP_REMOVED lines=10> */
.L_x_587:


//--------------------- .text._Z9init_maskPbi     --------------------------
	.section	.text._Z9init_maskPbi,"ax",@progbits
	.align	128
        .global         _Z9init_maskPbi
        .type           _Z9init_maskPbi,@function
        .size           _Z9init_maskPbi,(.L_x_588 - _Z9init_maskPbi)
        .other          _Z9init_maskPbi,@"STO_CUDA_ENTRY STV_DEFAULT"
_Z9init_maskPbi:
.text._Z9init_maskPbi:
        /* <DEDUP_REMOVED lines=10> */
[----:B------:R-:W1:Y:S08]  /*00a0*/  S2UR UR8, SR_CTAID.X ;  /* 0x00000000000879c3 */ /* 0x000e700000002500 */
[----:B------:R-:W0:Y:S01]  /*00b0*/  LDC R7, c[0x0][0x368] ;  /* 0x0000da00ff077b82 */ /* 0x000e220000000800 */
[----:B---3--:R-:W-:-:S04]  /*00c0*/  UIMAD UR4, UR4, UR6, UR7 ;  /* 0x00000006040472a4 */ /* 0x008fc8000f8e0207 */
[----:B-1----:R-:W-:Y:S01]  /*00d0*/  UIMAD UR4, UR4, UR5, UR8 ;  /* 0x00000005040472a4 */ /* 0x002fe2000f8e0208 */
[----:B------:R-:W1:Y:S05]  /*00e0*/  LDCU UR5, c[0x0][0x388] ;  /* 0x00007100ff0577ac */ /* 0x000e6a0008000800 */
[----:B0-----:R-:W-:-:S04]  /*00f0*/  IMAD R0, R7, UR4, R0 ;  /* 0x0000000407007c24 */ /* 0x001fc8000f8e0200 */
[----:B--2---:R-:W-:-:S04]  /*0100*/  IMAD R0, R0, UR10, R3 ;  /* 0x0000000a00007c24 */ /* 0x004fc8000f8e0203 */
[----:B----4-:R-:W-:-:S05]  /*0110*/  IMAD R0, R0, UR9, R5 ;  /* 0x0000000900007c24 */ /* 0x010fca000f8e0205 */
        /* <DEDUP_REMOVED lines=8> */
.L_x_576:
        /* <DEDUP_REMOVED lines=14> */
.L_x_588:


//--------------------- .nv.global.init           --------------------------
	.section	.nv.global.init,"aw",@progbits
.nv.global.init:
	.type		$str,@object
	.size		$str,(.L_0 - $str)
$str:
        /*0000*/ 	.byte	0x25, 0x6c, 0x75, 0x20, 0x25, 0x64, 0x0a, 0x00
.L_0:


//--------------------- .nv.shared.reserved.0     --------------------------
	.section	.nv.shared.reserved.0,"aw",@nobits
	.weak		__nv_reservedSMEM_offset_0_alias
	.size		__nv_reservedSMEM_offset_0_alias, 0, 64
	.other		__nv_reservedSMEM_offset_0_alias,@"STO_CUDA_RESERVED_SHARED STV_DEFAULT"
__nv_reservedSMEM_offset_0_alias:
	.zero		0
	.zero		64


//--------------------- .nv.constant0._Z10print_hashPmi --------------------------
	.section	.nv.constant0._Z10print_hashPmi,"a",@progbits
	.sectionflags	@""
	.align	4
.nv.constant0._Z10print_hashPmi:
	.zero		908


//--------------------- .nv.constant0._Z14get_neighboursiPbPmS_iiil --------------------------
	.section	.nv.constant0._Z14get_neighboursiPbPmS_iiil,"a",@progbits
	.sectionflags	@""
	.align	4
.nv.constant0._Z14get_neighboursiPbPmS_iiil:
	.zero		952


//--------------------- .nv.constant0._Z11check_bloomPiPbS0_Pmiii --------------------------
	.section	.nv.constant0._Z11check_bloomPiPbS0_Pmiii,"a",@progbits
	.sectionflags	@""
	.align	4
.nv.constant0._Z11check_bloomPiPbS0_Pmiii:
	.zero		940


//--------------------- .nv.constant0._Z8SetBloomPbPmS_iili --------------------------
	.section	.nv.constant0._Z8SetBloomPbPmS_iili,"a",@progbits
	.sectionflags	@""
	.align	4
.nv.constant0._Z8SetBloomPbPmS_iili:
	.zero		940


//--------------------- .nv.constant0._Z8get_maskPiS_Pbiilli --------------------------
	.section	.nv.constant0._Z8get_maskPiS_Pbiilli,"a",@progbits
	.sectionflags	@""
	.align	4
.nv.constant0._Z8get_maskPiS_Pbiilli:
	.zero		948


//--------------------- .nv.constant0._Z9init_bitsPbi --------------------------
	.section	.nv.constant0._Z9init_bitsPbi,"a",@progbits
	.sectionflags	@""
	.align	4
.nv.constant0._Z9init_bitsPbi:
	.zero		908


//--------------------- .nv.constant0._Z9init_maskPbi --------------------------
	.section	.nv.constant0._Z9init_maskPbi,"a",@progbits
	.sectionflags	@""
	.align	4
.nv.constant0._Z9init_maskPbi:
	.zero		908


//--------------------- SYMBOLS --------------------------

	.type		.nv.reservedSmem.offset0,@object
	.size		.nv.reservedSmem.offset0,0x4
	.type		vprintf,@function
